	.target	sm_90a

	.elftype	@"ET_EXEC"


//--------------------- .note.nv.tkinfo           --------------------------
	.section	.note.nv.tkinfo,"",@"SHT_NOTE"
	.sectionflags	@"SHF_NOTE_NV_TKINFO"
	.tkinfo
        /*0018*/ 	.word	0x00000002
        /*0030*/ 	.string	""
        /*0030*/ 	.string	"ptxas"
        /*0030*/ 	.string	"Cuda compilation tools, release 13.0, V13.0.88"
        /*0030*/ 	.string	"Build cuda_13.0.r13.0/compiler.36424714_0"
        /*0030*/ 	.string	"-v  -suppress-debug-info  -lineinfo  -arch sm_90a "



//--------------------- .note.nv.cuinfo           --------------------------
	.section	.note.nv.cuinfo,"",@"SHT_NOTE"
	.sectionflags	@"SHF_NOTE_NV_CUINFO"
        /*0018*/ 	.short	0x0002
        /*001a*/ 	.short	0x005a
        /*001c*/ 	.short	0x0082
	.zero		2


//--------------------- .nv.info                  --------------------------
	.section	.nv.info,"",@"SHT_CUDA_INFO"
	.align	4


	//----- nvinfo : EIATTR_REGCOUNT
	.align		4
        /*0000*/ 	.byte	0x04, 0x2f
        /*0002*/ 	.short	(.L_1 - .L_0)
	.align		4
.L_0:
        /*0004*/ 	.word	index@(matmul_kernel)
        /*0008*/ 	.word	0x00000040


	//----- nvinfo : EIATTR_FRAME_SIZE
	.align		4
.L_1:
        /*000c*/ 	.byte	0x04, 0x11
        /*000e*/ 	.short	(.L_3 - .L_2)
	.align		4
.L_2:
        /*0010*/ 	.word	index@(matmul_kernel)
        /*0014*/ 	.word	0x00002240


	//----- nvinfo : EIATTR_MIN_STACK_SIZE
	.align		4
.L_3:
        /*0018*/ 	.byte	0x04, 0x12
        /*001a*/ 	.short	(.L_5 - .L_4)
	.align		4
.L_4:
        /*001c*/ 	.word	index@(matmul_kernel)
        /*0020*/ 	.word	0x00002240
.L_5:


//--------------------- .nv.compat                --------------------------
	.section	.nv.compat,"",@"SHT_CUDA_COMPAT_INFO"
	.align	4
        /*0000*/ 	.byte	0x02, 0x09, 0x01, 0x00, 0x02, 0x02, 0x02, 0x00, 0x02, 0x05, 0x05, 0x00, 0x03, 0x07, 0x01, 0x01
        /*0010*/ 	.byte	0x02, 0x03, 0x00, 0x00, 0x02, 0x06, 0x01, 0x00, 0x04, 0x0b, 0x08, 0x00, 0x00, 0x00, 0x00, 0x00
        /*0020*/ 	.byte	0x00, 0x00, 0x00, 0x00


//--------------------- .nv.info.matmul_kernel    --------------------------
	.section	.nv.info.matmul_kernel,"",@"SHT_CUDA_INFO"
	.sectionflags	@""
	.align	4


	//----- nvinfo : EIATTR_CUDA_API_VERSION
	.align		4
        /*0000*/ 	.byte	0x04, 0x37
        /*0002*/ 	.short	(.L_7 - .L_6)
.L_6:
        /*0004*/ 	.word	0x00000082


	//----- nvinfo : EIATTR_KPARAM_INFO
	.align		4
.L_7:
        /*0008*/ 	.byte	0x04, 0x17
        /*000a*/ 	.short	(.L_9 - .L_8)
.L_8:
        /*000c*/ 	.word	0x00000000
        /*0010*/ 	.short	0x000d
        /*0012*/ 	.short	0x0048
        /*0014*/ 	.byte	0x00, 0xf4, 0x21, 0x00


	//----- nvinfo : EIATTR_KPARAM_INFO
	.align		4
.L_9:
        /*0018*/ 	.byte	0x04, 0x17
        /*001a*/ 	.short	(.L_11 - .L_10)
.L_10:
        /*001c*/ 	.word	0x00000000
        /*0020*/ 	.short	0x000c
        /*0022*/ 	.short	0x0040
        /*0024*/ 	.byte	0x00, 0xf4, 0x21, 0x00


	//----- nvinfo : EIATTR_KPARAM_INFO
	.align		4
.L_11:
        /*0028*/ 	.byte	0x04, 0x17
        /*002a*/ 	.short	(.L_13 - .L_12)
.L_12:
        /*002c*/ 	.word	0x00000000
        /*0030*/ 	.short	0x000b
        /*0032*/ 	.short	0x0038
        /*0034*/ 	.byte	0x00, 0xf0, 0x11, 0x00


	//----- nvinfo : EIATTR_KPARAM_INFO
	.align		4
.L_13:
        /*0038*/ 	.byte	0x04, 0x17
        /*003a*/ 	.short	(.L_15 - .L_14)
.L_14:
        /*003c*/ 	.word	0x00000000
        /*0040*/ 	.short	0x000a
        /*0042*/ 	.short	0x0034
        /*0044*/ 	.byte	0x00, 0xf0, 0x11, 0x00


	//----- nvinfo : EIATTR_KPARAM_INFO
	.align		4
.L_15:
        /*0048*/ 	.byte	0x04, 0x17
        /*004a*/ 	.short	(.L_17 - .L_16)
.L_16:
        /*004c*/ 	.word	0x00000000
        /*0050*/ 	.short	0x0009
        /*0052*/ 	.short	0x0030
        /*0054*/ 	.byte	0x00, 0xf0, 0x11, 0x00


	//----- nvinfo : EIATTR_KPARAM_INFO
	.align		4
.L_17:
        /*0058*/ 	.byte	0x04, 0x17
        /*005a*/ 	.short	(.L_19 - .L_18)
.L_18:
        /*005c*/ 	.word	0x00000000
        /*0060*/ 	.short	0x0008
        /*0062*/ 	.short	0x002c
        /*0064*/ 	.byte	0x00, 0xf0, 0x11, 0x00


	//----- nvinfo : EIATTR_KPARAM_INFO
	.align		4
.L_19:
        /*0068*/ 	.byte	0x04, 0x17
        /*006a*/ 	.short	(.L_21 - .L_20)
.L_20:
        /*006c*/ 	.word	0x00000000
        /*0070*/ 	.short	0x0007
        /*0072*/ 	.short	0x0028
        /*0074*/ 	.byte	0x00, 0xf0, 0x11, 0x00


	//----- nvinfo : EIATTR_KPARAM_INFO
	.align		4
.L_21:
        /*0078*/ 	.byte	0x04, 0x17
        /*007a*/ 	.short	(.L_23 - .L_22)
.L_22:
        /*007c*/ 	.word	0x00000000
        /*0080*/ 	.short	0x0006
        /*0082*/ 	.short	0x0024
        /*0084*/ 	.byte	0x00, 0xf0, 0x11, 0x00


	//----- nvinfo : EIATTR_KPARAM_INFO
	.align		4
.L_23:
        /*0088*/ 	.byte	0x04, 0x17
        /*008a*/ 	.short	(.L_25 - .L_24)
.L_24:
        /*008c*/ 	.word	0x00000000
        /*0090*/ 	.short	0x0005
        /*0092*/ 	.short	0x0020
        /*0094*/ 	.byte	0x00, 0xf0, 0x11, 0x00


	//----- nvinfo : EIATTR_KPARAM_INFO
	.align		4
.L_25:
        /*0098*/ 	.byte	0x04, 0x17
        /*009a*/ 	.short	(.L_27 - .L_26)
.L_26:
        /*009c*/ 	.word	0x00000000
        /*00a0*/ 	.short	0x0004
        /*00a2*/ 	.short	0x001c
        /*00a4*/ 	.byte	0x00, 0xf0, 0x11, 0x00


	//----- nvinfo : EIATTR_KPARAM_INFO
	.align		4
.L_27:
        /*00a8*/ 	.byte	0x04, 0x17
        /*00aa*/ 	.short	(.L_29 - .L_28)
.L_28:
        /*00ac*/ 	.word	0x00000000
        /*00b0*/ 	.short	0x0003
        /*00b2*/ 	.short	0x0018
        /*00b4*/ 	.byte	0x00, 0xf0, 0x11, 0x00


	//----- nvinfo : EIATTR_KPARAM_INFO
	.align		4
.L_29:
        /*00b8*/ 	.byte	0x04, 0x17
        /*00ba*/ 	.short	(.L_31 - .L_30)
.L_30:
        /*00bc*/ 	.word	0x00000000
        /*00c0*/ 	.short	0x0002
        /*00c2*/ 	.short	0x0010
        /*00c4*/ 	.byte	0x00, 0xf4, 0x21, 0x00


	//----- nvinfo : EIATTR_KPARAM_INFO
	.align		4
.L_31:
        /*00c8*/ 	.byte	0x04, 0x17
        /*00ca*/ 	.short	(.L_33 - .L_32)
.L_32:
        /*00cc*/ 	.word	0x00000000
        /*00d0*/ 	.short	0x0001
        /*00d2*/ 	.short	0x0008
        /*00d4*/ 	.byte	0x00, 0xf4, 0x21, 0x00


	//----- nvinfo : EIATTR_KPARAM_INFO
	.align		4
.L_33:
        /*00d8*/ 	.byte	0x04, 0x17
        /*00da*/ 	.short	(.L_35 - .L_34)
.L_34:
        /*00dc*/ 	.word	0x00000000
        /*00e0*/ 	.short	0x0000
        /*00e2*/ 	.short	0x0000
        /*00e4*/ 	.byte	0x00, 0xf4, 0x21, 0x00


	//----- nvinfo : EIATTR_SPARSE_MMA_MASK
	.align		4
.L_35:
        /*00e8*/ 	.byte	0x03, 0x50
        /*00ea*/ 	.short	0x0000


	//----- nvinfo : EIATTR_MAXREG_COUNT
	.align		4
        /*00ec*/ 	.byte	0x03, 0x1b
        /*00ee*/ 	.short	0x00ff


	//----- nvinfo : EIATTR_NUM_BARRIERS
	.align		4
        /*00f0*/ 	.byte	0x02, 0x4c
        /*00f2*/ 	.byte	0x01
	.zero		1


	//----- nvinfo : EIATTR_ANNOTATIONS
	.align		4
        /*00f4*/ 	.byte	0x04, 0x55
        /*00f6*/ 	.short	(.L_37 - .L_36)


	//   ....[0]....
.L_36:
        /*00f8*/ 	.word	0x00000001
        /*00fc*/ 	.byte	0x80, 0x00, 0x00, 0x00, 0x01, 0x00, 0x00, 0x00, 0x90, 0x00, 0x00, 0x00, 0x01, 0x00, 0x00, 0x00
        /* <DEDUP_REMOVED lines=4073> */
        /*ff9c*/ 	.byte	0x90, 0xdd, 0x03, 0x00, 0x01, 0x00, 0x00, 0x00, 0xf0, 0x1c, 0x04, 0x00


	//----- nvinfo : EIATTR_MERCURY_ISA_VERSION
	.align		4
.L_37:
        /*ffa8*/ 	.byte	0x03, 0x5f
        /*ffaa*/ 	.short	0x0101


	//----- nvinfo : EIATTR_COOP_GROUP_MASK_REGIDS
	.align		4
        /*ffac*/ 	.byte	0x04, 0x29
        /*ffae*/ 	.short	(.L_39 - .L_38)


	//   ....[0]....
.L_38:
        /*ffb0*/ 	.word	0xffffffff


	//   ....[1]....
        /*ffb4*/ 	.word	0xffffffff


	//   ....[2]....
        /*ffb8*/ 	.word	0xffffffff


	//   ....[3]....
        /*ffbc*/ 	.word	0xffffffff


	//   ....[4]....
        /*ffc0*/ 	.word	0xffffffff


	//   ....[5]....
        /*ffc4*/ 	.word	0xffffffff


	//   ....[6]....
        /*ffc8*/ 	.word	0xffffffff


	//   ....[7]....
        /*ffcc*/ 	.word	0xffffffff


	//   ....[8]....
        /*ffd0*/ 	.word	0xffffffff


	//   ....[9]....
        /*ffd4*/ 	.word	0xffffffff


	//   ....[10]....
        /*ffd8*/ 	.word	0xffffffff


	//   ....[11]....
        /*ffdc*/ 	.word	0xffffffff


	//   ....[12]....
        /*ffe0*/ 	.word	0xffffffff


	//   ....[13]....
        /*ffe4*/ 	.word	0xffffffff


	//   ....[14]....
        /*ffe8*/ 	.word	0xffffffff


	//   ....[15]....
        /*ffec*/ 	.word	0xffffffff


	//   ....[16]....
        /*fff0*/ 	.word	0xffffffff


	//   ....[17]....
        /*fff4*/ 	.word	0xffffffff


	//   ....[18]....
        /*fff8*/ 	.word	0xffffffff


	//   ....[19]....
        /*fffc*/ 	.word	0xffffffff


	//   ....[20]....
        /*10000*/ 	.word	0xffffffff


	//   ....[21]....
        /*10004*/ 	.word	0xffffffff


	//   ....[22]....
        /*10008*/ 	.word	0xffffffff


	//   ....[23]....
        /*1000c*/ 	.word	0xffffffff


	//   ....[24]....
        /*10010*/ 	.word	0xffffffff


	//   ....[25]....
        /*10014*/ 	.word	0xffffffff


	//   ....[26]....
        /*10018*/ 	.word	0xffffffff


	//   ....[27]....
        /*1001c*/ 	.word	0xffffffff


	//   ....[28]....
        /*10020*/ 	.word	0xffffffff


	//   ....[29]....
        /*10024*/ 	.word	0xffffffff


	//   ....[30]....
        /*10028*/ 	.word	0xffffffff


	//----- nvinfo : EIATTR_COOP_GROUP_INSTR_OFFSETS
	.align		4
.L_39:
        /*1002c*/ 	.byte	0x04, 0x28
        /*1002e*/ 	.short	(.L_41 - .L_40)


	//   ....[0]....
.L_40:
        /*10030*/ 	.word	0x00039530


	//   ....[1]....
        /*10034*/ 	.word	0x000399d0


	//   ....[2]....
        /*10038*/ 	.word	0x00039ac0


	//   ....[3]....
        /*1003c*/ 	.word	0x00039b70


	//   ....[4]....
        /*10040*/ 	.word	0x00039b90


	//   ....[5]....
        /*10044*/ 	.word	0x00039bc0


	//   ....[6]....
        /*10048*/ 	.word	0x00039d30


	//   ....[7]....
        /*1004c*/ 	.word	0x00039d50


	//   ....[8]....
        /*10050*/ 	.word	0x00039d70


	//   ....[9]....
        /*10054*/ 	.word	0x00039e70


	//   ....[10]....
        /*10058*/ 	.word	0x00039ed0


	//   ....[11]....
        /*1005c*/ 	.word	0x00039f60


	//   ....[12]....
        /*10060*/ 	.word	0x00039f80


	//   ....[13]....
        /*10064*/ 	.word	0x00039fd0


	//   ....[14]....
        /*10068*/ 	.word	0x0003a070


	//   ....[15]....
        /*1006c*/ 	.word	0x0003a170


	//   ....[16]....
        /*10070*/ 	.word	0x0003a250


	//   ....[17]....
        /*10074*/ 	.word	0x0003a270


	//   ....[18]....
        /*10078*/ 	.word	0x0003a330


	//   ....[19]....
        /*1007c*/ 	.word	0x0003a350


	//   ....[20]....
        /*10080*/ 	.word	0x0003a370


	//   ....[21]....
        /*10084*/ 	.word	0x0003a3c0


	//   ....[22]....
        /*10088*/ 	.word	0x0003a420


	//   ....[23]....
        /*1008c*/ 	.word	0x0003a510


	//   ....[24]....
        /*10090*/ 	.word	0x0003a5d0


	//   ....[25]....
        /*10094*/ 	.word	0x0003a5f0


	//   ....[26]....
        /*10098*/ 	.word	0x0003a610


	//   ....[27]....
        /*1009c*/ 	.word	0x0003a6d0


	//   ....[28]....
        /*100a0*/ 	.word	0x0003a6f0


	//   ....[29]....
        /*100a4*/ 	.word	0x0003a790


	//   ....[30]....
        /*100a8*/ 	.word	0x0003a910


	//----- nvinfo : EIATTR_EXIT_INSTR_OFFSETS
	.align		4
.L_41:
        /*100ac*/ 	.byte	0x04, 0x1c
        /*100ae*/ 	.short	(.L_43 - .L_42)


	//   ....[0]....
.L_42:
        /*100b0*/ 	.word	0x000420b0


	//   ....[1]....
        /*100b4*/ 	.word	0x000420d0


	//----- nvinfo : EIATTR_REQNTID
	.align		4
.L_43:
        /*100b8*/ 	.byte	0x04, 0x10
        /*100ba*/ 	.short	(.L_45 - .L_44)
.L_44:
        /*100bc*/ 	.word	0x00000020
        /*100c0*/ 	.word	0x00000001
        /*100c4*/ 	.word	0x00000001


	//----- nvinfo : EIATTR_CBANK_PARAM_SIZE
	.align		4
.L_45:
        /*100c8*/ 	.byte	0x03, 0x19
        /*100ca*/ 	.short	0x0050


	//----- nvinfo : EIATTR_PARAM_CBANK
	.align		4
        /*100cc*/ 	.byte	0x04, 0x0a
        /*100ce*/ 	.short	(.L_47 - .L_46)
	.align		4
.L_46:
        /*100d0*/ 	.word	index@(.nv.constant0.matmul_kernel)
        /*100d4*/ 	.short	0x0210
        /*100d6*/ 	.short	0x0050


	//----- nvinfo : EIATTR_SW_WAR
	.align		4
.L_47:
        /*100d8*/ 	.byte	0x04, 0x36
        /*100da*/ 	.short	(.L_49 - .L_48)
.L_48:
        /*100dc*/ 	.word	0x00000008
.L_49:


//--------------------- .nv.callgraph             --------------------------
	.section	.nv.callgraph,"",@"SHT_CUDA_CALLGRAPH"
	.align	4
	.sectionentsize	8
	.align		4
        /*0000*/ 	.word	0x00000000
	.align		4
        /*0004*/ 	.word	0xffffffff
	.align		4
        /*0008*/ 	.word	0x00000000
	.align		4
        /*000c*/ 	.word	0xfffffffe
	.align		4
        /*0010*/ 	.word	0x00000000
	.align		4
        /*0014*/ 	.word	0xfffffffd
	.align		4
        /*0018*/ 	.word	0x00000000
	.align		4
        /*001c*/ 	.word	0xfffffffc


//--------------------- .text.matmul_kernel       --------------------------
	.section	.text.matmul_kernel,"ax",@progbits
	.align	128
        .global         matmul_kernel
        .type           matmul_kernel,@function
        .size           matmul_kernel,(.L_x_3 - matmul_kernel)
        .other          matmul_kernel,@"STO_CUDA_ENTRY STV_DEFAULT"
matmul_kernel:
.text.matmul_kernel:
[----:B------:R-:W0:Y:S08]  /*0000*/  LDC R1, c[0x0][0x28] ;  /* 0x00000a00ff017b82 */ /* 0x000e300000000800 */
[----:B------:R-:W1:Y:S01]  /*0010*/  LDC.64 R2, c[0x0][0x228] ;  /* 0x00008a00ff027b82 */ /* 0x000e620000000a00 */
[----:B------:R-:W2:Y:S01]  /*0020*/  S2R R7, SR_CTAID.X ;  /* 0x0000000000077919 */ /* 0x000ea20000002500 */
[----:B0-----:R-:W-:Y:S01]  /*0030*/  VIADD R1, R1, 0xffffddc0 ;  /* 0xffffddc001017836 */ /* 0x001fe20000000000 */
[----:B------:R-:W-:Y:S01]  /*0040*/  UMOV UR4, 0x400 ;  /* 0x0000040000047882 */ /* 0x000fe20000000000 */
[----:B------:R-:W-:Y:S01]  /*0050*/  ULDC.64 UR32, c[0x0][0x208] ;  /* 0x0000820000207ab9 */ /* 0x000fe20000000a00 */
[----:B------:R-:W0:Y:S03]  /*0060*/  S2R R14, SR_TID.X ;  /* 0x00000000000e7919 */ /* 0x000e260000002100 */
[----:B------:R-:W3:Y:S01]  /*0070*/  S2UR UR5, SR_CgaCtaId ;  /* 0x00000000000579c3 */ /* 0x000ee20000008800 */
[----:B------:R-:W-:Y:S04]  /*0080*/  STL [R1+0x480], RZ ;  /* 0x000480ff01007387 */ /* 0x000fe80000100800 */
[----:B------:R-:W-:Y:S04]  /*0090*/  STL [R1+0x484], RZ ;  /* 0x000484ff01007387 */ /* 0x000fe80000100800 */
[----:B------:R-:W-:Y:S04]  /*00a0*/  STL [R1+0x488], RZ ;  /* 0x000488ff01007387 */ /* 0x000fe80000100800 */
[----:B------:R-:W-:Y:S01]  /*00b0*/  STL [R1+0x48c], RZ ;  /* 0x00048cff01007387 */ /* 0x000fe20000100800 */
[----:B-1----:R-:W-:-:S03]  /*00c0*/  VIADD R0, R3, 0x3f ;  /* 0x0000003f03007836 */ /* 0x002fc60000000000 */
[----:B------:R-:W-:Y:S02]  /*00d0*/  STL [R1+0x490], RZ ;  /* 0x000490ff01007387 */ /* 0x000fe40000100800 */
[----:B------:R-:W-:Y:S02]  /*00e0*/  SHF.R.S32.HI R5, RZ, 0x1f, R0 ;  /* 0x0000001fff057819 */ /* 0x000fe40000011400 */
[----:B------:R-:W-:Y:S01]  /*00f0*/  STL [R1+0x494], RZ ;  /* 0x000494ff01007387 */ /* 0x000fe20000100800 */
[----:B---3--:R-:W-:Y:S01]  /*0100*/  ULEA UR4, UR5, UR4, 0x18 ;  /* 0x0000000405047291 */ /* 0x008fe2000f8ec03f */
[----:B------:R-:W-:Y:S02]  /*0110*/  LEA.HI R5, R5, R0, RZ, 0x6 ;  /* 0x0000000005057211 */ /* 0x000fe400078f30ff */
[----:B------:R-:W-:Y:S01]  /*0120*/  STL [R1+0x498], RZ ;  /* 0x000498ff01007387 */ /* 0x000fe20000100800 */
[----:B--2---:R-:W-:Y:S02]  /*0130*/  IABS R10, R7 ;  /* 0x00000007000a7213 */ /* 0x004fe40000000000 */
[----:B------:R-:W-:Y:S01]  /*0140*/  SHF.R.S32.HI R5, RZ, 0x6, R5 ;  /* 0x00000006ff057819 */ /* 0x000fe20000011405 */
[----:B------:R-:W-:Y:S04]  /*0150*/  STL [R1+0x49c], RZ ;  /* 0x00049cff01007387 */ /* 0x000fe80000100800 */
[----:B------:R-:W-:Y:S01]  /*0160*/  IMAD.SHL.U32 R6, R5, 0x8, RZ ;  /* 0x0000000805067824 */ /* 0x000fe200078e00ff */
[----:B------:R-:W-:Y:S04]  /*0170*/  STL [R1+0x4a0], RZ ;  /* 0x0004a0ff01007387 */ /* 0x000fe80000100800 */
[-C--:B------:R-:W-:Y:S01]  /*0180*/  IABS R9, R6.reuse ;  /* 0x0000000600097213 */ /* 0x080fe20000000000 */
[----:B------:R-:W-:Y:S01]  /*0190*/  STL [R1+0x4a4], RZ ;  /* 0x0004a4ff01007387 */ /* 0x000fe20000100800 */
[----:B------:R-:W-:-:S02]  /*01a0*/  IABS R12, R6 ;  /* 0x00000006000c7213 */ /* 0x000fc40000000000 */
[----:B------:R-:W1:Y:S01]  /*01b0*/  I2F.RP R0, R9 ;  /* 0x0000000900007306 */ /* 0x000e620000209400 */
[----:B------:R-:W-:Y:S04]  /*01c0*/  STL [R1+0x4a8], RZ ;  /* 0x0004a8ff01007387 */ /* 0x000fe80000100800 */
[----:B------:R-:W-:Y:S04]  /*01d0*/  STL [R1+0x4ac], RZ ;  /* 0x0004acff01007387 */ /* 0x000fe80000100800 */
[----:B------:R-:W-:Y:S04]  /*01e0*/  STL [R1+0x690], RZ ;  /* 0x000690ff01007387 */ /* 0x000fe80000100800 */
[----:B------:R-:W-:Y:S01]  /*01f0*/  STL [R1+0x694], RZ ;  /* 0x000694ff01007387 */ /* 0x000fe20000100800 */
[----:B-1----:R-:W1:Y:S03]  /*0200*/  MUFU.RCP R0, R0 ;  /* 0x0000000000007308 */ /* 0x002e660000001000 */
[----:B------:R-:W-:Y:S04]  /*0210*/  STL [R1+0x698], RZ ;  /* 0x000698ff01007387 */ /* 0x000fe80000100800 */
[----:B------:R-:W-:Y:S04]  /*0220*/  STL [R1+0x69c], RZ ;  /* 0x00069cff01007387 */ /* 0x000fe80000100800 */
[----:B------:R-:W-:Y:S04]  /*0230*/  STL [R1+0x700], RZ ;  /* 0x000700ff01007387 */ /* 0x000fe80000100800 */
[----:B------:R-:W-:Y:S01]  /*0240*/  STL [R1+0x704], RZ ;  /* 0x000704ff01007387 */ /* 0x000fe20000100800 */
[----:B-1----:R-:W-:-:S03]  /*0250*/  VIADD R4, R0, 0xffffffe ;  /* 0x0ffffffe00047836 */ /* 0x002fc60000000000 */
[----:B------:R-:W-:Y:S01]  /*0260*/  STL [R1+0x708], RZ ;  /* 0x000708ff01007387 */ /* 0x000fe20000100800 */
[----:B------:R-:W-:Y:S01]  /*0270*/  IMAD.MOV R0, RZ, RZ, -R12 ;  /* 0x000000ffff007224 */ /* 0x000fe200078e0a0c */
[----:B------:R1:W2:Y:S02]  /*0280*/  F2I.FTZ.U32.TRUNC.NTZ R5, R4 ;  /* 0x0000000400057305 */ /* 0x0002a4000021f000 */
[----:B------:R-:W-:Y:S04]  /*0290*/  STL [R1+0x70c], RZ ;  /* 0x00070cff01007387 */ /* 0x000fe80000100800 */
[----:B------:R-:W-:Y:S01]  /*02a0*/  STL [R1+0x370], RZ ;  /* 0x000370ff01007387 */ /* 0x000fe20000100800 */
[----:B-1----:R-:W-:-:S03]  /*02b0*/  IMAD.MOV.U32 R4, RZ, RZ, RZ ;  /* 0x000000ffff047224 */ /* 0x002fc600078e00ff */
[----:B------:R-:W-:Y:S04]  /*02c0*/  STL [R1+0x374], RZ ;  /* 0x000374ff01007387 */ /* 0x000fe80000100800 */
[----:B------:R-:W-:Y:S01]  /*02d0*/  STL [R1+0x378], RZ ;  /* 0x000378ff01007387 */ /* 0x000fe20000100800 */
[----:B--2---:R-:W-:-:S03]  /*02e0*/  IMAD.MOV R8, RZ, RZ, -R5 ;  /* 0x000000ffff087224 */ /* 0x004fc600078e0a05 */
[----:B------:R-:W-:Y:S01]  /*02f0*/  STL [R1+0x37c], RZ ;  /* 0x00037cff01007387 */ /* 0x000fe20000100800 */
[----:B------:R-:W-:Y:S02]  /*0300*/  IMAD R11, R8, R9, RZ ;  /* 0x00000009080b7224 */ /* 0x000fe400078e02ff */
[----:B------:R-:W-:Y:S01]  /*0310*/  IMAD.MOV.U32 R8, RZ, RZ, R10 ;  /* 0x000000ffff087224 */ /* 0x000fe200078e000a */
[----:B------:R-:W-:Y:S01]  /*0320*/  STL [R1+0x360], RZ ;  /* 0x000360ff01007387 */ /* 0x000fe20000100800 */
[----:B------:R-:W-:-:S03]  /*0330*/  IMAD.HI.U32 R5, R5, R11, R4 ;  /* 0x0000000b05057227 */ /* 0x000fc600078e0004 */
[----:B------:R-:W-:Y:S03]  /*0340*/  STL [R1+0x364], RZ ;  /* 0x000364ff01007387 */ /* 0x000fe60000100800 */
[----:B------:R-:W-:Y:S01]  /*0350*/  IMAD.HI.U32 R5, R5, R8, RZ ;  /* 0x0000000805057227 */ /* 0x000fe200078e00ff */
[----:B------:R-:W-:Y:S03]  /*0360*/  STL [R1+0x368], RZ ;  /* 0x000368ff01007387 */ /* 0x000fe60000100800 */
[----:B------:R-:W-:Y:S01]  /*0370*/  IMAD R0, R5, R0, R8 ;  /* 0x0000000005007224 */ /* 0x000fe200078e0208 */
[----:B------:R-:W-:Y:S04]  /*0380*/  STL [R1+0x36c], RZ ;  /* 0x00036cff01007387 */ /* 0x000fe80000100800 */
[----:B------:R-:W-:Y:S01]  /*0390*/  ISETP.GT.U32.AND P1, PT, R9, R0, PT ;  /* 0x000000000900720c */ /* 0x000fe20003f24070 */
[----:B------:R-:W-:Y:S04]  /*03a0*/  STL [R1+0x680], RZ ;  /* 0x000680ff01007387 */ /* 0x000fe80000100800 */
[----:B------:R-:W-:Y:S04]  /*03b0*/  STL [R1+0x684], RZ ;  /* 0x000684ff01007387 */ /* 0x000fe80000100800 */
[----:B------:R-:W-:Y:S04]  /*03c0*/  STL [R1+0x688], RZ ;  /* 0x000688ff01007387 */ /* 0x000fe80000100800 */
[----:B------:R-:W-:Y:S01]  /*03d0*/  @!P1 IMAD.IADD R0, R0, 0x1, -R9 ;  /* 0x0000000100009824 */ /* 0x000fe200078e0a09 */
[----:B------:R-:W-:Y:S01]  /*03e0*/  STL [R1+0x68c], RZ ;  /* 0x00068cff01007387 */ /* 0x000fe20000100800 */
[----:B------:R-:W-:Y:S01]  /*03f0*/  @!P1 VIADD R5, R5, 0x1 ;  /* 0x0000000105059836 */ /* 0x000fe20000000000 */
[----:B------:R-:W-:-:S02]  /*0400*/  ISETP.NE.AND P1, PT, R6, RZ, PT ;  /* 0x000000ff0600720c */ /* 0x000fc40003f25270 */
[----:B------:R-:W-:Y:S01]  /*0410*/  ISETP.GE.U32.AND P0, PT, R0, R9, PT ;  /* 0x000000090000720c */ /* 0x000fe20003f06070 */
[----:B------:R-:W-:Y:S01]  /*0420*/  STL [R1+0x670], RZ ;  /* 0x000670ff01007387 */ /* 0x000fe20000100800 */
[----:B------:R-:W-:-:S03]  /*0430*/  LOP3.LUT R0, R7, R6, RZ, 0x3c, !PT ;  /* 0x0000000607007212 */ /* 0x000fc600078e3cff */
[----:B------:R-:W-:Y:S01]  /*0440*/  STL [R1+0x674], RZ ;  /* 0x000674ff01007387 */ /* 0x000fe20000100800 */
[----:B------:R-:W-:Y:S01]  /*0450*/  ISETP.GE.AND P2, PT, R0, RZ, PT ;  /* 0x000000ff0000720c */ /* 0x000fe20003f46270 */
[----:B------:R-:W-:Y:S02]  /*0460*/  VIADD R0, R2, 0x7f ;  /* 0x0000007f02007836 */ /* 0x000fe40000000000 */
[----:B------:R-:W-:Y:S04]  /*0470*/  STL [R1+0x678], RZ ;  /* 0x000678ff01007387 */ /* 0x000fe80000100800 */
[----:B------:R-:W-:Y:S01]  /*0480*/  @P0 VIADD R5, R5, 0x1 ;  /* 0x0000000105050836 */ /* 0x000fe20000000000 */
[----:B------:R-:W-:Y:S03]  /*0490*/  STL [R1+0x67c], RZ ;  /* 0x00067cff01007387 */ /* 0x000fe60000100800 */
[----:B------:R-:W-:Y:S01]  /*04a0*/  IMAD.MOV.U32 R4, RZ, RZ, R5 ;  /* 0x000000ffff047224 */ /* 0x000fe200078e0005 */
[----:B------:R-:W-:Y:S01]  /*04b0*/  STL [R1+0x660], RZ ;  /* 0x000660ff01007387 */ /* 0x000fe20000100800 */
[----:B------:R-:W-:-:S02]  /*04c0*/  SHF.R.S32.HI R5, RZ, 0x1f, R0 ;  /* 0x0000001fff057819 */ /* 0x000fc40000011400 */
[----:B------:R-:W-:Y:S01]  /*04d0*/  @!P2 IMAD.MOV R4, RZ, RZ, -R4 ;  /* 0x000000ffff04a224 */ /* 0x000fe200078e0a04 */
[----:B------:R-:W-:Y:S01]  /*04e0*/  STL [R1+0x664], RZ ;  /* 0x000664ff01007387 */ /* 0x000fe20000100800 */
[----:B------:R-:W-:Y:S02]  /*04f0*/  @!P1 LOP3.LUT R4, RZ, R6, RZ, 0x33, !PT ;  /* 0x00000006ff049212 */ /* 0x000fe400078e33ff */
[----:B------:R-:W-:Y:S01]  /*0500*/  LEA.HI R5, R5, R0, RZ, 0x7 ;  /* 0x0000000005057211 */ /* 0x000fe200078f38ff */
[----:B------:R-:W-:Y:S02]  /*0510*/  STL [R1+0x668], RZ ;  /* 0x000668ff01007387 */ /* 0x000fe40000100800 */
[----:B------:R-:W-:Y:S02]  /*0520*/  IMAD.SHL.U32 R8, R4, 0x8, RZ ;  /* 0x0000000804087824 */ /* 0x000fe400078e00ff */
[----:B------:R-:W-:Y:S01]  /*0530*/  STL [R1+0x66c], RZ ;  /* 0x00066cff01007387 */ /* 0x000fe20000100800 */
[----:B------:R-:W-:-:S02]  /*0540*/  IMAD.MOV R4, RZ, RZ, -R4 ;  /* 0x000000ffff047224 */ /* 0x000fc400078e0a04 */
[----:B------:R-:W-:Y:S01]  /*0550*/  LEA.HI.SX32 R5, R5, -R8, 0x19 ;  /* 0x8000000805057211 */ /* 0x000fe200078fcaff */
[----:B------:R-:W-:Y:S01]  /*0560*/  STL [R1+0x650], RZ ;  /* 0x000650ff01007387 */ /* 0x000fe20000100800 */
[----:B------:R-:W-:Y:S02]  /*0570*/  IMAD R6, R6, R4, R7 ;  /* 0x0000000406067224 */ /* 0x000fe400078e0207 */
[----:B------:R-:W-:Y:S01]  /*0580*/  VIMNMX R13, R5, 0x8, PT ;  /* 0x00000008050d7848 */ /* 0x000fe20003fe0100 */
[----:B------:R-:W-:Y:S02]  /*0590*/  STL [R1+0x654], RZ ;  /* 0x000654ff01007387 */ /* 0x000fe40000100800 */
[----:B------:R-:W-:Y:S02]  /*05a0*/  IABS R11, R6 ;  /* 0x00000006000b7213 */ /* 0x000fe40000000000 */
[----:B------:R-:W-:Y:S01]  /*05b0*/  STL [R1+0x658], RZ ;  /* 0x000658ff01007387 */ /* 0x000fe20000100800 */
[----:B------:R-:W-:-:S03]  /*05c0*/  IABS R9, R13 ;  /* 0x0000000d00097213 */ /* 0x000fc60000000000 */
[----:B------:R-:W-:Y:S01]  /*05d0*/  STL [R1+0x65c], RZ ;  /* 0x00065cff01007387 */ /* 0x000fe20000100800 */
[----:B------:R-:W1:Y:S03]  /*05e0*/  I2F.RP R0, R9 ;  /* 0x0000000900007306 */ /* 0x000e660000209400 */
        /* <DEDUP_REMOVED lines=10> */
[----:B------:R-:W-:Y:S04]  /*0690*/  STL [R1+0x350], RZ ;  /* 0x000350ff01007387 */ /* 0x000fe80000100800 */
[----:B------:R-:W-:Y:S01]  /*06a0*/  STL [R1+0x354], RZ ;  /* 0x000354ff01007387 */ /* 0x000fe20000100800 */
[----:B------:R-:W1:Y:S03]  /*06b0*/  F2I.FTZ.U32.TRUNC.NTZ R5, R5 ;  /* 0x0000000500057305 */ /* 0x000e66000021f000 */
[----:B------:R-:W-:Y:S04]  /*06c0*/  STL [R1+0x358], RZ ;  /* 0x000358ff01007387 */ /* 0x000fe80000100800 */
[----:B------:R-:W-:Y:S04]  /*06d0*/  STL [R1+0x35c], RZ ;  /* 0x00035cff01007387 */ /* 0x000fe80000100800 */
[----:B------:R-:W-:Y:S04]  /*06e0*/  STL [R1+0x340], RZ ;  /* 0x000340ff01007387 */ /* 0x000fe80000100800 */
[----:B------:R-:W-:Y:S01]  /*06f0*/  STL [R1+0x344], RZ ;  /* 0x000344ff01007387 */ /* 0x000fe20000100800 */
[----:B-1----:R-:W-:-:S03]  /*0700*/  IMAD.MOV R10, RZ, RZ, -R5 ;  /* 0x000000ffff0a7224 */ /* 0x002fc600078e0a05 */
[----:B------:R-:W-:Y:S01]  /*0710*/  STL [R1+0x348], RZ ;  /* 0x000348ff01007387 */ /* 0x000fe20000100800 */
[----:B------:R-:W-:Y:S01]  /*0720*/  IMAD.MOV.U32 R4, RZ, RZ, R10 ;  /* 0x000000ffff047224 */ /* 0x000fe200078e000a */
[----:B------:R-:W-:Y:S02]  /*0730*/  IABS R10, R13 ;  /* 0x0000000d000a7213 */ /* 0x000fe40000000000 */
[----:B------:R-:W-:Y:S01]  /*0740*/  STL [R1+0x34c], RZ ;  /* 0x00034cff01007387 */ /* 0x000fe20000100800 */
[----:B------:R-:W-:Y:S02]  /*0750*/  IMAD R7, R4, R9, RZ ;  /* 0x0000000904077224 */ /* 0x000fe400078e02ff */
[----:B------:R-:W-:Y:S01]  /*0760*/  IMAD.MOV.U32 R4, RZ, RZ, RZ ;  /* 0x000000ffff047224 */ /* 0x000fe200078e00ff */
[----:B------:R-:W-:Y:S03]  /*0770*/  STL [R1+0x630], RZ ;  /* 0x000630ff01007387 */ /* 0x000fe60000100800 */
[----:B------:R-:W-:Y:S01]  /*0780*/  IMAD.HI.U32 R4, R5, R7, R4 ;  /* 0x0000000705047227 */ /* 0x000fe200078e0004 */
[----:B------:R-:W-:Y:S03]  /*0790*/  STL [R1+0x634], RZ ;  /* 0x000634ff01007387 */ /* 0x000fe60000100800 */
[----:B------:R-:W-:Y:S01]  /*07a0*/  IMAD.MOV R5, RZ, RZ, -R10 ;  /* 0x000000ffff057224 */ /* 0x000fe200078e0a0a */
[----:B------:R-:W-:Y:S01]  /*07b0*/  STL [R1+0x638], RZ ;  /* 0x000638ff01007387 */ /* 0x000fe20000100800 */
[----:B------:R-:W-:-:S03]  /*07c0*/  IMAD.HI.U32 R0, R4, R11, RZ ;  /* 0x0000000b04007227 */ /* 0x000fc600078e00ff */
[----:B------:R-:W-:Y:S01]  /*07d0*/  STL [R1+0x63c], RZ ;  /* 0x00063cff01007387 */ /* 0x000fe20000100800 */
[----:B------:R-:W-:Y:S02]  /*07e0*/  IMAD R4, R0, R5, R11 ;  /* 0x0000000500047224 */ /* 0x000fe400078e020b */
[----:B------:R-:W1:Y:S01]  /*07f0*/  LDC R5, c[0x0][0x230] ;  /* 0x00008c00ff057b82 */ /* 0x000e620000000800 */
[----:B------:R-:W-:Y:S02]  /*0800*/  STL [R1+0x620], RZ ;  /* 0x000620ff01007387 */ /* 0x000fe40000100800 */
[----:B------:R-:W-:Y:S02]  /*0810*/  ISETP.GT.U32.AND P1, PT, R9, R4, PT ;  /* 0x000000040900720c */ /* 0x000fe40003f24070 */
[----:B------:R-:W-:Y:S04]  /*0820*/  STL [R1+0x624], RZ ;  /* 0x000624ff01007387 */ /* 0x000fe80000100800 */
[----:B------:R-:W-:Y:S04]  /*0830*/  STL [R1+0x628], RZ ;  /* 0x000628ff01007387 */ /* 0x000fe80000100800 */
[----:B------:R-:W-:Y:S03]  /*0840*/  STL [R1+0x62c], RZ ;  /* 0x00062cff01007387 */ /* 0x000fe60000100800 */
[----:B------:R-:W-:Y:S01]  /*0850*/  @!P1 IMAD.IADD R4, R4, 0x1, -R9 ;  /* 0x0000000104049824 */ /* 0x000fe200078e0a09 */
[----:B------:R-:W-:Y:S01]  /*0860*/  STL [R1+0x610], RZ ;  /* 0x000610ff01007387 */ /* 0x000fe20000100800 */
[----:B------:R-:W-:Y:S01]  /*0870*/  @!P1 VIADD R0, R0, 0x1 ;  /* 0x0000000100009836 */ /* 0x000fe20000000000 */
[----:B------:R-:W-:-:S02]  /*0880*/  ISETP.NE.AND P1, PT, R13, RZ, PT ;  /* 0x000000ff0d00720c */ /* 0x000fc40003f25270 */
[----:B------:R-:W-:Y:S01]  /*0890*/  STL [R1+0x614], RZ ;  /* 0x000614ff01007387 */ /* 0x000fe20000100800 */
[----:B------:R-:W-:Y:S02]  /*08a0*/  ISETP.GE.U32.AND P0, PT, R4, R9, PT ;  /* 0x000000090400720c */ /* 0x000fe40003f06070 */
[-C--:B------:R-:W-:Y:S01]  /*08b0*/  LOP3.LUT R4, R6, R13.reuse, RZ, 0x3c, !PT ;  /* 0x0000000d06047212 */ /* 0x080fe200078e3cff */
[----:B------:R-:W-:Y:S01]  /*08c0*/  STL [R1+0x618], RZ ;  /* 0x000618ff01007387 */ /* 0x000fe20000100800 */
[----:B-1----:R-:W-:Y:S02]  /*08d0*/  VIADD R5, R5, 0x3f ;  /* 0x0000003f05057836 */ /* 0x002fe40000000000 */
[----:B------:R-:W-:Y:S01]  /*08e0*/  ISETP.GE.AND P2, PT, R4, RZ, PT ;  /* 0x000000ff0400720c */ /* 0x000fe20003f46270 */
[----:B------:R-:W-:Y:S04]  /*08f0*/  STL [R1+0x61c], RZ ;  /* 0x00061cff01007387 */ /* 0x000fe80000100800 */
[----:B------:R-:W-:Y:S02]  /*0900*/  STL [R1+0x600], RZ ;  /* 0x000600ff01007387 */ /* 0x000fe40000100800 */
[----:B------:R-:W-:Y:S01]  /*0910*/  @P0 VIADD R0, R0, 0x1 ;  /* 0x0000000100000836 */ /* 0x000fe20000000000 */
[----:B------:R-:W-:Y:S01]  /*0920*/  ISETP.GE.AND P0, PT, R5, 0x40, PT ;  /* 0x000000400500780c */ /* 0x000fe20003f06270 */
[----:B------:R-:W-:Y:S04]  /*0930*/  STL [R1+0x604], RZ ;  /* 0x000604ff01007387 */ /* 0x000fe80000100800 */
[----:B------:R-:W-:Y:S01]  /*0940*/  STL [R1+0x608], RZ ;  /* 0x000608ff01007387 */ /* 0x000fe20000100800 */
[----:B------:R-:W-:Y:S01]  /*0950*/  @!P2 IMAD.MOV R0, RZ, RZ, -R0 ;  /* 0x000000ffff00a224 */ /* 0x000fe200078e0a00 */
[----:B------:R-:W-:-:S02]  /*0960*/  @!P1 LOP3.LUT R0, RZ, R13, RZ, 0x33, !PT ;  /* 0x0000000dff009212 */ /* 0x000fc400078e33ff */
[----:B------:R-:W-:Y:S03]  /*0970*/  STL [R1+0x60c], RZ ;  /* 0x00060cff01007387 */ /* 0x000fe60000100800 */
[----:B------:R-:W-:Y:S01]  /*0980*/  IMAD.SHL.U32 R19, R0, 0x40, RZ ;  /* 0x0000004000137824 */ /* 0x000fe200078e00ff */
[----:B------:R-:W-:Y:S01]  /*0990*/  STL [R1+0x5f0], RZ ;  /* 0x0005f0ff01007387 */ /* 0x000fe20000100800 */
[----:B------:R-:W-:Y:S02]  /*09a0*/  IMAD.MOV R4, RZ, RZ, -R0 ;  /* 0x000000ffff047224 */ /* 0x000fe400078e0a00 */
[C---:B------:R-:W-:Y:S01]  /*09b0*/  VIADD R7, R19.reuse, 0x1 ;  /* 0x0000000113077836 */ /* 0x040fe20000000000 */
[----:B------:R-:W-:Y:S01]  /*09c0*/  STL [R1+0x5f4], RZ ;  /* 0x0005f4ff01007387 */ /* 0x000fe20000100800 */
[C---:B------:R-:W-:Y:S02]  /*09d0*/  VIADD R5, R19.reuse, 0x2 ;  /* 0x0000000213057836 */ /* 0x040fe40000000000 */
[----:B------:R-:W-:Y:S01]  /*09e0*/  VIADD R0, R19, 0x3 ;  /* 0x0000000313007836 */ /* 0x000fe20000000000 */
[----:B------:R-:W-:Y:S01]  /*09f0*/  STL [R1+0x5f8], RZ ;  /* 0x0005f8ff01007387 */ /* 0x000fe20000100800 */
[----:B------:R-:W-:Y:S01]  /*0a00*/  IMAD R4, R13, R4, R6 ;  /* 0x000000040d047224 */ /* 0x000fe200078e0206 */
[----:B0-----:R-:W-:Y:S01]  /*0a10*/  LOP3.LUT R6, R14, 0x1f, RZ, 0xc0, !PT ;  /* 0x0000001f0e067812 */ /* 0x001fe200078ec0ff */
[----:B------:R-:W-:Y:S01]  /*0a20*/  VIADD R61, R19, 0x16 ;  /* 0x00000016133d7836 */ /* 0x000fe20000000000 */
[----:B------:R-:W-:Y:S01]  /*0a30*/  STL [R1+0x5fc], RZ ;  /* 0x0005fcff01007387 */ /* 0x000fe20000100800 */
[----:B------:R-:W-:-:S02]  /*0a40*/  IMAD.IADD R4, R8, 0x1, R4 ;  /* 0x0000000108047824 */ /* 0x000fc400078e0204 */
[C---:B------:R-:W-:Y:S01]  /*0a50*/  VIADD R60, R19.reuse, 0x17 ;  /* 0x00000017133c7836 */ /* 0x040fe20000000000 */
[----:B------:R-:W-:Y:S01]  /*0a60*/  STL [R1+0x6e0], RZ ;  /* 0x0006e0ff01007387 */ /* 0x000fe20000100800 */
[C---:B------:R-:W-:Y:S02]  /*0a70*/  VIADD R58, R19.reuse, 0x18 ;  /* 0x00000018133a7836 */ /* 0x040fe40000000000 */
[C---:B------:R-:W-:Y:S01]  /*0a80*/  VIADD R57, R19.reuse, 0x19 ;  /* 0x0000001913397836 */ /* 0x040fe20000000000 */
[----:B------:R-:W-:Y:S01]  /*0a90*/  STL [R1+0x6e4], RZ ;  /* 0x0006e4ff01007387 */ /* 0x000fe20000100800 */
[C---:B------:R-:W-:Y:S02]  /*0aa0*/  VIADD R55, R19.reuse, 0x1a ;  /* 0x0000001a13377836 */ /* 0x040fe40000000000 */
[C---:B------:R-:W-:Y:S01]  /*0ab0*/  VIADD R54, R19.reuse, 0x1b ;  /* 0x0000001b13367836 */ /* 0x040fe20000000000 */
[----:B------:R-:W-:Y:S01]  /*0ac0*/  STL [R1+0x6e8], RZ ;  /* 0x0006e8ff01007387 */ /* 0x000fe20000100800 */
[----:B------:R-:W-:-:S02]  /*0ad0*/  VIADD R52, R19, 0x1c ;  /* 0x0000001c13347836 */ /* 0x000fc40000000000 */
        /* <DEDUP_REMOVED lines=44> */
[----:B------:R-:W-:-:S03]  /*0da0*/  VIADD R8, R19, 0x3b ;  /* 0x0000003b13087836 */ /* 0x000fc60000000000 */
[----:B------:R-:W-:Y:S04]  /*0db0*/  STL [R1+0x5d8], RZ ;  /* 0x0005d8ff01007387 */ /* 0x000fe80000100800 */
        /* <DEDUP_REMOVED lines=95> */
[----:B------:R-:W-:Y:S04]  /*13b0*/  STL [R1+0x74c], R19 ;  /* 0x00074c1301007387 */ /* 0x000fe80000100800 */
[----:B------:R0:W-:Y:S04]  /*13c0*/  STL [R1+0x68], R7 ;  /* 0x0000680701007387 */ /* 0x0001e80000100800 */
[----:B------:R1:W-:Y:S04]  /*13d0*/  STL [R1+0x64], R5 ;  /* 0x0000640501007387 */ /* 0x0003e80000100800 */
[----:B------:R2:W-:Y:S01]  /*13e0*/  STL [R1+0x60], R0 ;  /* 0x0000600001007387 */ /* 0x0005e20000100800 */
[----:B0-----:R-:W-:-:S02]  /*13f0*/  VIADD R7, R19, 0x4 ;  /* 0x0000000413077836 */ /* 0x001fc40000000000 */
[----:B-1----:R-:W-:-:S03]  /*1400*/  VIADD R5, R19, 0x5 ;  /* 0x0000000513057836 */ /* 0x002fc60000000000 */
[----:B------:R0:W-:Y:S01]  /*1410*/  STL [R1+0x5c], R7 ;  /* 0x00005c0701007387 */ /* 0x0001e20000100800 */
[----:B--2---:R-:W-:-:S03]  /*1420*/  VIADD R0, R19, 0x6 ;  /* 0x0000000613007836 */ /* 0x004fc60000000000 */
[----:B------:R1:W-:Y:S04]  /*1430*/  STL [R1+0x58], R5 ;  /* 0x0000580501007387 */ /* 0x0003e80000100800 */
[----:B------:R2:W-:Y:S01]  /*1440*/  STL [R1+0x54], R0 ;  /* 0x0000540001007387 */ /* 0x0005e20000100800 */
[C---:B0-----:R-:W-:Y:S02]  /*1450*/  VIADD R7, R19.reuse, 0x7 ;  /* 0x0000000713077836 */ /* 0x041fe40000000000 */
        /* <DEDUP_REMOVED lines=30> */
[C---:B-1----:R-:W-:Y:S02]  /*1640*/  VIADD R5, R19.reuse, 0x3e ;  /* 0x0000003e13057836 */ /* 0x042fe40000000000 */
[----:B--2---:R-:W-:Y:S02]  /*1650*/  IMAD.SHL.U32 R0, R4, 0x80, RZ ;  /* 0x0000008004007824 */ /* 0x004fe400078e00ff */
[----:B------:R-:W-:-:S03]  /*1660*/  VIADD R4, R19, 0x3f ;  /* 0x0000003f13047836 */ /* 0x000fc60000000000 */
[C---:B------:R-:W-:Y:S01]  /*1670*/  LOP3.LUT R59, R0.reuse, 0x1f, R14, 0xf8, !PT ;  /* 0x0000001f003b7812 */ /* 0x040fe200078ef80e */
[C---:B------:R-:W-:Y:S01]  /*1680*/  VIADD R14, R19.reuse, 0x35 ;  /* 0x00000035130e7836 */ /* 0x040fe20000000000 */
[----:B------:R-:W-:Y:S01]  /*1690*/  LOP3.LUT R56, R0, 0x20, R6, 0xfe, !PT ;  /* 0x0000002000387812 */ /* 0x000fe200078efe06 */
[----:B------:R-:W-:Y:S01]  /*16a0*/  VIADD R6, R19, 0x3d ;  /* 0x0000003d13067836 */ /* 0x000fe20000000000 */
[C---:B------:R-:W-:Y:S01]  /*16b0*/  LOP3.LUT R53, R59.reuse, 0x40, RZ, 0xfc, !PT ;  /* 0x000000403b357812 */ /* 0x040fe200078efcff */
[----:B------:R0:W-:Y:S01]  /*16c0*/  STL [R1+0x9b4], R59 ;  /* 0x0009b43b01007387 */ /* 0x0001e20000100800 */
[----:B------:R-:W-:-:S03]  /*16d0*/  LOP3.LUT R51, R59, 0x60, RZ, 0xfc, !PT ;  /* 0x000000603b337812 */ /* 0x000fc600078efcff */
[----:B------:R0:W-:Y:S04]  /*16e0*/  STL [R1+0x9b8], R56 ;  /* 0x0009b83801007387 */ /* 0x0001e80000100800 */
[----:B------:R0:W-:Y:S04]  /*16f0*/  STL [R1+0x4e8], RZ ;  /* 0x0004e8ff01007387 */ /* 0x0001e80000100800 */
[----:B------:R0:W-:Y:S04]  /*1700*/  STL [R1+0x4ec], RZ ;  /* 0x0004ecff01007387 */ /* 0x0001e80000100800 */
[----:B------:R0:W-:Y:S04]  /*1710*/  STL [R1+0x9c0], R53 ;  /* 0x0009c03501007387 */ /* 0x0001e80000100800 */
[----:B------:R0:W-:Y:S04]  /*1720*/  STL [R1+0x4d0], RZ ;  /* 0x0004d0ff01007387 */ /* 0x0001e80000100800 */
[----:B------:R0:W-:Y:S04]  /*1730*/  STL [R1+0x9bc], R51 ;  /* 0x0009bc3301007387 */ /* 0x0001e80000100800 */
[----:B------:R0:W-:Y:S04]  /*1740*/  STL [R1+0x4d4], RZ ;  /* 0x0004d4ff01007387 */ /* 0x0001e80000100800 */
        /* <DEDUP_REMOVED lines=57> */
[----:B------:R0:W-:Y:S01]  /*1ae0*/  STL [R1+0x29c], RZ ;  /* 0x00029cff01007387 */ /* 0x0001e20000100800 */
[----:B------:R-:W-:Y:S05]  /*1af0*/  @!P0 BRA `(.L_x_0) ;  /* 0x0000032800e08947 */ /* 0x000fea0003800000 */
[----:B------:R-:W-:Y:S01]  /*1b00*/  IABS R22, R2 ;  /* 0x0000000200167213 */ /* 0x000fe20000000000 */
[----:B------:R-:W-:Y:S01]  /*1b10*/  IMAD.MOV.U32 R26, RZ, RZ, RZ ;  /* 0x000000ffff1a7224 */ /* 0x000fe200078e00ff */
[----:B------:R-:W-:Y:S01]  /*1b20*/  IABS R19, R3 ;  /* 0x0000000300137213 */ /* 0x000fe20000000000 */
[----:B------:R1:W-:Y:S01]  /*1b30*/  STL [R1+0x1770], R3 ;  /* 0x0017700301007387 */ /* 0x0003e20000100800 */
[----:B------:R-:W2:Y:S01]  /*1b40*/  I2F.RP R0, R22 ;  /* 0x0000001600007306 */ /* 0x000ea20000209400 */
[----:B------:R-:W-:Y:S01]  /*1b50*/  IABS R36, R59 ;  /* 0x0000003b00247213 */ /* 0x000fe20000000000 */
[----:B------:R-:W-:Y:S01]  /*1b60*/  ULDC.64 UR6, c[0x0][0x218] ;  /* 0x0000860000067ab9 */ /* 0x000fe20000000a00 */
[----:B------:R-:W-:Y:S01]  /*1b70*/  IABS R33, R51 ;  /* 0x0000003300217213 */ /* 0x000fe20000000000 */
[----:B------:R-:W-:Y:S01]  /*1b80*/  ULDC UR8, c[0x0][0x240] ;  /* 0x0000900000087ab9 */ /* 0x000fe20000000800 */
[----:B------:R-:W-:Y:S01]  /*1b90*/  ISETP.GE.AND P0, PT, R5, RZ, PT ;  /* 0x000000ff0500720c */ /* 0x000fe20003f06270 */
[----:B------:R-:W-:Y:S01]  /*1ba0*/  ULDC UR5, c[0x0][0x234] ;  /* 0x00008d0000057ab9 */ /* 0x000fe20000000800 */
[----:B------:R-:W-:Y:S01]  /*1bb0*/  IABS R5, R5 ;  /* 0x0000000500057213 */ /* 0x000fe20000000000 */
[----:B------:R-:W3:Y:S01]  /*1bc0*/  I2F.RP R28, R19 ;  /* 0x00000013001c7306 */ /* 0x000ee20000209400 */
[----:B------:R-:W-:Y:S01]  /*1bd0*/  ISETP.GE.AND P5, PT, R59, RZ, PT ;  /* 0x000000ff3b00720c */ /* 0x000fe20003fa6270 */
[----:B------:R-:W-:Y:S01]  /*1be0*/  ULDC UR20, c[0x0][0x238] ;  /* 0x00008e0000147ab9 */ /* 0x000fe20000000800 */
[----:B------:R-:W-:Y:S01]  /*1bf0*/  ISETP.GE.AND P3, PT, R4, RZ, PT ;  /* 0x000000ff0400720c */ /* 0x000fe20003f66270 */
[----:B------:R-:W-:Y:S01]  /*1c00*/  ULDC UR21, c[0x0][0x238] ;  /* 0x00008e0000157ab9 */ /* 0x000fe20000000800 */
[----:B------:R-:W-:Y:S01]  /*1c10*/  ULDC UR22, c[0x0][0x238] ;  /* 0x00008e0000167ab9 */ /* 0x000fe20000000800 */
[----:B------:R-:W-:Y:S01]  /*1c20*/  ULDC UR23, c[0x0][0x238] ;  /* 0x00008e0000177ab9 */ /* 0x000fe20000000800 */
[----:B------:R-:W-:Y:S01]  /*1c30*/  ULDC UR24, c[0x0][0x238] ;  /* 0x00008e0000187ab9 */ /* 0x000fe20000000800 */
[----:B--2---:R-:W2:Y:S01]  /*1c40*/  MUFU.RCP R0, R0 ;  /* 0x0000000000007308 */ /* 0x004ea20000001000 */
[----:B------:R-:W-:Y:S01]  /*1c50*/  ULDC UR25, c[0x0][0x238] ;  /* 0x00008e0000197ab9 */ /* 0x000fe20000000800 */
[----:B------:R-:W-:Y:S01]  /*1c60*/  ULDC UR26, c[0x0][0x238] ;  /* 0x00008e00001a7ab9 */ /* 0x000fe20000000800 */
[----:B------:R-:W-:Y:S01]  /*1c70*/  ULDC UR27, c[0x0][0x238] ;  /* 0x00008e00001b7ab9 */ /* 0x000fe20000000800 */
[----:B------:R-:W-:Y:S01]  /*1c80*/  ULDC UR28, c[0x0][0x238] ;  /* 0x00008e00001c7ab9 */ /* 0x000fe20000000800 */
[----:B------:R-:W-:Y:S01]  /*1c90*/  ULDC UR29, c[0x0][0x238] ;  /* 0x00008e00001d7ab9 */ /* 0x000fe20000000800 */
[----:B------:R-:W-:Y:S01]  /*1ca0*/  ULDC UR30, c[0x0][0x238] ;  /* 0x00008e00001e7ab9 */ /* 0x000fe20000000800 */
[----:B------:R-:W-:Y:S01]  /*1cb0*/  ULDC UR31, c[0x0][0x238] ;  /* 0x00008e00001f7ab9 */ /* 0x000fe20000000800 */
[----:B---3--:R-:W3:Y:S01]  /*1cc0*/  MUFU.RCP R28, R28 ;  /* 0x0000001c001c7308 */ /* 0x008ee20000001000 */
[----:B------:R-:W-:Y:S01]  /*1cd0*/  ULDC UR34, c[0x0][0x238] ;  /* 0x00008e0000227ab9 */ /* 0x000fe20000000800 */
[----:B------:R-:W-:Y:S01]  /*1ce0*/  ULDC UR35, c[0x0][0x238] ;  /* 0x00008e0000237ab9 */ /* 0x000fe20000000800 */
[----:B------:R-:W-:Y:S01]  /*1cf0*/  ULDC UR36, c[0x0][0x238] ;  /* 0x00008e0000247ab9 */ /* 0x000fe20000000800 */
[----:B------:R-:W-:Y:S01]  /*1d00*/  ULDC UR37, c[0x0][0x238] ;  /* 0x00008e0000257ab9 */ /* 0x000fe20000000800 */
[----:B------:R-:W-:Y:S01]  /*1d10*/  ULDC UR9, c[0x0][0x238] ;  /* 0x00008e0000097ab9 */ /* 0x000fe20000000800 */
[----:B------:R-:W-:Y:S01]  /*1d20*/  ULDC UR10, c[0x0][0x238] ;  /* 0x00008e00000a7ab9 */ /* 0x000fe20000000800 */
[----:B------:R-:W-:Y:S01]  /*1d30*/  ULDC UR11, c[0x0][0x238] ;  /* 0x00008e00000b7ab9 */ /* 0x000fe20000000800 */
[----:B------:R-:W-:Y:S01]  /*1d40*/  ULDC UR12, c[0x0][0x238] ;  /* 0x00008e00000c7ab9 */ /* 0x000fe20000000800 */
[----:B--2---:R-:W-:Y:S01]  /*1d50*/  VIADD R0, R0, 0xffffffe ;  /* 0x0ffffffe00007836 */ /* 0x004fe20000000000 */
[----:B------:R-:W-:Y:S01]  /*1d60*/  ULDC UR13, c[0x0][0x238] ;  /* 0x00008e00000d7ab9 */ /* 0x000fe20000000800 */
[----:B------:R-:W-:Y:S01]  /*1d70*/  ULDC UR14, c[0x0][0x238] ;  /* 0x00008e00000e7ab9 */ /* 0x000fe20000000800 */
[----:B------:R-:W-:Y:S01]  /*1d80*/  ULDC UR15, c[0x0][0x238] ;  /* 0x00008e00000f7ab9 */ /* 0x000fe20000000800 */
[----:B------:R-:W2:Y:S01]  /*1d90*/  F2I.FTZ.U32.TRUNC.NTZ R27, R0 ;  /* 0x00000000001b7305 */ /* 0x000ea2000021f000 */
[----:B------:R-:W-:Y:S01]  /*1da0*/  ULDC UR16, c[0x0][0x238] ;  /* 0x00008e0000107ab9 */ /* 0x000fe20000000800 */
[----:B------:R-:W-:Y:S01]  /*1db0*/  ULDC UR17, c[0x0][0x238] ;  /* 0x00008e0000117ab9 */ /* 0x000fe20000000800 */
[----:B------:R-:W-:Y:S01]  /*1dc0*/  ULDC UR39, c[0x0][0x238] ;  /* 0x00008e0000277ab9 */ /* 0x000fe20000000800 */
[----:B---3--:R-:W-:Y:S01]  /*1dd0*/  VIADD R28, R28, 0xffffffe ;  /* 0x0ffffffe1c1c7836 */ /* 0x008fe20000000000 */
[----:B------:R-:W-:Y:S01]  /*1de0*/  ULDC UR40, c[0x0][0x238] ;  /* 0x00008e0000287ab9 */ /* 0x000fe20000000800 */
[----:B------:R-:W-:Y:S01]  /*1df0*/  ULDC UR41, c[0x0][0x238] ;  /* 0x00008e0000297ab9 */ /* 0x000fe20000000800 */
[----:B------:R-:W-:Y:S01]  /*1e00*/  ULDC UR42, c[0x0][0x238] ;  /* 0x00008e00002a7ab9 */ /* 0x000fe20000000800 */
[----:B------:R3:W4:Y:S01]  /*1e10*/  F2I.FTZ.U32.TRUNC.NTZ R29, R28 ;  /* 0x0000001c001d7305 */ /* 0x000722000021f000 */
[----:B------:R-:W-:Y:S01]  /*1e20*/  ULDC UR18, c[0x0][0x238] ;  /* 0x00008e0000127ab9 */ /* 0x000fe20000000800 */
[----:B--2---:R-:W-:-:S02]  /*1e30*/  IMAD.MOV R0, RZ, RZ, -R27 ;  /* 0x000000ffff007224 */ /* 0x004fc400078e0a1b */
[----:B---3--:R-:W-:Y:S02]  /*1e40*/  IMAD.MOV.U32 R28, RZ, RZ, RZ ;  /* 0x000000ffff1c7224 */ /* 0x008fe400078e00ff */
[----:B------:R-:W-:-:S04]  /*1e50*/  IMAD R49, R0, R22, RZ ;  /* 0x0000001600317224 */ /* 0x000fc800078e02ff */
[----:B------:R-:W-:Y:S01]  /*1e60*/  IMAD.HI.U32 R49, R27, R49, R26 ;  /* 0x000000311b317227 */ /* 0x000fe200078e001a */
[----:B------:R-:W-:Y:S02]  /*1e70*/  IABS R26, R56 ;  /* 0x00000038001a7213 */ /* 0x000fe40000000000 */
[----:B------:R-:W-:Y:S01]  /*1e80*/  IABS R27, R53 ;  /* 0x00000035001b7213 */ /* 0x000fe20000000000 */
[----:B----4-:R-:W-:Y:S02]  /*1e90*/  IMAD.MOV R0, RZ, RZ, -R29 ;  /* 0x000000ffff007224 */ /* 0x010fe400078e0a1d */
[----:B------:R-:W-:-:S04]  /*1ea0*/  IMAD.HI.U32 R42, R49, R26, RZ ;  /* 0x0000001a312a7227 */ /* 0x000fc800078e00ff */
[----:B------:R-:W-:-:S04]  /*1eb0*/  IMAD.HI.U32 R45, R49, R27, RZ ;  /* 0x0000001b312d7227 */ /* 0x000fc800078e00ff */
[----:B------:R-:W-:Y:S02]  /*1ec0*/  IMAD.MOV R42, RZ, RZ, -R42 ;  /* 0x000000ffff2a7224 */ /* 0x000fe400078e0a2a */
[----:B------:R-:W-:-:S04]  /*1ed0*/  IMAD.HI.U32 R39, R49, R36, RZ ;  /* 0x0000002431277227 */ /* 0x000fc800078e00ff */
[----:B------:R-:W-:Y:S02]  /*1ee0*/  IMAD.MOV R45, RZ, RZ, -R45 ;  /* 0x000000ffff2d7224 */ /* 0x000fe400078e0a2d */
[----:B------:R-:W-:Y:S02]  /*1ef0*/  IMAD R26, R22, R42, R26 ;  /* 0x0000002a161a7224 */ /* 0x000fe400078e021a */
[----:B------:R-:W-:-:S03]  /*1f00*/  IMAD.HI.U32 R49, R49, R33, RZ ;  /* 0x0000002131317227 */ /* 0x000fc600078e00ff */
[C---:B------:R-:W-:Y:S01]  /*1f10*/  ISETP.GT.U32.AND P4, PT, R22.reuse, R26, PT ;  /* 0x0000001a1600720c */ /* 0x040fe20003f84070 */
[C---:B------:R-:W-:Y:S02]  /*1f20*/  IMAD R27, R22.reuse, R45, R27 ;  /* 0x0000002d161b7224 */ /* 0x040fe400078e021b */
[----:B------:R-:W-:Y:S02]  /*1f30*/  IMAD.MOV R49, RZ, RZ, -R49 ;  /* 0x000000ffff317224 */ /* 0x000fe400078e0a31 */
[----:B------:R-:W-:Y:S01]  /*1f40*/  IMAD.MOV R39, RZ, RZ, -R39 ;  /* 0x000000ffff277224 */ /* 0x000fe200078e0a27 */
[C---:B------:R-:W-:Y:S01]  /*1f50*/  ISETP.GT.U32.AND P6, PT, R22.reuse, R27, PT ;  /* 0x0000001b1600720c */ /* 0x040fe20003fc4070 */
[C---:B------:R-:W-:Y:S02]  /*1f60*/  IMAD R33, R22.reuse, R49, R33 ;  /* 0x0000003116217224 */ /* 0x040fe400078e0221 */
[----:B------:R-:W-:Y:S02]  /*1f70*/  IMAD R36, R22, R39, R36 ;  /* 0x0000002716247224 */ /* 0x000fe400078e0224 */
[----:B------:R-:W-:Y:S01]  /*1f80*/  IMAD R0, R0, R19, RZ ;  /* 0x0000001300007224 */ /* 0x000fe200078e02ff */
[----:B------:R-:W-:Y:S01]  /*1f90*/  ISETP.GT.U32.AND P1, PT, R22, R33, PT ;  /* 0x000000211600720c */ /* 0x000fe20003f24070 */
[----:B------:R-:W-:Y:S01]  /*1fa0*/  @!P4 IMAD.IADD R26, R26, 0x1, -R22 ;  /* 0x000000011a1ac824 */ /* 0x000fe200078e0a16 */
[----:B------:R-:W-:Y:S01]  /*1fb0*/  ISETP.GT.U32.AND P2, PT, R22, R36, PT ;  /* 0x000000241600720c */ /* 0x000fe20003f44070 */
[----:B------:R-:W-:Y:S01]  /*1fc0*/  IMAD.HI.U32 R0, R29, R0, R28 ;  /* 0x000000001d007227 */ /* 0x000fe200078e001c */
[----:B------:R-:W-:-:S02]  /*1fd0*/  IABS R29, R4 ;  /* 0x00000004001d7213 */ /* 0x000fc40000000000 */
[----:B------:R-:W-:Y:S01]  /*1fe0*/  IABS R28, R7 ;  /* 0x00000007001c7213 */ /* 0x000fe20000000000 */
[--C-:B------:R-:W-:Y:S01]  /*1ff0*/  @!P6 IMAD.IADD R27, R27, 0x1, -R22.reuse ;  /* 0x000000011b1be824 */ /* 0x100fe200078e0a16 */
[----:B------:R-:W-:Y:S01]  /*2000*/  ISETP.GT.U32.AND P6, PT, R22, R26, PT ;  /* 0x0000001a1600720c */ /* 0x000fe20003fc4070 */
[----:B------:R-:W-:Y:S01]  /*2010*/  IMAD.HI.U32 R45, R0, R29, RZ ;  /* 0x0000001d002d7227 */ /* 0x000fe200078e00ff */
[----:B------:R-:W-:Y:S02]  /*2020*/  IABS R4, R6 ;  /* 0x0000000600047213 */ /* 0x000fe40000000000 */
[----:B------:R-:W-:Y:S01]  /*2030*/  ISETP.GT.U32.AND P4, PT, R22, R27, PT ;  /* 0x0000001b1600720c */ /* 0x000fe20003f84070 */
[--C-:B------:R-:W-:Y:S02]  /*2040*/  @!P1 IMAD.IADD R33, R33, 0x1, -R22.reuse ;  /* 0x0000000121219824 */ /* 0x100fe400078e0a16 */
[----:B------:R-:W-:Y:S02]  /*2050*/  @!P2 IMAD.IADD R36, R36, 0x1, -R22 ;  /* 0x000000012424a824 */ /* 0x000fe400078e0a16 */
[----:B------:R-:W-:Y:S01]  /*2060*/  IMAD.HI.U32 R49, R0, R5, RZ ;  /* 0x0000000500317227 */ /* 0x000fe200078e00ff */
[----:B------:R-:W-:-:S02]  /*2070*/  ISETP.GT.U32.AND P1, PT, R22, R33, PT ;  /* 0x000000211600720c */ /* 0x000fc40003f24070 */
[----:B------:R-:W-:Y:S01]  /*2080*/  ISETP.GT.U32.AND P2, PT, R22, R36, PT ;  /* 0x000000241600720c */ /* 0x000fe20003f44070 */
[--C-:B------:R-:W-:Y:S01]  /*2090*/  @!P6 IMAD.IADD R26, R26, 0x1, -R22.reuse ;  /* 0x000000011a1ae824 */ /* 0x100fe200078e0a16 */
[----:B------:R-:W-:Y:S01]  /*20a0*/  ISETP.GE.AND P6, PT, R56, RZ, PT ;  /* 0x000000ff3800720c */ /* 0x000fe20003fc6270 */
[----:B------:R-:W-:Y:S02]  /*20b0*/  IMAD.MOV R45, RZ, RZ, -R45 ;  /* 0x000000ffff2d7224 */ /* 0x000fe400078e0a2d */
[--C-:B------:R-:W-:Y:S01]  /*20c0*/  @!P4 IMAD.IADD R27, R27, 0x1, -R22.reuse ;  /* 0x000000011b1bc824 */ /* 0x100fe200078e0a16 */
[----:B------:R-:W-:Y:S01]  /*20d0*/  ISETP.GE.AND P4, PT, R53, RZ, PT ;  /* 0x000000ff3500720c */ /* 0x000fe20003f86270 */
[----:B------:R-:W-:Y:S02]  /*20e0*/  IMAD.MOV R49, RZ, RZ, -R49 ;  /* 0x000000ffff317224 */ /* 0x000fe400078e0a31 */
[----:B------:R-:W-:Y:S02]  /*20f0*/  IMAD R29, R19, R45, R29 ;  /* 0x0000002d131d7224 */ /* 0x000fe400078e021d */
[----:B------:R-:W-:Y:S01]  /*2100*/  @!P1 IMAD.IADD R33, R33, 0x1, -R22 ;  /* 0x0000000121219824 */ /* 0x000fe200078e0a16 */
[----:B------:R-:W-:Y:S01]  /*2110*/  ISETP.GE.AND P1, PT, R51, RZ, PT ;  /* 0x000000ff3300720c */ /* 0x000fe20003f26270 */
[----:B------:R-:W-:-:S02]  /*2120*/  IMAD R5, R19, R49, R5 ;  /* 0x0000003113057224 */ /* 0x000fc400078e0205 */
[----:B------:R-:W-:Y:S01]  /*2130*/  @!P6 IMAD.MOV R26, RZ, RZ, -R26 ;  /* 0x000000ffff1ae224 */ /* 0x000fe200078e0a1a */
[----:B------:R-:W-:Y:S01]  /*2140*/  ISETP.GT.U32.AND P6, PT, R19, R29, PT ;  /* 0x0000001d1300720c */ /* 0x000fe20003fc4070 */
[----:B------:R-:W-:-:S04]  /*2150*/  IMAD.HI.U32 R42, R0, R28, RZ ;  /* 0x0000001c002a7227 */ /* 0x000fc800078e00ff */
[----:B------:R-:W-:Y:S01]  /*2160*/  @!P2 IMAD.IADD R36, R36, 0x1, -R22 ;  /* 0x000000012424a824 */ /* 0x000fe200078e0a16 */
[----:B------:R-:W-:Y:S01]  /*2170*/  IABS R22, R8 ;  /* 0x0000000800167213 */ /* 0x000fe20000000000 */
[----:B------:R-:W-:Y:S01]  /*2180*/  IMAD.HI.U32 R39, R0, R4, RZ ;  /* 0x0000000400277227 */ /* 0x000fe200078e00ff */
[----:B------:R-:W-:Y:S02]  /*2190*/  ISETP.GE.AND P2, PT, R6, RZ, PT ;  /* 0x000000ff0600720c */ /* 0x000fe40003f46270 */
[----:B------:R-:W-:Y:S01]  /*21a0*/  IABS R6, R9 ;  /* 0x0000000900067213 */ /* 0x000fe20000000000 */
[----:B------:R-:W-:Y:S01]  /*21b0*/  @!P4 IMAD.MOV R27, RZ, RZ, -R27 ;  /* 0x000000ffff1bc224 */ /* 0x000fe200078e0a1b */
[----:B------:R-:W-:Y:S01]  /*21c0*/  ISETP.GT.U32.AND P4, PT, R19, R5, PT ;  /* 0x000000051300720c */ /* 0x000fe20003f84070 */
[----:B------:R-:W-:Y:S02]  /*21d0*/  IMAD.MOV R42, RZ, RZ, -R42 ;  /* 0x000000ffff2a7224 */ /* 0x000fe400078e0a2a */
[----:B------:R-:W-:Y:S01]  /*21e0*/  @!P5 IMAD.MOV R36, RZ, RZ, -R36 ;  /* 0x000000ffff24d224 */ /* 0x000fe200078e0a24 */
[----:B------:R-:W-:Y:S01]  /*21f0*/  ISETP.NE.AND P5, PT, R2, RZ, PT ;  /* 0x000000ff0200720c */ /* 0x000fe20003fa5270 */
[----:B------:R-:W-:Y:S01]  /*2200*/  IMAD.MOV R39, RZ, RZ, -R39 ;  /* 0x000000ffff277224 */ /* 0x000fe200078e0a27 */
[----:B------:R-:W-:Y:S01]  /*2210*/  LOP3.LUT R2, RZ, R2, RZ, 0x33, !PT ;  /* 0x00000002ff027212 */ /* 0x000fe200078e33ff */
[----:B------:R-:W-:-:S02]  /*2220*/  @!P1 IMAD.MOV R33, RZ, RZ, -R33 ;  /* 0x000000ffff219224 */ /* 0x000fc400078e0a21 */
[C---:B------:R-:W-:Y:S01]  /*2230*/  IMAD R28, R19.reuse, R42, R28 ;  /* 0x0000002a131c7224 */ /* 0x040fe200078e021c */
[C---:B------:R-:W-:Y:S01]  /*2240*/  SEL R36, R2.reuse, R36, !P5 ;  /* 0x0000002402247207 */ /* 0x040fe20006800000 */
[----:B------:R-:W-:Y:S01]  /*2250*/  IMAD R4, R19, R39, R4 ;  /* 0x0000002713047224 */ /* 0x000fe200078e0204 */
[C---:B------:R-:W-:Y:S01]  /*2260*/  SEL R26, R2.reuse, R26, !P5 ;  /* 0x0000001a021a7207 */ /* 0x040fe20006800000 */
[--C-:B------:R-:W-:Y:S01]  /*2270*/  @!P6 IMAD.IADD R29, R29, 0x1, -R19.reuse ;  /* 0x000000011d1de824 */ /* 0x100fe200078e0a13 */
[C---:B-1----:R-:W-:Y:S01]  /*2280*/  SEL R3, R2.reuse, R27, !P5 ;  /* 0x0000001b02037207 */ /* 0x042fe20006800000 */
[----:B------:R-:W-:Y:S01]  /*2290*/  @!P4 IMAD.IADD R5, R5, 0x1, -R19 ;  /* 0x000000010505c824 */ /* 0x000fe200078e0a13 */
[----:B------:R-:W-:Y:S01]  /*22a0*/  SEL R2, R2, R33, !P5 ;  /* 0x0000002102027207 */ /* 0x000fe20006800000 */
[----:B------:R-:W-:Y:S01]  /*22b0*/  IMAD.HI.U32 R33, R0, R22, RZ ;  /* 0x0000001600217227 */ /* 0x000fe200078e00ff */
[C---:B------:R-:W-:Y:S01]  /*22c0*/  ISETP.GT.U32.AND P5, PT, R19.reuse, R28, PT ;  /* 0x0000001c1300720c */ /* 0x040fe20003fa4070 */
[----:B------:R-:W-:Y:S01]  /*22d0*/  STL [R1+0x98], R36 ;  /* 0x0000982401007387 */ /* 0x000fe20000100800 */
[C---:B------:R-:W-:Y:S01]  /*22e0*/  ISETP.GT.U32.AND P1, PT, R19.reuse, R4, PT ;  /* 0x000000041300720c */ /* 0x040fe20003f24070 */
[----:B------:R-:W-:Y:S01]  /*22f0*/  IMAD.MOV R33, RZ, RZ, -R33 ;  /* 0x000000ffff217224 */ /* 0x000fe200078e0a21 */
[C---:B------:R-:W-:Y:S01]  /*2300*/  ISETP.GT.U32.AND P6, PT, R19.reuse, R29, PT ;  /* 0x0000001d1300720c */ /* 0x040fe20003fc4070 */
[----:B------:R1:W-:Y:S01]  /*2310*/  STL [R1+0x90], R26 ;  /* 0x0000901a01007387 */ /* 0x0003e20000100800 */
[----:B------:R-:W-:-:S02]  /*2320*/  ISETP.GT.U32.AND P4, PT, R19, R5, PT ;  /* 0x000000051300720c */ /* 0x000fc40003f84070 */
[----:B------:R-:W-:Y:S01]  /*2330*/  IABS R27, R10 ;  /* 0x0000000a001b7213 */ /* 0x000fe20000000000 */
[----:B------:R-:W-:Y:S04]  /*2340*/  STL [R1+0x84], R3 ;  /* 0x0000840301007387 */ /* 0x000fe80000100800 */
[----:B------:R-:W-:Y:S01]  /*2350*/  @!P5 IMAD.IADD R28, R28, 0x1, -R19 ;  /* 0x000000011c1cd824 */ /* 0x000fe200078e0a13 */
[----:B------:R2:W-:Y:S01]  /*2360*/  STL [R1+0x7c], R2 ;  /* 0x00007c0201007387 */ /* 0x0005e20000100800 */
[----:B-1----:R-:W-:-:S04]  /*2370*/  IMAD.HI.U32 R26, R0, R6, RZ ;  /* 0x00000006001a7227 */ /* 0x002fc800078e00ff */
[--C-:B------:R-:W-:Y:S01]  /*2380*/  @!P1 IMAD.IADD R4, R4, 0x1, -R19.reuse ;  /* 0x0000000104049824 */ /* 0x100fe200078e0a13 */
[----:B------:R-:W-:Y:S01]  /*2390*/  ISETP.GE.AND P1, PT, R7, RZ, PT ;  /* 0x000000ff0700720c */ /* 0x000fe20003f26270 */
[----:B------:R-:W-:Y:S02]  /*23a0*/  IMAD.MOV R26, RZ, RZ, -R26 ;  /* 0x000000ffff1a7224 */ /* 0x000fe400078e0a1a */
[C---:B------:R-:W-:Y:S01]  /*23b0*/  IMAD R7, R19.reuse, R33, R22 ;  /* 0x0000002113077224 */ /* 0x040fe200078e0216 */
[----:B------:R-:W-:Y:S01]  /*23c0*/  ISETP.GT.U32.AND P5, PT, R19, R4, PT ;  /* 0x000000041300720c */ /* 0x000fe20003fa4070 */
[----:B------:R-:W-:Y:S01]  /*23d0*/  @!P6 IMAD.IADD R29, R29, 0x1, -R19 ;  /* 0x000000011d1de824 */ /* 0x000fe200078e0a13 */
[----:B------:R-:W-:Y:S01]  /*23e0*/  ISETP.GT.U32.AND P6, PT, R19, R28, PT ;  /* 0x0000001c1300720c */ /* 0x000fe20003fc4070 */
[----:B------:R-:W-:Y:S01]  /*23f0*/  IMAD.HI.U32 R22, R0, R27, RZ ;  /* 0x0000001b00167227 */ /* 0x000fe200078e00ff */
[----:B--2---:R-:W-:-:S03]  /*2400*/  IABS R2, R11 ;  /* 0x0000000b00027213 */ /* 0x004fc60000000000 */
[----:B------:R-:W-:Y:S02]  /*2410*/  IMAD R6, R19, R26, R6 ;  /* 0x0000001a13067224 */ /* 0x000fe400078e0206 */
[----:B------:R-:W-:Y:S01]  /*2420*/  @!P4 IMAD.IADD R5, R5, 0x1, -R19 ;  /* 0x000000010505c824 */ /* 0x000fe200078e0a13 */
[C---:B------:R-:W-:Y:S01]  /*2430*/  ISETP.GT.U32.AND P4, PT, R19.reuse, R7, PT ;  /* 0x000000071300720c */ /* 0x040fe20003f84070 */
[----:B------:R-:W-:Y:S02]  /*2440*/  IMAD.MOV.U32 R36, RZ, RZ, R29 ;  /* 0x000000ffff247224 */ /* 0x000fe400078e001d */
[----:B------:R-:W-:Y:S02]  /*2450*/  IMAD.MOV R22, RZ, RZ, -R22 ;  /* 0x000000ffff167224 */ /* 0x000fe400078e0a16 */
[----:B------:R-:W-:Y:S01]  /*2460*/  @!P3 IMAD.MOV R36, RZ, RZ, -R36 ;  /* 0x000000ffff24b224 */ /* 0x000fe200078e0a24 */
[----:B------:R-:W-:Y:S01]  /*2470*/  ISETP.GT.U32.AND P3, PT, R19, R6, PT ;  /* 0x000000061300720c */ /* 0x000fe20003f64070 */
[----:B------:R-:W-:-:S02]  /*2480*/  IMAD.MOV.U32 R3, RZ, RZ, R5 ;  /* 0x000000ffff037224 */ /* 0x000fc400078e0005 */
[C---:B------:R-:W-:Y:S01]  /*2490*/  IMAD R22, R19.reuse, R22, R27 ;  /* 0x0000001613167224 */ /* 0x040fe200078e021b */
[----:B------:R-:W-:Y:S01]  /*24a0*/  STL [R1+0x18], R36 ;  /* 0x0000182401007387 */ /* 0x000fe20000100800 */
[----:B------:R-:W-:Y:S01]  /*24b0*/  @!P0 IMAD.MOV R3, RZ, RZ, -R3 ;  /* 0x000000ffff038224 */ /* 0x000fe200078e0a03 */
[----:B------:R-:W-:Y:S01]  /*24c0*/  ISETP.GE.AND P0, PT, R8, RZ, PT ;  /* 0x000000ff0800720c */ /* 0x000fe20003f06270 */
[--C-:B------:R-:W-:Y:S01]  /*24d0*/  @!P6 IMAD.IADD R28, R28, 0x1, -R19.reuse ;  /* 0x000000011c1ce824 */ /* 0x100fe200078e0a13 */
[----:B------:R-:W-:Y:S01]  /*24e0*/  ISETP.GT.U32.AND P6, PT, R19, R22, PT ;  /* 0x000000161300720c */ /* 0x000fe20003fc4070 */
[--C-:B------:R-:W-:Y:S01]  /*24f0*/  @!P5 IMAD.IADD R4, R4, 0x1, -R19.reuse ;  /* 0x000000010404d824 */ /* 0x100fe200078e0a13 */
[----:B------:R1:W-:Y:S01]  /*2500*/  STL [R1+0x14], R3 ;  /* 0x0000140301007387 */ /* 0x0003e20000100800 */
[--C-:B------:R-:W-:Y:S01]  /*2510*/  @!P4 IMAD.IADD R7, R7, 0x1, -R19.reuse ;  /* 0x000000010707c824 */ /* 0x100fe200078e0a13 */
[----:B------:R-:W-:Y:S01]  /*2520*/  ISETP.GE.AND P5, PT, R9, RZ, PT ;  /* 0x000000ff0900720c */ /* 0x000fe20003fa6270 */
[----:B------:R-:W-:Y:S01]  /*2530*/  @!P3 IMAD.IADD R6, R6, 0x1, -R19 ;  /* 0x000000010606b824 */ /* 0x000fe200078e0a13 */
[----:B------:R-:W-:Y:S01]  /*2540*/  ISETP.GE.AND P4, PT, R10, RZ, PT ;  /* 0x000000ff0a00720c */ /* 0x000fe20003f86270 */
[----:B------:R-:W-:Y:S01]  /*2550*/  IMAD.HI.U32 R5, R0, R2, RZ ;  /* 0x0000000200057227 */ /* 0x000fe200078e00ff */
[----:B------:R-:W-:-:S03]  /*2560*/  ISETP.GT.U32.AND P3, PT, R19, R7, PT ;  /* 0x000000071300720c */ /* 0x000fc60003f64070 */
[----:B-1----:R-:W-:Y:S02]  /*2570*/  IMAD.MOV.U32 R3, RZ, RZ, R4 ;  /* 0x000000ffff037224 */ /* 0x002fe400078e0004 */
[----:B------:R-:W-:Y:S01]  /*2580*/  IMAD.MOV R4, RZ, RZ, -R5 ;  /* 0x000000ffff047224 */ /* 0x000fe200078e0a05 */
[----:B------:R-:W-:Y:S01]  /*2590*/  IABS R5, R12 ;  /* 0x0000000c00057213 */ /* 0x000fe20000000000 */
[----:B------:R-:W-:Y:S01]  /*25a0*/  @!P2 IMAD.MOV R3, RZ, RZ, -R3 ;  /* 0x000000ffff03a224 */ /* 0x000fe200078e0a03 */
[C---:B------:R-:W-:Y:S01]  /*25b0*/  ISETP.GT.U32.AND P2, PT, R19.reuse, R6, PT ;  /* 0x000000061300720c */ /* 0x040fe20003f44070 */
[--C-:B------:R-:W-:Y:S02]  /*25c0*/  @!P6 IMAD.IADD R22, R22, 0x1, -R19.reuse ;  /* 0x000000011616e824 */ /* 0x100fe400078e0a13 */
[C---:B------:R-:W-:Y:S01]  /*25d0*/  IMAD.HI.U32 R8, R0.reuse, R5, RZ ;  /* 0x0000000500087227 */ /* 0x040fe200078e00ff */
[----:B------:R1:W-:Y:S02]  /*25e0*/  STL [R1+0x10], R3 ;  /* 0x0000100301007387 */ /* 0x0003e40000100800 */
[C---:B------:R-:W-:Y:S01]  /*25f0*/  ISETP.GT.U32.AND P6, PT, R19.reuse, R22, PT ;  /* 0x000000161300720c */ /* 0x040fe20003fc4070 */
[----:B------:R-:W-:Y:S01]  /*2600*/  IMAD R2, R19, R4, R2 ;  /* 0x0000000413027224 */ /* 0x000fe200078e0202 */
[----:B------:R-:W-:Y:S01]  /*2610*/  IABS R4, R13 ;  /* 0x0000000d00047213 */ /* 0x000fe20000000000 */
[----:B------:R-:W-:Y:S01]  /*2620*/  @!P3 IMAD.IADD R7, R7, 0x1, -R19 ;  /* 0x000000010707b824 */ /* 0x000fe200078e0a13 */
[----:B------:R-:W-:Y:S01]  /*2630*/  ISETP.GE.AND P3, PT, R11, RZ, PT ;  /* 0x000000ff0b00720c */ /* 0x000fe20003f66270 */
[----:B------:R-:W-:Y:S01]  /*2640*/  IMAD.MOV R9, RZ, RZ, -R8 ;  /* 0x000000ffff097224 */ /* 0x000fe200078e0a08 */
[----:B------:R-:W-:Y:S01]  /*2650*/  IABS R11, R15 ;  /* 0x0000000f000b7213 */ /* 0x000fe20000000000 */
[----:B------:R-:W-:-:S04]  /*2660*/  IMAD.HI.U32 R8, R0, R4, RZ ;  /* 0x0000000400087227 */ /* 0x000fc800078e00ff */
[----:B-1----:R-:W-:Y:S02]  /*2670*/  IMAD.MOV.U32 R3, RZ, RZ, R28 ;  /* 0x000000ffff037224 */ /* 0x002fe400078e001c */
[C---:B------:R-:W-:Y:S01]  /*2680*/  IMAD R5, R19.reuse, R9, R5 ;  /* 0x0000000913057224 */ /* 0x040fe200078e0205 */
[----:B------:R-:W-:Y:S01]  /*2690*/  IABS R9, R14 ;  /* 0x0000000e00097213 */ /* 0x000fe20000000000 */
[----:B------:R-:W-:Y:S01]  /*26a0*/  @!P1 IMAD.MOV R3, RZ, RZ, -R3 ;  /* 0x000000ffff039224 */ /* 0x000fe200078e0a03 */
[C---:B------:R-:W-:Y:S01]  /*26b0*/  ISETP.GT.U32.AND P1, PT, R19.reuse, R2, PT ;  /* 0x000000021300720c */ /* 0x040fe20003f24070 */
[--C-:B------:R-:W-:Y:S01]  /*26c0*/  @!P2 IMAD.IADD R6, R6, 0x1, -R19.reuse ;  /* 0x000000010606a824 */ /* 0x100fe200078e0a13 */
[----:B------:R-:W-:Y:S01]  /*26d0*/  ISETP.GE.AND P2, PT, R12, RZ, PT ;  /* 0x000000ff0c00720c */ /* 0x000fe20003f46270 */
[----:B------:R-:W-:Y:S01]  /*26e0*/  IMAD.MOV R8, RZ, RZ, -R8 ;  /* 0x000000ffff087224 */ /* 0x000fe200078e0a08 */
[----:B------:R1:W-:Y:S01]  /*26f0*/  STL [R1+0x8], R3 ;  /* 0x0000080301007387 */ /* 0x0003e20000100800 */
[----:B------:R-:W-:Y:S01]  /*2700*/  @!P6 IMAD.IADD R22, R22, 0x1, -R19 ;  /* 0x000000011616e824 */ /* 0x000fe200078e0a13 */
[----:B------:R-:W-:-:S07]  /*2710*/  ISETP.GT.U32.AND P6, PT, R19, R5, PT ;  /* 0x000000051300720c */ /* 0x000fce0003fc4070 */
[----:B------:R-:W-:Y:S01]  /*2720*/  @!P1 IMAD.IADD R2, R2, 0x1, -R19 ;  /* 0x0000000102029824 */ /* 0x000fe200078e0a13 */
[----:B------:R-:W-:Y:S01]  /*2730*/  IABS R10, R17 ;  /* 0x00000011000a7213 */ /* 0x000fe20000000000 */
[----:B-1----:R-:W-:Y:S01]  /*2740*/  IMAD.MOV.U32 R3, RZ, RZ, R7 ;  /* 0x000000ffff037224 */ /* 0x002fe200078e0007 */
[----:B------:R-:W-:Y:S01]  /*2750*/  ISETP.GE.AND P1, PT, R13, RZ, PT ;  /* 0x000000ff0d00720c */ /* 0x000fe20003f26270 */
[C---:B------:R-:W-:Y:S02]  /*2760*/  IMAD R7, R19.reuse, R8, R4 ;  /* 0x0000000813077224 */ /* 0x040fe400078e0204 */
[----:B------:R-:W-:Y:S01]  /*2770*/  @!P0 IMAD.MOV R3, RZ, RZ, -R3 ;  /* 0x000000ffff038224 */ /* 0x000fe200078e0a03 */
[----:B------:R-:W-:Y:S01]  /*2780*/  ISETP.GT.U32.AND P0, PT, R19, R2, PT ;  /* 0x000000021300720c */ /* 0x000fe20003f04070 */
[----:B------:R-:W-:Y:S02]  /*2790*/  @!P6 IMAD.IADD R5, R5, 0x1, -R19 ;  /* 0x000000010505e824 */ /* 0x000fe400078e0a13 */
[----:B------:R-:W-:Y:S01]  /*27a0*/  IMAD.HI.U32 R4, R0, R9, RZ ;  /* 0x0000000900047227 */ /* 0x000fe200078e00ff */
[----:B------:R1:W-:Y:S02]  /*27b0*/  STL [R1+0x4], R3 ;  /* 0x0000040301007387 */ /* 0x0003e40000100800 */
[----:B------:R-:W-:Y:S01]  /*27c0*/  ISETP.GT.U32.AND P6, PT, R19, R5, PT ;  /* 0x000000051300720c */ /* 0x000fe20003fc4070 */
[----:B------:R-:W-:-:S02]  /*27d0*/  IMAD.MOV R4, RZ, RZ, -R4 ;  /* 0x000000ffff047224 */ /* 0x000fc400078e0a04 */
[----:B------:R-:W-:Y:S01]  /*27e0*/  IMAD.HI.U32 R12, R0, R11, RZ ;  /* 0x0000000b000c7227 */ /* 0x000fe200078e00ff */
[----:B------:R-:W-:Y:S01]  /*27f0*/  IABS R8, R18 ;  /* 0x0000001200087213 */ /* 0x000fe20000000000 */
[----:B------:R-:W2:Y:S02]  /*2800*/  LDL.LU R28, [R1+0x1c] ;  /* 0x00001c00011c7983 */ /* 0x000ea40000300800 */
[----:B-1----:R-:W-:Y:S01]  /*2810*/  IMAD.MOV.U32 R3, RZ, RZ, R6 ;  /* 0x000000ffff037224 */ /* 0x002fe200078e0006 */
[----:B------:R-:W-:Y:S01]  /*2820*/  IABS R27, R21 ;  /* 0x00000015001b7213 */ /* 0x000fe20000000000 */
[----:B------:R-:W-:Y:S01]  /*2830*/  @!P0 IMAD.IADD R2, R2, 0x1, -R19 ;  /* 0x0000000102028824 */ /* 0x000fe200078e0a13 */
[----:B------:R-:W-:Y:S01]  /*2840*/  IABS R33, R24 ;  /* 0x0000001800217213 */ /* 0x000fe20000000000 */
[----:B------:R-:W-:Y:S01]  /*2850*/  @!P5 IMAD.MOV R3, RZ, RZ, -R3 ;  /* 0x000000ffff03d224 */ /* 0x000fe200078e0a03 */
[C---:B------:R-:W-:Y:S01]  /*2860*/  ISETP.GT.U32.AND P5, PT, R19.reuse, R7, PT ;  /* 0x000000071300720c */ /* 0x040fe20003fa4070 */
[----:B------:R-:W-:Y:S01]  /*2870*/  IMAD R9, R19, R4, R9 ;  /* 0x0000000413097224 */ /* 0x000fe200078e0209 */
[----:B------:R-:W-:Y:S01]  /*2880*/  IABS R6, R16 ;  /* 0x0000001000067213 */ /* 0x000fe20000000000 */
[----:B------:R-:W-:Y:S01]  /*2890*/  IMAD.MOV R12, RZ, RZ, -R12 ;  /* 0x000000ffff0c7224 */ /* 0x000fe200078e0a0c */
[----:B------:R-:W-:Y:S01]  /*28a0*/  ISETP.GE.AND P0, PT, R15, RZ, PT ;  /* 0x000000ff0f00720c */ /* 0x000fe20003f06270 */
[--C-:B------:R-:W-:Y:S01]  /*28b0*/  @!P6 IMAD.IADD R5, R5, 0x1, -R19.reuse ;  /* 0x000000010505e824 */ /* 0x100fe200078e0a13 */
[----:B------:R-:W3:Y:S07]  /*28c0*/  LDL.LU R29, [R1+0x20] ;  /* 0x00002000011d7983 */ /* 0x000eee0000300800 */
[----:B------:R-:W-:-:S02]  /*28d0*/  @!P5 IMAD.IADD R7, R7, 0x1, -R19 ;  /* 0x000000010707d824 */ /* 0x000fc400078e0a13 */
[----:B------:R-:W-:-:S03]  /*28e0*/  IMAD.MOV.U32 R15, RZ, RZ, R6 ;  /* 0x000000ffff0f7224 */ /* 0x000fc600078e0006 */
[C---:B------:R-:W-:Y:S01]  /*28f0*/  ISETP.GT.U32.AND P5, PT, R19.reuse, R7, PT ;  /* 0x000000071300720c */ /* 0x040fe20003fa4070 */
[----:B------:R-:W-:Y:S01]  /*2900*/  IMAD.HI.U32 R6, R0, R15, RZ ;  /* 0x0000000f00067227 */ /* 0x000fe200078e00ff */
[----:B------:R-:W-:-:S03]  /*2910*/  ISETP.GT.U32.AND P6, PT, R19, R9, PT ;  /* 0x000000091300720c */ /* 0x000fc60003fc4070 */
[----:B------:R-:W-:Y:S02]  /*2920*/  IMAD R11, R19, R12, R11 ;  /* 0x0000000c130b7224 */ /* 0x000fe400078e020b */
[----:B------:R-:W-:-:S04]  /*2930*/  IMAD.MOV R6, RZ, RZ, -R6 ;  /* 0x000000ffff067224 */ /* 0x000fc800078e0a06 */
[----:B------:R-:W-:Y:S02]  /*2940*/  IMAD R15, R19, R6, R15 ;  /* 0x00000006130f7224 */ /* 0x000fe400078e020f */
[--C-:B------:R-:W-:Y:S01]  /*2950*/  @!P5 IMAD.IADD R7, R7, 0x1, -R19.reuse ;  /* 0x000000010707d824 */ /* 0x100fe200078e0a13 */
[----:B------:R-:W-:Y:S01]  /*2960*/  ISETP.GT.U32.AND P5, PT, R19, R11, PT ;  /* 0x0000000b1300720c */ /* 0x000fe20003fa4070 */
[----:B------:R-:W-:Y:S01]  /*2970*/  @!P6 IMAD.IADD R9, R9, 0x1, -R19 ;  /* 0x000000010909e824 */ /* 0x000fe200078e0a13 */
[----:B------:R-:W-:Y:S02]  /*2980*/  ISETP.GT.U32.AND P6, PT, R19, R15, PT ;  /* 0x0000000f1300720c */ /* 0x000fe40003fc4070 */
[----:B------:R-:W-:Y:S01]  /*2990*/  IABS R4, R20 ;  /* 0x0000001400047213 */ /* 0x000fe20000000000 */
[----:B------:R-:W-:-:S04]  /*29a0*/  IMAD.HI.U32 R6, R0, R10, RZ ;  /* 0x0000000a00067227 */ /* 0x000fc800078e00ff */
[----:B------:R-:W-:-:S04]  /*29b0*/  IMAD.HI.U32 R12, R0, R4, RZ ;  /* 0x00000004000c7227 */ /* 0x000fc800078e00ff */
[----:B------:R-:W-:Y:S02]  /*29c0*/  @!P5 IMAD.IADD R11, R11, 0x1, -R19 ;  /* 0x000000010b0bd824 */ /* 0x000fe400078e0a13 */
[----:B------:R-:W-:-:S04]  /*29d0*/  IMAD.HI.U32 R13, R0, R8, RZ ;  /* 0x00000008000d7227 */ /* 0x000fc800078e00ff */
[----:B------:R-:W-:Y:S01]  /*29e0*/  @!P3 IMAD.MOV R2, RZ, RZ, -R2 ;  /* 0x000000ffff02b224 */ /* 0x000fe200078e0a02 */
[----:B------:R-:W-:Y:S01]  /*29f0*/  ISETP.GT.U32.AND P3, PT, R19, R11, PT ;  /* 0x0000000b1300720c */ /* 0x000fe20003f64070 */
[----:B------:R-:W-:Y:S02]  /*2a00*/  IMAD.MOV R6, RZ, RZ, -R6 ;  /* 0x000000ffff067224 */ /* 0x000fe400078e0a06 */
[----:B------:R-:W-:Y:S02]  /*2a10*/  @!P6 IMAD.IADD R15, R15, 0x1, -R19 ;  /* 0x000000010f0fe824 */ /* 0x000fe400078e0a13 */
[----:B------:R-:W-:Y:S02]  /*2a20*/  IMAD.MOV R12, RZ, RZ, -R12 ;  /* 0x000000ffff0c7224 */ /* 0x000fe400078e0a0c */
[----:B------:R-:W-:Y:S01]  /*2a30*/  IMAD.MOV R13, RZ, RZ, -R13 ;  /* 0x000000ffff0d7224 */ /* 0x000fe200078e0a0d */
[C---:B------:R-:W-:Y:S01]  /*2a40*/  ISETP.GT.U32.AND P6, PT, R19.reuse, R15, PT ;  /* 0x0000000f1300720c */ /* 0x040fe20003fc4070 */
[----:B------:R-:W-:-:S02]  /*2a50*/  IMAD R10, R19, R6, R10 ;  /* 0x00000006130a7224 */ /* 0x000fc400078e020a */
[C---:B------:R-:W-:Y:S01]  /*2a60*/  IMAD R4, R19.reuse, R12, R4 ;  /* 0x0000000c13047224 */ /* 0x040fe200078e0204 */
[----:B------:R-:W-:Y:S01]  /*2a70*/  IABS R6, R23 ;  /* 0x0000001700067213 */ /* 0x000fe20000000000 */
[C---:B------:R-:W-:Y:S01]  /*2a80*/  IMAD R8, R19.reuse, R13, R8 ;  /* 0x0000000d13087224 */ /* 0x040fe200078e0208 */
[----:B------:R-:W-:Y:S01]  /*2a90*/  ISETP.GT.U32.AND P5, PT, R19, R9, PT ;  /* 0x000000091300720c */ /* 0x000fe20003fa4070 */
[----:B------:R-:W-:-:S04]  /*2aa0*/  IMAD.HI.U32 R12, R0, R27, RZ ;  /* 0x0000001b000c7227 */ /* 0x000fc800078e00ff */
[----:B------:R-:W-:Y:S01]  /*2ab0*/  @!P2 IMAD.MOV R5, RZ, RZ, -R5 ;  /* 0x000000ffff05a224 */ /* 0x000fe200078e0a05 */
[C---:B------:R-:W-:Y:S01]  /*2ac0*/  ISETP.GT.U32.AND P2, PT, R19.reuse, R10, PT ;  /* 0x0000000a1300720c */ /* 0x040fe20003f44070 */
[----:B------:R-:W-:Y:S02]  /*2ad0*/  IMAD.MOV R12, RZ, RZ, -R12 ;  /* 0x000000ffff0c7224 */ /* 0x000fe400078e0a0c */
[----:B------:R-:W-:Y:S01]  /*2ae0*/  @!P1 IMAD.MOV R7, RZ, RZ, -R7 ;  /* 0x000000ffff079224 */ /* 0x000fe200078e0a07 */
[----:B------:R-:W-:Y:S01]  /*2af0*/  ISETP.GT.U32.AND P1, PT, R19, R8, PT ;  /* 0x000000081300720c */ /* 0x000fe20003f24070 */
[----:B------:R-:W-:-:S04]  /*2b00*/  IMAD.HI.U32 R13, R0, R6, RZ ;  /* 0x00000006000d7227 */ /* 0x000fc800078e00ff */
[----:B------:R-:W-:Y:S01]  /*2b10*/  @!P3 IMAD.IADD R11, R11, 0x1, -R19 ;  /* 0x000000010b0bb824 */ /* 0x000fe200078e0a13 */
[C---:B------:R-:W-:Y:S01]  /*2b20*/  ISETP.GT.U32.AND P3, PT, R19.reuse, R4, PT ;  /* 0x000000041300720c */ /* 0x040fe20003f64070 */
[----:B------:R-:W-:Y:S01]  /*2b30*/  @!P4 IMAD.MOV R22, RZ, RZ, -R22 ;  /* 0x000000ffff16c224 */ /* 0x000fe200078e0a16 */
[----:B------:R-:W-:Y:S01]  /*2b40*/  ISETP.GE.AND P4, PT, R14, RZ, PT ;  /* 0x000000ff0e00720c */ /* 0x000fe20003f86270 */
[----:B------:R-:W-:Y:S02]  /*2b50*/  IMAD R27, R19, R12, R27 ;  /* 0x0000000c131b7224 */ /* 0x000fe400078e021b */
[----:B------:R-:W-:Y:S02]  /*2b60*/  IMAD.MOV R13, RZ, RZ, -R13 ;  /* 0x000000ffff0d7224 */ /* 0x000fe400078e0a0d */
[--C-:B------:R-:W-:Y:S01]  /*2b70*/  @!P6 IMAD.IADD R15, R15, 0x1, -R19.reuse ;  /* 0x000000010f0fe824 */ /* 0x100fe200078e0a13 */
[----:B------:R-:W-:Y:S01]  /*2b80*/  ISETP.GT.U32.AND P6, PT, R19, R27, PT ;  /* 0x0000001b1300720c */ /* 0x000fe20003fc4070 */
[----:B------:R-:W-:Y:S01]  /*2b90*/  @!P5 IMAD.IADD R9, R9, 0x1, -R19 ;  /* 0x000000010909d824 */ /* 0x000fe200078e0a13 */
[----:B------:R-:W-:Y:S01]  /*2ba0*/  ISETP.GE.AND P5, PT, R16, RZ, PT ;  /* 0x000000ff1000720c */ /* 0x000fe20003fa6270 */
[----:B------:R-:W-:-:S02]  /*2bb0*/  IMAD R6, R19, R13, R6 ;  /* 0x0000000d13067224 */ /* 0x000fc400078e0206 */
[----:B------:R-:W-:Y:S01]  /*2bc0*/  IMAD.HI.U32 R13, R0, R33, RZ ;  /* 0x00000021000d7227 */ /* 0x000fe200078e00ff */
[----:B------:R-:W-:-:S03]  /*2bd0*/  IABS R12, R25 ;  /* 0x00000019000c7213 */ /* 0x000fc60000000000 */
[--C-:B------:R-:W-:Y:S02]  /*2be0*/  @!P2 IMAD.IADD R10, R10, 0x1, -R19.reuse ;  /* 0x000000010a0aa824 */ /* 0x100fe400078e0a13 */
[----:B------:R-:W-:Y:S02]  /*2bf0*/  @!P1 IMAD.IADD R8, R8, 0x1, -R19 ;  /* 0x0000000108089824 */ /* 0x000fe400078e0a13 */
[----:B------:R-:W-:Y:S02]  /*2c00*/  IMAD.MOV R13, RZ, RZ, -R13 ;  /* 0x000000ffff0d7224 */ /* 0x000fe400078e0a0d */
[----:B------:R-:W-:Y:S01]  /*2c10*/  @!P3 IMAD.IADD R4, R4, 0x1, -R19 ;  /* 0x000000010404b824 */ /* 0x000fe200078e0a13 */
[C---:B------:R-:W-:Y:S01]  /*2c20*/  ISETP.GT.U32.AND P3, PT, R19.reuse, R10, PT ;  /* 0x0000000a1300720c */ /* 0x040fe20003f64070 */
[----:B------:R-:W-:Y:S01]  /*2c30*/  @!P4 IMAD.MOV R9, RZ, RZ, -R9 ;  /* 0x000000ffff09c224 */ /* 0x000fe200078e0a09 */
[C---:B------:R-:W-:Y:S01]  /*2c40*/  ISETP.GT.U32.AND P4, PT, R19.reuse, R8, PT ;  /* 0x000000081300720c */ /* 0x040fe20003f84070 */
[----:B------:R-:W-:-:S02]  /*2c50*/  IMAD R33, R19, R13, R33 ;  /* 0x0000000d13217224 */ /* 0x000fc400078e0221 */
[----:B------:R-:W-:-:S04]  /*2c60*/  IMAD.HI.U32 R13, R0, R12, RZ ;  /* 0x0000000c000d7227 */ /* 0x000fc800078e00ff */
[----:B------:R-:W-:Y:S01]  /*2c70*/  @!P6 IMAD.IADD R27, R27, 0x1, -R19 ;  /* 0x000000011b1be824 */ /* 0x000fe200078e0a13 */
[C---:B------:R-:W-:Y:S01]  /*2c80*/  ISETP.GT.U32.AND P6, PT, R19.reuse, R4, PT ;  /* 0x000000041300720c */ /* 0x040fe20003fc4070 */
[----:B------:R-:W-:Y:S01]  /*2c90*/  @!P5 IMAD.MOV R15, RZ, RZ, -R15 ;  /* 0x000000ffff0fd224 */ /* 0x000fe200078e0a0f */
[----:B------:R-:W-:Y:S01]  /*2ca0*/  ISETP.GT.U32.AND P5, PT, R19, R6, PT ;  /* 0x000000061300720c */ /* 0x000fe20003fa4070 */
[----:B------:R-:W-:Y:S01]  /*2cb0*/  IMAD.MOV R13, RZ, RZ, -R13 ;  /* 0x000000ffff0d7224 */ /* 0x000fe200078e0a0d */
[----:B------:R1:W-:Y:S01]  /*2cc0*/  STL [R1], R3 ;  /* 0x0000000301007387 */ /* 0x0003e20000100800 */
[----:B------:R-:W-:Y:S02]  /*2cd0*/  ISETP.GE.AND P2, PT, R17, RZ, PT ;  /* 0x000000ff1100720c */ /* 0x000fe40003f46270 */
[----:B------:R-:W-:Y:S01]  /*2ce0*/  IMAD R36, R19, R13, R12 ;  /* 0x0000000d13247224 */ /* 0x000fe200078e020c */
[----:B------:R-:W-:Y:S01]  /*2cf0*/  IABS R13, R32 ;  /* 0x00000020000d7213 */ /* 0x000fe20000000000 */
[--C-:B------:R-:W-:Y:S01]  /*2d00*/  @!P3 IMAD.IADD R10, R10, 0x1, -R19.reuse ;  /* 0x000000010a0ab824 */ /* 0x100fe200078e0a13 */
[----:B------:R-:W-:Y:S01]  /*2d10*/  ISETP.GE.AND P1, PT, R18, RZ, PT ;  /* 0x000000ff1200720c */ /* 0x000fe20003f26270 */
[----:B------:R-:W-:Y:S01]  /*2d20*/  @!P4 IMAD.IADD R8, R8, 0x1, -R19 ;  /* 0x000000010808c824 */ /* 0x000fe200078e0a13 */
[----:B------:R-:W-:Y:S01]  /*2d30*/  ISETP.GE.AND P3, PT, R20, RZ, PT ;  /* 0x000000ff1400720c */ /* 0x000fe20003f66270 */
[----:B-1----:R-:W4:Y:S01]  /*2d40*/  LDL.LU R3, [R1+0x24] ;  /* 0x0000240001037983 */ /* 0x002f220000300800 */
[----:B------:R-:W-:-:S03]  /*2d50*/  ISETP.GE.AND P4, PT, R21, RZ, PT ;  /* 0x000000ff1500720c */ /* 0x000fc60003f86270 */
[----:B------:R1:W-:Y:S01]  /*2d60*/  STL [R1+0x175c], R22 ;  /* 0x00175c1601007387 */ /* 0x0003e20000100800 */
[----:B------:R-:W-:-:S04]  /*2d70*/  IMAD.HI.U32 R21, R0, R13, RZ ;  /* 0x0000000d00157227 */ /* 0x000fc800078e00ff */
[--C-:B------:R-:W-:Y:S01]  /*2d80*/  @!P6 IMAD.IADD R4, R4, 0x1, -R19.reuse ;  /* 0x000000010404e824 */ /* 0x100fe200078e0a13 */
[----:B-1----:R-:W5:Y:S01]  /*2d90*/  LDL.LU R22, [R1+0xc] ;  /* 0x00000c0001167983 */ /* 0x002f620000300800 */
[----:B------:R-:W-:Y:S02]  /*2da0*/  IMAD.MOV.U32 R18, RZ, RZ, R10 ;  /* 0x000000ffff127224 */ /* 0x000fe400078e000a */
[----:B------:R-:W-:Y:S01]  /*2db0*/  @!P5 IMAD.IADD R6, R6, 0x1, -R19 ;  /* 0x000000010606d824 */ /* 0x000fe200078e0a13 */
[----:B------:R-:W-:Y:S01]  /*2dc0*/  ISETP.GE.AND P5, PT, R24, RZ, PT ;  /* 0x000000ff1800720c */ /* 0x000fe20003fa6270 */
[----:B------:R-:W-:Y:S02]  /*2dd0*/  IMAD.MOV R10, RZ, RZ, -R21 ;  /* 0x000000ffff0a7224 */ /* 0x000fe400078e0a15 */
[----:B------:R-:W-:Y:S01]  /*2de0*/  IMAD.MOV.U32 R21, RZ, RZ, R8 ;  /* 0x000000ffff157224 */ /* 0x000fe200078e0008 */
[----:B------:R-:W-:Y:S01]  /*2df0*/  STL [R1+0x1760], R2 ;  /* 0x0017600201007387 */ /* 0x000fe20000100800 */
[----:B------:R-:W-:-:S02]  /*2e00*/  @!P0 IMAD.MOV R11, RZ, RZ, -R11 ;  /* 0x000000ffff0b8224 */ /* 0x000fc400078e0a0b */
[----:B------:R-:W-:Y:S01]  /*2e10*/  IMAD.MOV.U32 R24, RZ, RZ, R4 ;  /* 0x000000ffff187224 */ /* 0x000fe200078e0004 */
[----:B------:R-:W-:Y:S01]  /*2e20*/  STL [R1+0x1764], R5 ;  /* 0x0017640501007387 */ /* 0x000fe20000100800 */
[----:B------:R-:W-:Y:S02]  /*2e30*/  @!P2 IMAD.MOV R18, RZ, RZ, -R18 ;  /* 0x000000ffff12a224 */ /* 0x000fe400078e0a12 */
[----:B------:R-:W-:Y:S01]  /*2e40*/  @!P1 IMAD.MOV R21, RZ, RZ, -R21 ;  /* 0x000000ffff159224 */ /* 0x000fe200078e0a15 */
[----:B------:R-:W-:Y:S01]  /*2e50*/  STL [R1+0x1768], R7 ;  /* 0x0017680701007387 */ /* 0x000fe20000100800 */
[----:B------:R-:W-:-:S03]  /*2e60*/  @!P3 IMAD.MOV R24, RZ, RZ, -R24 ;  /* 0x000000ffff18b224 */ /* 0x000fc600078e0a18 */
[----:B------:R-:W-:Y:S04]  /*2e70*/  STL [R1+0x176c], R9 ;  /* 0x00176c0901007387 */ /* 0x000fe80000100800 */
[----:B------:R1:W-:Y:S04]  /*2e80*/  STL [R1+0x1774], R11 ;  /* 0x0017740b01007387 */ /* 0x0003e80000100800 */
[----:B------:R-:W-:Y:S01]  /*2e90*/  STL [R1+0x1778], R15 ;  /* 0x0017780f01007387 */ /* 0x000fe20000100800 */
[----:B------:R-:W-:-:S03]  /*2ea0*/  ISETP.GT.U32.AND P6, PT, R19, R33, PT ;  /* 0x000000211300720c */ /* 0x000fc60003fc4070 */
[----:B------:R-:W-:Y:S04]  /*2eb0*/  STL [R1+0x177c], R18 ;  /* 0x00177c1201007387 */ /* 0x000fe80000100800 */
[----:B------:R-:W-:Y:S04]  /*2ec0*/  STL [R1+0x1780], R21 ;  /* 0x0017801501007387 */ /* 0x000fe80000100800 */
[----:B------:R4:W-:Y:S04]  /*2ed0*/  STL [R1+0x1784], R24 ;  /* 0x0017841801007387 */ /* 0x0009e80000100800 */
[----:B-1----:R-:W4:Y:S01]  /*2ee0*/  LDL.LU R11, [R1+0x28] ;  /* 0x00002800010b7983 */ /* 0x002f220000300800 */
[----:B------:R-:W-:Y:S01]  /*2ef0*/  @!P6 IMAD.IADD R33, R33, 0x1, -R19 ;  /* 0x000000012121e824 */ /* 0x000fe200078e0a13 */
[----:B------:R-:W-:-:S02]  /*2f00*/  ISETP.GT.U32.AND P6, PT, R19, R36, PT ;  /* 0x000000241300720c */ /* 0x000fc40003fc4070 */
[----:B------:R-:W-:Y:S02]  /*2f10*/  IABS R39, R30 ;  /* 0x0000001e00277213 */ /* 0x000fe40000000000 */
[----:B------:R-:W-:Y:S01]  /*2f20*/  IABS R20, R31 ;  /* 0x0000001f00147213 */ /* 0x000fe20000000000 */
[C---:B------:R-:W-:Y:S01]  /*2f30*/  IMAD R10, R19.reuse, R10, R13 ;  /* 0x0000000a130a7224 */ /* 0x040fe200078e020d */
[----:B------:R-:W-:Y:S01]  /*2f40*/  IABS R16, R34 ;  /* 0x0000002200107213 */ /* 0x000fe20000000000 */
[----:B------:R-:W-:Y:S01]  /*2f50*/  IMAD.HI.U32 R14, R0, R39, RZ ;  /* 0x00000027000e7227 */ /* 0x000fe200078e00ff */
[----:B------:R-:W-:Y:S01]  /*2f60*/  IABS R12, R35 ;  /* 0x00000023000c7213 */ /* 0x000fe20000000000 */
[----:B------:R-:W4:Y:S02]  /*2f70*/  LDL.LU R9, [R1+0x2c] ;  /* 0x00002c0001097983 */ /* 0x000f240000300800 */
[----:B------:R-:W-:Y:S02]  /*2f80*/  IMAD.MOV R14, RZ, RZ, -R14 ;  /* 0x000000ffff0e7224 */ /* 0x000fe400078e0a0e */
[----:B------:R-:W-:Y:S01]  /*2f90*/  @!P6 IMAD.IADD R36, R36, 0x1, -R19 ;  /* 0x000000012424e824 */ /* 0x000fe200078e0a13 */
[C---:B------:R-:W-:Y:S01]  /*2fa0*/  ISETP.GT.U32.AND P6, PT, R19.reuse, R6, PT ;  /* 0x000000061300720c */ /* 0x040fe20003fc4070 */
[----:B------:R-:W-:Y:S01]  /*2fb0*/  IMAD.HI.U32 R17, R0, R20, RZ ;  /* 0x0000001400117227 */ /* 0x000fe200078e00ff */
[C---:B------:R-:W-:Y:S01]  /*2fc0*/  ISETP.GT.U32.AND P1, PT, R19.reuse, R33, PT ;  /* 0x000000211300720c */ /* 0x040fe20003f24070 */
[----:B------:R-:W4:Y:S02]  /*2fd0*/  LDL.LU R7, [R1+0x30] ;  /* 0x0000300001077983 */ /* 0x000f240000300800 */
[----:B------:R-:W-:-:S02]  /*2fe0*/  IMAD R39, R19, R14, R39 ;  /* 0x0000000e13277224 */ /* 0x000fc400078e0227 */
[----:B------:R-:W-:Y:S02]  /*2ff0*/  IMAD.MOV R17, RZ, RZ, -R17 ;  /* 0x000000ffff117224 */ /* 0x000fe400078e0a11 */
[----:B------:R-:W-:Y:S01]  /*3000*/  IMAD.HI.U32 R4, R0, R12, RZ ;  /* 0x0000000c00047227 */ /* 0x000fe200078e00ff */
[C---:B------:R-:W-:Y:S01]  /*3010*/  ISETP.GT.U32.AND P3, PT, R19.reuse, R39, PT ;  /* 0x000000271300720c */ /* 0x040fe20003f64070 */
[----:B------:R-:W4:Y:S02]  /*3020*/  LDL.LU R2, [R1+0x34] ;  /* 0x0000340001027983 */ /* 0x000f240000300800 */
[C---:B------:R-:W-:Y:S02]  /*3030*/  IMAD R17, R19.reuse, R17, R20 ;  /* 0x0000001113117224 */ /* 0x040fe400078e0214 */
[--C-:B------:R-:W-:Y:S01]  /*3040*/  @!P6 IMAD.IADD R6, R6, 0x1, -R19.reuse ;  /* 0x000000010606e824 */ /* 0x100fe200078e0a13 */
[----:B------:R-:W-:Y:S01]  /*3050*/  ISETP.GT.U32.AND P2, PT, R19, R36, PT ;  /* 0x000000241300720c */ /* 0x000fe20003f44070 */
[--C-:B------:R-:W-:Y:S01]  /*3060*/  @!P1 IMAD.IADD R33, R33, 0x1, -R19.reuse ;  /* 0x0000000121219824 */ /* 0x100fe200078e0a13 */
[C---:B------:R-:W-:Y:S01]  /*3070*/  ISETP.GT.U32.AND P6, PT, R19.reuse, R17, PT ;  /* 0x000000111300720c */ /* 0x040fe20003fc4070 */
[----:B------:R-:W-:Y:S01]  /*3080*/  IMAD.HI.U32 R14, R0, R16, RZ ;  /* 0x00000010000e7227 */ /* 0x000fe200078e00ff */
[----:B------:R-:W-:Y:S01]  /*3090*/  ISETP.GT.U32.AND P1, PT, R19, R10, PT ;  /* 0x0000000a1300720c */ /* 0x000fe20003f24070 */
[----:B------:R-:W4:Y:S02]  /*30a0*/  LDL.LU R5, [R1+0x38] ;  /* 0x0000380001057983 */ /* 0x000f240000300800 */
[----:B------:R-:W-:-:S02]  /*30b0*/  @!P3 IMAD.IADD R39, R39, 0x1, -R19 ;  /* 0x000000012727b824 */ /* 0x000fc400078e0a13 */
[----:B------:R-:W-:-:S06]  /*30c0*/  IMAD.MOV R14, RZ, RZ, -R14 ;  /* 0x000000ffff0e7224 */ /* 0x000fcc00078e0a0e */
[--C-:B------:R-:W-:Y:S01]  /*30d0*/  @!P6 IMAD.IADD R17, R17, 0x1, -R19.reuse ;  /* 0x000000011111e824 */ /* 0x100fe200078e0a13 */
[C---:B------:R-:W-:Y:S01]  /*30e0*/  ISETP.GT.U32.AND P6, PT, R19.reuse, R39, PT ;  /* 0x000000271300720c */ /* 0x040fe20003fc4070 */
[----:B------:R-:W-:Y:S02]  /*30f0*/  IMAD.MOV R4, RZ, RZ, -R4 ;  /* 0x000000ffff047224 */ /* 0x000fe400078e0a04 */
[C---:B------:R-:W-:Y:S02]  /*3100*/  IMAD R16, R19.reuse, R14, R16 ;  /* 0x0000000e13107224 */ /* 0x040fe400078e0210 */
[C---:B------:R-:W-:Y:S02]  /*3110*/  IMAD R12, R19.reuse, R4, R12 ;  /* 0x00000004130c7224 */ /* 0x040fe400078e020c */
[----:B------:R-:W-:Y:S01]  /*3120*/  @!P1 IMAD.IADD R10, R10, 0x1, -R19 ;  /* 0x000000010a0a9824 */ /* 0x000fe200078e0a13 */
[C---:B------:R-:W-:Y:S01]  /*3130*/  ISETP.GT.U32.AND P1, PT, R19.reuse, R17, PT ;  /* 0x000000111300720c */ /* 0x040fe20003f24070 */
[----:B------:R-:W-:Y:S01]  /*3140*/  @!P5 IMAD.MOV R33, RZ, RZ, -R33 ;  /* 0x000000ffff21d224 */ /* 0x000fe200078e0a21 */
[----:B------:R-:W-:-:S02]  /*3150*/  ISETP.GT.U32.AND P5, PT, R19, R16, PT ;  /* 0x000000101300720c */ /* 0x000fc40003fa4070 */
[----:B------:R-:W-:Y:S01]  /*3160*/  ISETP.GT.U32.AND P0, PT, R19, R27, PT ;  /* 0x0000001b1300720c */ /* 0x000fe20003f04070 */
[--C-:B------:R-:W-:Y:S01]  /*3170*/  @!P6 IMAD.IADD R39, R39, 0x1, -R19.reuse ;  /* 0x000000012727e824 */ /* 0x100fe200078e0a13 */
[----:B------:R-:W-:Y:S02]  /*3180*/  IABS R4, R37 ;  /* 0x0000002500047213 */ /* 0x000fe40000000000 */
[----:B------:R-:W-:Y:S01]  /*3190*/  ISETP.GT.U32.AND P6, PT, R19, R12, PT ;  /* 0x0000000c1300720c */ /* 0x000fe20003fc4070 */
[----:B------:R-:W-:Y:S01]  /*31a0*/  @!P2 IMAD.IADD R36, R36, 0x1, -R19 ;  /* 0x000000012424a824 */ /* 0x000fe200078e0a13 */
[----:B------:R-:W-:Y:S01]  /*31b0*/  ISETP.GE.AND P2, PT, R30, RZ, PT ;  /* 0x000000ff1e00720c */ /* 0x000fe20003f46270 */
[----:B------:R-:W-:Y:S01]  /*31c0*/  IMAD.MOV.U32 R30, RZ, RZ, R6 ;  /* 0x000000ffff1e7224 */ /* 0x000fe200078e0006 */
[----:B------:R-:W-:Y:S01]  /*31d0*/  ISETP.GE.AND P3, PT, R31, RZ, PT ;  /* 0x000000ff1f00720c */ /* 0x000fe20003f66270 */
[----:B------:R-:W-:-:S04]  /*31e0*/  IMAD.HI.U32 R6, R0, R4, RZ ;  /* 0x0000000400067227 */ /* 0x000fc800078e00ff */
[--C-:B------:R-:W-:Y:S02]  /*31f0*/  @!P1 IMAD.IADD R17, R17, 0x1, -R19.reuse ;  /* 0x0000000111119824 */ /* 0x100fe400078e0a13 */
[----:B------:R-:W-:Y:S02]  /*3200*/  IMAD.MOV R6, RZ, RZ, -R6 ;  /* 0x000000ffff067224 */ /* 0x000fe400078e0a06 */
[--C-:B------:R-:W-:Y:S02]  /*3210*/  @!P5 IMAD.IADD R16, R16, 0x1, -R19.reuse ;  /* 0x000000011010d824 */ /* 0x100fe400078e0a13 */
[--C-:B------:R-:W-:Y:S01]  /*3220*/  @!P0 IMAD.IADD R27, R27, 0x1, -R19.reuse ;  /* 0x000000011b1b8824 */ /* 0x100fe200078e0a13 */
[----:B------:R-:W-:Y:S01]  /*3230*/  ISETP.GE.AND P0, PT, R23, RZ, PT ;  /* 0x000000ff1700720c */ /* 0x000fe20003f06270 */
[C---:B0-----:R-:W-:Y:S02]  /*3240*/  IMAD R53, R19.reuse, R6, R4 ;  /* 0x0000000613357224 */ /* 0x041fe400078e0204 */
[----:B------:R-:W-:Y:S01]  /*3250*/  @!P6 IMAD.IADD R12, R12, 0x1, -R19 ;  /* 0x000000010c0ce824 */ /* 0x000fe200078e0a13 */
[----:B------:R-:W-:Y:S01]  /*3260*/  ISETP.GT.U32.AND P6, PT, R19, R16, PT ;  /* 0x000000101300720c */ /* 0x000fe20003fc4070 */
[----:B------:R-:W-:-:S04]  /*3270*/  IMAD.MOV.U32 R42, RZ, RZ, R17 ;  /* 0x000000ffff2a7224 */ /* 0x000fc800078e0011 */
[----:B------:R-:W-:Y:S01]  /*3280*/  @!P3 IMAD.MOV R42, RZ, RZ, -R42 ;  /* 0x000000ffff2ab224 */ /* 0x000fe200078e0a2a */
[C---:B------:R-:W-:Y:S02]  /*3290*/  ISETP.GT.U32.AND P3, PT, R19.reuse, R53, PT ;  /* 0x000000351300720c */ /* 0x040fe40003f64070 */
[----:B------:R-:W-:Y:S01]  /*32a0*/  ISETP.GE.AND P1, PT, R34, RZ, PT ;  /* 0x000000ff2200720c */ /* 0x000fe20003f26270 */
[----:B------:R-:W-:Y:S01]  /*32b0*/  @!P0 IMAD.MOV R30, RZ, RZ, -R30 ;  /* 0x000000ffff1e8224 */ /* 0x000fe200078e0a1e */
[----:B------:R-:W-:Y:S02]  /*32c0*/  IABS R8, R38 ;  /* 0x0000002600087213 */ /* 0x000fe40000000000 */
[----:B------:R-:W-:Y:S01]  /*32d0*/  ISETP.GT.U32.AND P0, PT, R19, R10, PT ;  /* 0x0000000a1300720c */ /* 0x000fe20003f04070 */
[----:B------:R-:W-:Y:S01]  /*32e0*/  @!P6 IMAD.IADD R16, R16, 0x1, -R19 ;  /* 0x000000011010e824 */ /* 0x000fe200078e0a13 */
[----:B------:R-:W-:Y:S01]  /*32f0*/  IABS R59, R40 ;  /* 0x00000028003b7213 */ /* 0x000fe20000000000 */
[----:B------:R-:W-:-:S04]  /*3300*/  IMAD.HI.U32 R13, R0, R8, RZ ;  /* 0x00000008000d7227 */ /* 0x000fc800078e00ff */
[----:B------:R-:W-:Y:S02]  /*3310*/  IMAD.MOV.U32 R49, RZ, RZ, R16 ;  /* 0x000000ffff317224 */ /* 0x000fe400078e0010 */
[----:B------:R-:W-:Y:S02]  /*3320*/  @!P3 IMAD.IADD R53, R53, 0x1, -R19 ;  /* 0x000000013535b824 */ /* 0x000fe400078e0a13 */
[----:B------:R-:W-:Y:S01]  /*3330*/  @!P1 IMAD.MOV R49, RZ, RZ, -R49 ;  /* 0x000000ffff319224 */ /* 0x000fe200078e0a31 */
[----:B------:R-:W-:Y:S01]  /*3340*/  IABS R4, R41 ;  /* 0x0000002900047213 */ /* 0x000fe20000000000 */
[----:B------:R-:W-:Y:S01]  /*3350*/  IMAD.MOV R13, RZ, RZ, -R13 ;  /* 0x000000ffff0d7224 */ /* 0x000fe200078e0a0d */
[----:B------:R-:W-:Y:S01]  /*3360*/  ISETP.GT.U32.AND P1, PT, R19, R53, PT ;  /* 0x000000351300720c */ /* 0x000fe20003f24070 */
[----:B------:R-:W-:-:S04]  /*3370*/  IMAD.HI.U32 R6, R0, R59, RZ ;  /* 0x0000003b00067227 */ /* 0x000fc800078e00ff */
[----:B------:R-:W-:Y:S02]  /*3380*/  @!P0 IMAD.IADD R10, R10, 0x1, -R19 ;  /* 0x000000010a0a8824 */ /* 0x000fe400078e0a13 */
[----:B------:R-:W-:Y:S02]  /*3390*/  IMAD R56, R19, R13, R8 ;  /* 0x0000000d13387224 */ /* 0x000fe400078e0208 */
[----:B------:R-:W-:Y:S02]  /*33a0*/  IMAD.MOV R6, RZ, RZ, -R6 ;  /* 0x000000ffff067224 */ /* 0x000fe400078e0a06 */
[----:B------:R-:W-:-:S04]  /*33b0*/  IMAD.HI.U32 R8, R0, R4, RZ ;  /* 0x0000000400087227 */ /* 0x000fc800078e00ff */
[----:B------:R-:W-:Y:S01]  /*33c0*/  IMAD.MOV.U32 R45, RZ, RZ, R10 ;  /* 0x000000ffff2d7224 */ /* 0x000fe200078e000a */
[----:B------:R-:W-:Y:S01]  /*33d0*/  IABS R10, R43 ;  /* 0x0000002b000a7213 */ /* 0x000fe20000000000 */
[C---:B------:R-:W-:Y:S02]  /*33e0*/  IMAD R59, R19.reuse, R6, R59 ;  /* 0x00000006133b7224 */ /* 0x040fe400078e023b */
[----:B------:R-:W-:Y:S01]  /*33f0*/  IMAD.MOV R8, RZ, RZ, -R8 ;  /* 0x000000ffff087224 */ /* 0x000fe200078e0a08 */
[----:B------:R-:W-:Y:S01]  /*3400*/  ISETP.GT.U32.AND P6, PT, R19, R56, PT ;  /* 0x000000381300720c */ /* 0x000fe20003fc4070 */
[----:B------:R-:W-:Y:S01]  /*3410*/  @!P1 IMAD.IADD R53, R53, 0x1, -R19 ;  /* 0x0000000135359824 */ /* 0x000fe200078e0a13 */
[C---:B------:R-:W-:Y:S01]  /*3420*/  ISETP.GT.U32.AND P1, PT, R19.reuse, R59, PT ;  /* 0x0000003b1300720c */ /* 0x040fe20003f24070 */
[----:B------:R-:W-:Y:S02]  /*3430*/  IMAD R4, R19, R8, R4 ;  /* 0x0000000813047224 */ /* 0x000fe400078e0204 */
[----:B------:R-:W-:-:S04]  /*3440*/  IMAD.HI.U32 R8, R0, R10, RZ ;  /* 0x0000000a00087227 */ /* 0x000fc800078e00ff */
[----:B------:R-:W-:-:S04]  /*3450*/  IMAD.MOV R8, RZ, RZ, -R8 ;  /* 0x000000ffff087224 */ /* 0x000fc800078e0a08 */
[----:B------:R-:W-:Y:S02]  /*3460*/  IMAD R10, R19, R8, R10 ;  /* 0x00000008130a7224 */ /* 0x000fe400078e020a */
[--C-:B------:R-:W-:Y:S02]  /*3470*/  @!P6 IMAD.IADD R56, R56, 0x1, -R19.reuse ;  /* 0x000000013838e824 */ /* 0x100fe400078e0a13 */
[----:B------:R-:W-:Y:S01]  /*3480*/  @!P1 IMAD.IADD R59, R59, 0x1, -R19 ;  /* 0x000000013b3b9824 */ /* 0x000fe200078e0a13 */
[C---:B------:R-:W-:Y:S02]  /*3490*/  ISETP.GT.U32.AND P1, PT, R19.reuse, R10, PT ;  /* 0x0000000a1300720c */ /* 0x040fe40003f24070 */
[----:B------:R-:W-:Y:S01]  /*34a0*/  ISETP.GT.U32.AND P6, PT, R19, R56, PT ;  /* 0x000000381300720c */ /* 0x000fe20003fc4070 */
[----:B------:R-:W-:Y:S01]  /*34b0*/  @!P2 IMAD.MOV R39, RZ, RZ, -R39 ;  /* 0x000000ffff27a224 */ /* 0x000fe200078e0a27 */
[----:B------:R-:W-:Y:S02]  /*34c0*/  ISETP.GE.AND P5, PT, R37, RZ, PT ;  /* 0x000000ff2500720c */ /* 0x000fe40003fa6270 */
[----:B------:R-:W-:-:S02]  /*34d0*/  ISETP.GT.U32.AND P2, PT, R19, R12, PT ;  /* 0x0000000c1300720c */ /* 0x000fc40003f44070 */
[----:B------:R-:W-:Y:S01]  /*34e0*/  IABS R37, R46 ;  /* 0x0000002e00257213 */ /* 0x000fe20000000000 */
[----:B------:R-:W-:Y:S01]  /*34f0*/  @!P4 IMAD.MOV R27, RZ, RZ, -R27 ;  /* 0x000000ffff1bc224 */ /* 0x000fe200078e0a1b */
[----:B------:R-:W-:Y:S02]  /*3500*/  ISETP.GE.AND P4, PT, R25, RZ, PT ;  /* 0x000000ff1900720c */ /* 0x000fe40003f86270 */
[----:B------:R-:W-:Y:S01]  /*3510*/  IABS R25, R44 ;  /* 0x0000002c00197213 */ /* 0x000fe20000000000 */
[----:B------:R-:W-:Y:S01]  /*3520*/  @!P1 IMAD.IADD R10, R10, 0x1, -R19 ;  /* 0x000000010a0a9824 */ /* 0x000fe200078e0a13 */
[----:B------:R-:W-:Y:S01]  /*3530*/  ISETP.GT.U32.AND P1, PT, R19, R59, PT ;  /* 0x0000003b1300720c */ /* 0x000fe20003f24070 */
[----:B------:R-:W-:Y:S01]  /*3540*/  IMAD.HI.U32 R16, R0, R37, RZ ;  /* 0x0000002500107227 */ /* 0x000fe200078e00ff */
[----:B------:R-:W-:-:S03]  /*3550*/  IABS R6, R47 ;  /* 0x0000002f00067213 */ /* 0x000fc60000000000 */
[----:B------:R-:W-:Y:S01]  /*3560*/  @!P6 IMAD.IADD R56, R56, 0x1, -R19 ;  /* 0x000000013838e824 */ /* 0x000fe200078e0a13 */
[----:B------:R-:W-:Y:S01]  /*3570*/  ISETP.GT.U32.AND P6, PT, R19, R4, PT ;  /* 0x000000041300720c */ /* 0x000fe20003fc4070 */
[----:B------:R-:W-:-:S04]  /*3580*/  IMAD.HI.U32 R17, R0, R25, RZ ;  /* 0x0000001900117227 */ /* 0x000fc800078e00ff */
[----:B------:R-:W-:Y:S02]  /*3590*/  IMAD.MOV R16, RZ, RZ, -R16 ;  /* 0x000000ffff107224 */ /* 0x000fe400078e0a10 */
[----:B------:R-:W-:-:S04]  /*35a0*/  IMAD.HI.U32 R13, R0, R6, RZ ;  /* 0x00000006000d7227 */ /* 0x000fc800078e00ff */
[----:B------:R-:W-:Y:S01]  /*35b0*/  @!P2 IMAD.IADD R12, R12, 0x1, -R19 ;  /* 0x000000010c0ca824 */ /* 0x000fe200078e0a13 */
[----:B------:R-:W-:Y:S01]  /*35c0*/  ISETP.GE.AND P2, PT, R40, RZ, PT ;  /* 0x000000ff2800720c */ /* 0x000fe20003f46270 */
[----:B------:R-:W-:Y:S01]  /*35d0*/  IMAD.MOV R17, RZ, RZ, -R17 ;  /* 0x000000ffff117224 */ /* 0x000fe200078e0a11 */
[----:B------:R-:W-:Y:S01]  /*35e0*/  IABS R40, R50 ;  /* 0x0000003200287213 */ /* 0x000fe20000000000 */
[----:B------:R-:W-:Y:S02]  /*35f0*/  IMAD R37, R19, R16, R37 ;  /* 0x0000001013257224 */ /* 0x000fe400078e0225 */
[----:B------:R-:W-:Y:S01]  /*3600*/  IMAD.MOV R13, RZ, RZ, -R13 ;  /* 0x000000ffff0d7224 */ /* 0x000fe200078e0a0d */
[----:B------:R-:W-:Y:S01]  /*3610*/  ISETP.GE.AND P0, PT, R35, RZ, PT ;  /* 0x000000ff2300720c */ /* 0x000fe20003f06270 */
[----:B------:R-:W-:Y:S02]  /*3620*/  IMAD R25, R19, R17, R25 ;  /* 0x0000001113197224 */ /* 0x000fe400078e0219 */
[----:B------:R-:W-:Y:S01]  /*3630*/  @!P1 IMAD.IADD R59, R59, 0x1, -R19 ;  /* 0x000000013b3b9824 */ /* 0x000fe200078e0a13 */
[C---:B------:R-:W-:Y:S01]  /*3640*/  ISETP.GT.U32.AND P1, PT, R19.reuse, R37, PT ;  /* 0x000000251300720c */ /* 0x040fe20003f24070 */
[----:B------:R-:W-:-:S02]  /*3650*/  IMAD R6, R19, R13, R6 ;  /* 0x0000000d13067224 */ /* 0x000fc400078e0206 */
[----:B------:R-:W-:-:S04]  /*3660*/  IMAD.HI.U32 R13, R0, R40, RZ ;  /* 0x00000028000d7227 */ /* 0x000fc800078e00ff */
[----:B------:R-:W-:Y:S01]  /*3670*/  @!P4 IMAD.MOV R36, RZ, RZ, -R36 ;  /* 0x000000ffff24c224 */ /* 0x000fe200078e0a24 */
[----:B------:R-:W-:Y:S01]  /*3680*/  ISETP.GE.AND P4, PT, R32, RZ, PT ;  /* 0x000000ff2000720c */ /* 0x000fe20003f86270 */
[----:B------:R-:W-:Y:S01]  /*3690*/  @!P6 IMAD.IADD R4, R4, 0x1, -R19 ;  /* 0x000000010404e824 */ /* 0x000fe200078e0a13 */
[C---:B------:R-:W-:Y:S01]  /*36a0*/  ISETP.GT.U32.AND P6, PT, R19.reuse, R25, PT ;  /* 0x000000191300720c */ /* 0x040fe20003fc4070 */
[----:B------:R-:W-:Y:S02]  /*36b0*/  IMAD.MOV R13, RZ, RZ, -R13 ;  /* 0x000000ffff0d7224 */ /* 0x000fe400078e0a0d */
[----:B------:R-:W-:Y:S02]  /*36c0*/  IMAD.MOV.U32 R51, RZ, RZ, R12 ;  /* 0x000000ffff337224 */ /* 0x000fe400078e000c */
[C---:B------:R-:W-:Y:S02]  /*36d0*/  IMAD R40, R19.reuse, R13, R40 ;  /* 0x0000000d13287224 */ /* 0x040fe400078e0228 */
[----:B------:R-:W-:Y:S01]  /*36e0*/  @!P0 IMAD.MOV R51, RZ, RZ, -R51 ;  /* 0x000000ffff338224 */ /* 0x000fe200078e0a33 */
[----:B------:R-:W-:Y:S01]  /*36f0*/  ISETP.GT.U32.AND P0, PT, R19, R4, PT ;  /* 0x000000041300720c */ /* 0x000fe20003f04070 */
[----:B------:R-:W-:Y:S01]  /*3700*/  @!P1 IMAD.IADD R37, R37, 0x1, -R19 ;  /* 0x0000000125259824 */ /* 0x000fe200078e0a13 */
[----:B------:R-:W-:Y:S01]  /*3710*/  ISETP.GT.U32.AND P1, PT, R19, R40, PT ;  /* 0x000000281300720c */ /* 0x000fe20003f24070 */
[----:B------:R-:W-:Y:S01]  /*3720*/  @!P4 IMAD.MOV R45, RZ, RZ, -R45 ;  /* 0x000000ffff2dc224 */ /* 0x000fe200078e0a2d */
[----:B------:R-:W-:Y:S01]  /*3730*/  ISETP.GE.AND P4, PT, R38, RZ, PT ;  /* 0x000000ff2600720c */ /* 0x000fe20003f86270 */
[----:B------:R-:W-:-:S02]  /*3740*/  @!P6 IMAD.IADD R25, R25, 0x1, -R19 ;  /* 0x000000011919e824 */ /* 0x000fc400078e0a13 */
[----:B------:R-:W-:-:S03]  /*3750*/  @!P5 IMAD.MOV R53, RZ, RZ, -R53 ;  /* 0x000000ffff35d224 */ /* 0x000fc600078e0a35 */
[C---:B------:R-:W-:Y:S02]  /*3760*/  ISETP.GT.U32.AND P5, PT, R19.reuse, R25, PT ;  /* 0x000000191300720c */ /* 0x040fe40003fa4070 */
[----:B------:R-:W-:Y:S01]  /*3770*/  IABS R34, R55 ;  /* 0x0000003700227213 */ /* 0x000fe20000000000 */
[--C-:B------:R-:W-:Y:S01]  /*3780*/  @!P0 IMAD.IADD R4, R4, 0x1, -R19.reuse ;  /* 0x0000000104048824 */ /* 0x100fe200078e0a13 */
[C---:B------:R-:W-:Y:S01]  /*3790*/  ISETP.GT.U32.AND P0, PT, R19.reuse, R6, PT ;  /* 0x000000061300720c */ /* 0x040fe20003f04070 */
[----:B------:R-:W-:Y:S01]  /*37a0*/  @!P1 IMAD.IADD R40, R40, 0x1, -R19 ;  /* 0x0000000128289824 */ /* 0x000fe200078e0a13 */
[C---:B------:R-:W-:Y:S01]  /*37b0*/  ISETP.GT.U32.AND P6, PT, R19.reuse, R10, PT ;  /* 0x0000000a1300720c */ /* 0x040fe20003fc4070 */
[----:B------:R-:W-:Y:S01]  /*37c0*/  @!P4 IMAD.MOV R56, RZ, RZ, -R56 ;  /* 0x000000ffff38c224 */ /* 0x000fe200078e0a38 */
[----:B------:R-:W-:Y:S01]  /*37d0*/  IABS R12, R54 ;  /* 0x00000036000c7213 */ /* 0x000fe20000000000 */
[----:B------:R-:W-:Y:S01]  /*37e0*/  IMAD.HI.U32 R13, R0, R34, RZ ;  /* 0x00000022000d7227 */ /* 0x000fe200078e00ff */
[----:B------:R-:W-:-:S03]  /*37f0*/  ISETP.GT.U32.AND P4, PT, R19, R40, PT ;  /* 0x000000281300720c */ /* 0x000fc60003f84070 */
[----:B------:R-:W-:Y:S01]  /*3800*/  @!P5 IMAD.IADD R25, R25, 0x1, -R19 ;  /* 0x000000011919d824 */ /* 0x000fe200078e0a13 */
[----:B------:R-:W-:Y:S01]  /*3810*/  ISETP.GE.AND P5, PT, R43, RZ, PT ;  /* 0x000000ff2b00720c */ /* 0x000fe20003fa6270 */
[----:B------:R-:W-:-:S04]  /*3820*/  IMAD.HI.U32 R43, R0, R12, RZ ;  /* 0x0000000c002b7227 */ /* 0x000fc800078e00ff */
[----:B------:R-:W-:Y:S01]  /*3830*/  IMAD.MOV R13, RZ, RZ, -R13 ;  /* 0x000000ffff0d7224 */ /* 0x000fe200078e0a0d */
[----:B------:R-:W-:Y:S01]  /*3840*/  IABS R14, R48 ;  /* 0x00000030000e7213 */ /* 0x000fe20000000000 */
[----:B------:R-:W-:Y:S02]  /*3850*/  @!P0 IMAD.IADD R6, R6, 0x1, -R19 ;  /* 0x0000000106068824 */ /* 0x000fe400078e0a13 */
[----:B------:R-:W-:Y:S02]  /*3860*/  IMAD.MOV R43, RZ, RZ, -R43 ;  /* 0x000000ffff2b7224 */ /* 0x000fe400078e0a2b */
[C---:B------:R-:W-:Y:S01]  /*3870*/  IMAD R34, R19.reuse, R13, R34 ;  /* 0x0000000d13227224 */ /* 0x040fe200078e0222 */
[----:B------:R-:W-:Y:S01]  /*3880*/  IABS R13, R57 ;  /* 0x00000039000d7213 */ /* 0x000fe20000000000 */
[----:B------:R-:W-:Y:S02]  /*3890*/  @!P6 IMAD.IADD R10, R10, 0x1, -R19 ;  /* 0x000000010a0ae824 */ /* 0x000fe400078e0a13 */
[----:B------:R-:W-:-:S02]  /*38a0*/  IMAD R43, R19, R43, R12 ;  /* 0x0000002b132b7224 */ /* 0x000fc400078e020c */
[----:B------:R-:W-:Y:S01]  /*38b0*/  @!P2 IMAD.MOV R59, RZ, RZ, -R59 ;  /* 0x000000ffff3ba224 */ /* 0x000fe200078e0a3b */
[----:B------:R-:W-:Y:S01]  /*38c0*/  ISETP.GT.U32.AND P2, PT, R19, R6, PT ;  /* 0x000000061300720c */ /* 0x000fe20003f44070 */
[----:B------:R-:W-:Y:S01]  /*38d0*/  @!P4 IMAD.IADD R40, R40, 0x1, -R19 ;  /* 0x000000012828c824 */ /* 0x000fe200078e0a13 */
[----:B------:R-:W-:Y:S01]  /*38e0*/  ISETP.GE.AND P4, PT, R50, RZ, PT ;  /* 0x000000ff3200720c */ /* 0x000fe20003f86270 */
[----:B------:R-:W-:-:S04]  /*38f0*/  IMAD.HI.U32 R8, R0, R14, RZ ;  /* 0x0000000e00087227 */ /* 0x000fc800078e00ff */
[----:B------:R-:W-:Y:S02]  /*3900*/  IMAD.MOV.U32 R12, RZ, RZ, R10 ;  /* 0x000000ffff0c7224 */ /* 0x000fe400078e000a */
[----:B------:R-:W-:-:S04]  /*3910*/  IMAD.HI.U32 R10, R0, R13, RZ ;  /* 0x0000000d000a7227 */ /* 0x000fc800078e00ff */
[----:B------:R-:W-:Y:S02]  /*3920*/  IMAD.MOV R8, RZ, RZ, -R8 ;  /* 0x000000ffff087224 */ /* 0x000fe400078e0a08 */
[----:B------:R-:W-:Y:S02]  /*3930*/  IMAD.MOV R10, RZ, RZ, -R10 ;  /* 0x000000ffff0a7224 */ /* 0x000fe400078e0a0a */
[C---:B------:R-:W-:Y:S01]  /*3940*/  IMAD R14, R19.reuse, R8, R14 ;  /* 0x00000008130e7224 */ /* 0x040fe200078e020e */
[----:B------:R-:W-:Y:S01]  /*3950*/  IABS R8, R52 ;  /* 0x0000003400087213 */ /* 0x000fe20000000000 */
[C---:B------:R-:W-:Y:S02]  /*3960*/  IMAD R13, R19.reuse, R10, R13 ;  /* 0x0000000a130d7224 */ /* 0x040fe400078e020d */
[----:B------:R-:W-:Y:S01]  /*3970*/  @!P2 IMAD.IADD R6, R6, 0x1, -R19 ;  /* 0x000000010606a824 */ /* 0x000fe200078e0a13 */
[C---:B------:R-:W-:Y:S01]  /*3980*/  ISETP.GT.U32.AND P6, PT, R19.reuse, R14, PT ;  /* 0x0000000e1300720c */ /* 0x040fe20003fc4070 */
[----:B------:R-:W-:Y:S01]  /*3990*/  @!P4 IMAD.MOV R40, RZ, RZ, -R40 ;  /* 0x000000ffff28c224 */ /* 0x000fe200078e0a28 */
[----:B------:R-:W-:Y:S01]  /*39a0*/  ISETP.GT.U32.AND P4, PT, R19, R13, PT ;  /* 0x0000000d1300720c */ /* 0x000fe20003f84070 */
[----:B------:R-:W-:Y:S01]  /*39b0*/  IMAD.HI.U32 R16, R0, R8, RZ ;  /* 0x0000000800107227 */ /* 0x000fe200078e00ff */
[----:B------:R-:W-:-:S03]  /*39c0*/  ISETP.GE.AND P3, PT, R41, RZ, PT ;  /* 0x000000ff2900720c */ /* 0x000fc60003f66270 */
[----:B------:R-:W-:Y:S01]  /*39d0*/  IMAD.MOV.U32 R50, RZ, RZ, R6 ;  /* 0x000000ffff327224 */ /* 0x000fe200078e0006 */
[----:B------:R-:W-:Y:S01]  /*39e0*/  IABS R6, R58 ;  /* 0x0000003a00067213 */ /* 0x000fe20000000000 */
[----:B------:R-:W-:-:S04]  /*39f0*/  IMAD.MOV R16, RZ, RZ, -R16 ;  /* 0x000000ffff107224 */ /* 0x000fc800078e0a10 */
[C---:B------:R-:W-:Y:S02]  /*3a00*/  IMAD R8, R19.reuse, R16, R8 ;  /* 0x0000001013087224 */ /* 0x040fe400078e0208 */
[----:B------:R-:W-:Y:S01]  /*3a10*/  IMAD.HI.U32 R10, R0, R6, RZ ;  /* 0x00000006000a7227 */ /* 0x000fe200078e00ff */
[----:B------:R-:W-:-:S03]  /*3a20*/  ISETP.GT.U32.AND P1, PT, R19, R37, PT ;  /* 0x000000251300720c */ /* 0x000fc60003f24070 */
[----:B------:R-:W-:Y:S01]  /*3a30*/  @!P5 IMAD.MOV R12, RZ, RZ, -R12 ;  /* 0x000000ffff0cd224 */ /* 0x000fe200078e0a0c */
[----:B------:R-:W-:Y:S01]  /*3a40*/  ISETP.GT.U32.AND P5, PT, R19, R8, PT ;  /* 0x000000081300720c */ /* 0x000fe20003fa4070 */
[--C-:B------:R-:W-:Y:S02]  /*3a50*/  @!P6 IMAD.IADD R14, R14, 0x1, -R19.reuse ;  /* 0x000000010e0ee824 */ /* 0x100fe400078e0a13 */
[----:B------:R-:W-:Y:S01]  /*3a60*/  IMAD.MOV R38, RZ, RZ, -R10 ;  /* 0x000000ffff267224 */ /* 0x000fe200078e0a0a */
[----:B------:R-:W-:Y:S01]  /*3a70*/  IABS R10, R60 ;  /* 0x0000003c000a7213 */ /* 0x000fe20000000000 */
[----:B------:R-:W-:Y:S01]  /*3a80*/  @!P4 IMAD.IADD R13, R13, 0x1, -R19 ;  /* 0x000000010d0dc824 */ /* 0x000fe200078e0a13 */
[C---:B------:R-:W-:Y:S01]  /*3a90*/  ISETP.GT.U32.AND P2, PT, R19.reuse, R34, PT ;  /* 0x000000221300720c */ /* 0x040fe20003f44070 */
[----:B------:R-:W-:Y:S01]  /*3aa0*/  @!P3 IMAD.MOV R4, RZ, RZ, -R4 ;  /* 0x000000ffff04b224 */ /* 0x000fe200078e0a04 */
[C---:B------:R-:W-:Y:S01]  /*3ab0*/  ISETP.GT.U32.AND P3, PT, R19.reuse, R14, PT ;  /* 0x0000000e1300720c */ /* 0x040fe20003f64070 */
[C---:B------:R-:W-:Y:S01]  /*3ac0*/  IMAD R38, R19.reuse, R38, R6 ;  /* 0x0000002613267224 */ /* 0x040fe200078e0206 */
[----:B------:R-:W-:Y:S01]  /*3ad0*/  ISETP.GT.U32.AND P4, PT, R19, R13, PT ;  /* 0x0000000d1300720c */ /* 0x000fe20003f84070 */
[----:B------:R-:W-:-:S04]  /*3ae0*/  IMAD.HI.U32 R6, R0, R10, RZ ;  /* 0x0000000a00067227 */ /* 0x000fc800078e00ff */
[----:B------:R-:W-:Y:S02]  /*3af0*/  IMAD.MOV R6, RZ, RZ, -R6 ;  /* 0x000000ffff067224 */ /* 0x000fe400078e0a06 */
[--C-:B------:R-:W-:Y:S02]  /*3b00*/  @!P5 IMAD.IADD R8, R8, 0x1, -R19.reuse ;  /* 0x000000010808d824 */ /* 0x100fe400078e0a13 */
[--C-:B------:R-:W-:Y:S01]  /*3b10*/  @!P1 IMAD.IADD R37, R37, 0x1, -R19.reuse ;  /* 0x0000000125259824 */ /* 0x100fe200078e0a13 */
[----:B------:R-:W-:Y:S01]  /*3b20*/  ISETP.GE.AND P1, PT, R47, RZ, PT ;  /* 0x000000ff2f00720c */ /* 0x000fe20003f26270 */
[C---:B------:R-:W-:Y:S01]  /*3b30*/  IMAD R31, R19.reuse, R6, R10 ;  /* 0x00000006131f7224 */ /* 0x040fe200078e020a */
[----:B------:R-:W-:Y:S01]  /*3b40*/  ISETP.GE.AND P0, PT, R44, RZ, PT ;  /* 0x000000ff2c00720c */ /* 0x000fe20003f06270 */
[--C-:B------:R-:W-:Y:S01]  /*3b50*/  @!P2 IMAD.IADD R34, R34, 0x1, -R19.reuse ;  /* 0x000000012222a824 */ /* 0x100fe200078e0a13 */
[----:B------:R-:W-:Y:S01]  /*3b60*/  ISETP.GT.U32.AND P2, PT, R19, R8, PT ;  /* 0x000000081300720c */ /* 0x000fe20003f44070 */
[--C-:B------:R-:W-:Y:S01]  /*3b70*/  @!P3 IMAD.IADD R14, R14, 0x1, -R19.reuse ;  /* 0x000000010e0eb824 */ /* 0x100fe200078e0a13 */
[----:B------:R-:W-:Y:S01]  /*3b80*/  ISETP.GE.AND P3, PT, R48, RZ, PT ;  /* 0x000000ff3000720c */ /* 0x000fe20003f66270 */
[----:B------:R-:W-:Y:S01]  /*3b90*/  @!P4 IMAD.IADD R13, R13, 0x1, -R19 ;  /* 0x000000010d0dc824 */ /* 0x000fe200078e0a13 */
[----:B------:R-:W-:-:S05]  /*3ba0*/  ISETP.GT.U32.AND P4, PT, R19, R31, PT ;  /* 0x0000001f1300720c */ /* 0x000fca0003f84070 */
[----:B------:R-:W-:Y:S01]  /*3bb0*/  @!P1 IMAD.MOV R50, RZ, RZ, -R50 ;  /* 0x000000ffff329224 */ /* 0x000fe200078e0a32 */
[C---:B------:R-:W-:Y:S01]  /*3bc0*/  ISETP.GT.U32.AND P1, PT, R19.reuse, R34, PT ;  /* 0x000000221300720c */ /* 0x040fe20003f24070 */
[----:B------:R-:W-:Y:S01]  /*3bd0*/  @!P0 IMAD.MOV R25, RZ, RZ, -R25 ;  /* 0x000000ffff198224 */ /* 0x000fe200078e0a19 */
[----:B------:R-:W-:Y:S01]  /*3be0*/  ISETP.GT.U32.AND P0, PT, R19, R43, PT ;  /* 0x0000002b1300720c */ /* 0x000fe20003f04070 */
[--C-:B------:R-:W-:Y:S01]  /*3bf0*/  @!P2 IMAD.IADD R8, R8, 0x1, -R19.reuse ;  /* 0x000000010808a824 */ /* 0x100fe200078e0a13 */
[----:B------:R-:W-:Y:S01]  /*3c00*/  ISETP.GE.AND P2, PT, R57, RZ, PT ;  /* 0x000000ff3900720c */ /* 0x000fe20003f46270 */
[----:B------:R-:W-:Y:S01]  /*3c10*/  @!P3 IMAD.MOV R14, RZ, RZ, -R14 ;  /* 0x000000ffff0eb224 */ /* 0x000fe200078e0a0e */
[----:B------:R-:W-:Y:S01]  /*3c20*/  ISETP.GE.AND P3, PT, R55, RZ, PT ;  /* 0x000000ff3700720c */ /* 0x000fe20003f66270 */
[----:B------:R-:W-:Y:S01]  /*3c30*/  @!P4 IMAD.IADD R31, R31, 0x1, -R19 ;  /* 0x000000011f1fc824 */ /* 0x000fe200078e0a13 */
[----:B--2---:R-:W-:-:S04]  /*3c40*/  IABS R57, R28 ;  /* 0x0000001c00397213 */ /* 0x004fc80000000000 */
[----:B------:R-:W-:Y:S01]  /*3c50*/  ISETP.GT.U32.AND P4, PT, R19, R31, PT ;  /* 0x0000001f1300720c */ /* 0x000fe20003f84070 */
[----:B------:R-:W-:-:S04]  /*3c60*/  IMAD.HI.U32 R6, R0, R57, RZ ;  /* 0x0000003900067227 */ /* 0x000fc800078e00ff */
[--C-:B------:R-:W-:Y:S02]  /*3c70*/  @!P1 IMAD.IADD R34, R34, 0x1, -R19.reuse ;  /* 0x0000000122229824 */ /* 0x100fe400078e0a13 */
[----:B------:R-:W-:Y:S02]  /*3c80*/  IMAD.MOV R6, RZ, RZ, -R6 ;  /* 0x000000ffff067224 */ /* 0x000fe400078e0a06 */
[----:B------:R-:W-:Y:S01]  /*3c90*/  @!P0 IMAD.IADD R43, R43, 0x1, -R19 ;  /* 0x000000012b2b8824 */ /* 0x000fe200078e0a13 */
[----:B------:R-:W-:Y:S01]  /*3ca0*/  ISETP.GE.AND P0, PT, R54, RZ, PT ;  /* 0x000000ff3600720c */ /* 0x000fe20003f06270 */
[----:B------:R-:W-:Y:S01]  /*3cb0*/  IMAD.MOV.U32 R54, RZ, RZ, R8 ;  /* 0x000000ffff367224 */ /* 0x000fe200078e0008 */
[----:B-----5:R-:W-:Y:S01]  /*3cc0*/  IABS R8, R22 ;  /* 0x0000001600087213 */ /* 0x020fe20000000000 */
[----:B------:R-:W-:Y:S01]  /*3cd0*/  @!P3 IMAD.MOV R34, RZ, RZ, -R34 ;  /* 0x000000ffff22b224 */ /* 0x000fe200078e0a22 */
[----:B------:R-:W-:Y:S01]  /*3ce0*/  ISETP.GE.AND P3, PT, R22, RZ, PT ;  /* 0x000000ff1600720c */ /* 0x000fe20003f66270 */
[----:B------:R-:W-:Y:S01]  /*3cf0*/  IMAD R57, R19, R6, R57 ;  /* 0x0000000613397224 */ /* 0x000fe200078e0239 */
[----:B------:R-:W2:Y:S01]  /*3d00*/  LDL.LU R22, [R1+0x3c] ;  /* 0x00003c0001167983 */ /* 0x000ea20000300800 */
[----:B------:R-:W-:-:S03]  /*3d10*/  @!P4 IMAD.IADD R31, R31, 0x1, -R19 ;  /* 0x000000011f1fc824 */ /* 0x000fc600078e0a13 */
[----:B------:R-:W-:Y:S02]  /*3d20*/  ISETP.GT.U32.AND P4, PT, R19, R57, PT ;  /* 0x000000391300720c */ /* 0x000fe40003f84070 */
[----:B------:R-:W-:Y:S02]  /*3d30*/  ISETP.GE.AND P1, PT, R60, RZ, PT ;  /* 0x000000ff3c00720c */ /* 0x000fe40003f26270 */
[----:B---3--:R-:W-:-:S05]  /*3d40*/  IABS R44, R29 ;  /* 0x0000001d002c7213 */ /* 0x008fca0000000000 */
[----:B------:R-:W-:Y:S01]  /*3d50*/  IMAD.HI.U32 R17, R0, R44, RZ ;  /* 0x0000002c00117227 */ /* 0x000fe200078e00ff */
[----:B----4-:R-:W-:-:S03]  /*3d60*/  IABS R6, R11 ;  /* 0x0000000b00067213 */ /* 0x010fc60000000000 */
[----:B------:R-:W-:Y:S02]  /*3d70*/  @!P4 IMAD.IADD R57, R57, 0x1, -R19 ;  /* 0x000000013939c824 */ /* 0x000fe400078e0a13 */
[----:B------:R-:W-:Y:S02]  /*3d80*/  IMAD.MOV R17, RZ, RZ, -R17 ;  /* 0x000000ffff117224 */ /* 0x000fe400078e0a11 */
[----:B------:R-:W-:Y:S01]  /*3d90*/  @!P1 IMAD.MOV R31, RZ, RZ, -R31 ;  /* 0x000000ffff1f9224 */ /* 0x000fe200078e0a1f */
[C---:B------:R-:W-:Y:S01]  /*3da0*/  ISETP.GT.U32.AND P1, PT, R19.reuse, R57, PT ;  /* 0x000000391300720c */ /* 0x040fe20003f24070 */
[----:B------:R-:W-:Y:S02]  /*3db0*/  IMAD R44, R19, R17, R44 ;  /* 0x00000011132c7224 */ /* 0x000fe400078e022c */
[----:B------:R-:W-:-:S04]  /*3dc0*/  IMAD.HI.U32 R17, R0, R6, RZ ;  /* 0x0000000600117227 */ /* 0x000fc800078e00ff */
[----:B------:R-:W-:-:S04]  /*3dd0*/  IMAD.MOV R20, RZ, RZ, -R17 ;  /* 0x000000ffff147224 */ /* 0x000fc800078e0a11 */
[----:B------:R-:W-:Y:S02]  /*3de0*/  IMAD R6, R19, R20, R6 ;  /* 0x0000001413067224 */ /* 0x000fe400078e0206 */
[----:B------:R-:W-:-:S03]  /*3df0*/  @!P1 IMAD.IADD R57, R57, 0x1, -R19 ;  /* 0x0000000139399824 */ /* 0x000fc600078e0a13 */
[----:B------:R-:W-:Y:S01]  /*3e00*/  ISETP.GT.U32.AND P1, PT, R19, R6, PT ;  /* 0x000000061300720c */ /* 0x000fe20003f24070 */
[----:B------:R-:W-:Y:S01]  /*3e10*/  @!P2 IMAD.MOV R13, RZ, RZ, -R13 ;  /* 0x000000ffff0da224 */ /* 0x000fe200078e0a0d */
[----:B------:R-:W-:Y:S02]  /*3e20*/  ISETP.GE.AND P2, PT, R28, RZ, PT ;  /* 0x000000ff1c00720c */ /* 0x000fe40003f46270 */
[----:B------:R-:W-:Y:S01]  /*3e30*/  IABS R32, R3 ;  /* 0x0000000300207213 */ /* 0x000fe20000000000 */
[----:B------:R-:W3:Y:S08]  /*3e40*/  LDL.LU R28, [R1+0x40] ;  /* 0x00004000011c7983 */ /* 0x000ef00000300800 */
[----:B------:R-:W-:Y:S01]  /*3e50*/  @!P1 IMAD.IADD R6, R6, 0x1, -R19 ;  /* 0x0000000106069824 */ /* 0x000fe200078e0a13 */
[----:B------:R-:W-:-:S02]  /*3e60*/  ISETP.GE.AND P1, PT, R3, RZ, PT ;  /* 0x000000ff0300720c */ /* 0x000fc40003f26270 */
[----:B------:R-:W4:Y:S01]  /*3e70*/  LDL.LU R3, [R1+0x44] ;  /* 0x0000440001037983 */ /* 0x000f220000300800 */
[----:B------:R-:W-:Y:S02]  /*3e80*/  ISETP.GE.AND P6, PT, R46, RZ, PT ;  /* 0x000000ff2e00720c */ /* 0x000fe40003fc6270 */
[----:B------:R-:W-:Y:S01]  /*3e90*/  IABS R26, R61 ;  /* 0x0000003d001a7213 */ /* 0x000fe20000000000 */
[----:B------:R-:W-:Y:S01]  /*3ea0*/  IMAD.HI.U32 R10, R0, R8, RZ ;  /* 0x00000008000a7227 */ /* 0x000fe200078e00ff */
[----:B------:R-:W-:Y:S01]  /*3eb0*/  ISETP.GE.AND P5, PT, R52, RZ, PT ;  /* 0x000000ff3400720c */ /* 0x000fe20003fa6270 */
[----:B------:R-:W5:Y:S08]  /*3ec0*/  LDL.LU R24, [R1+0x48] ;  /* 0x0000480001187983 */ /* 0x000f700000300800 */
[----:B------:R-:W-:Y:S01]  /*3ed0*/  @!P6 IMAD.MOV R37, RZ, RZ, -R37 ;  /* 0x000000ffff25e224 */ /* 0x000fe200078e0a25 */
[----:B------:R-:W-:Y:S01]  /*3ee0*/  ISETP.GT.U32.AND P6, PT, R19, R43, PT ;  /* 0x0000002b1300720c */ /* 0x000fe20003fc4070 */
[----:B------:R-:W-:Y:S01]  /*3ef0*/  IMAD.HI.U32 R16, R0, R26, RZ ;  /* 0x0000001a00107227 */ /* 0x000fe200078e00ff */
[----:B------:R-:W-:Y:S01]  /*3f00*/  IABS R17, R7 ;  /* 0x0000000700117213 */ /* 0x000fe20000000000 */
[----:B------:R-:W5:Y:S10]  /*3f10*/  LDL.LU R21, [R1+0x4c] ;  /* 0x00004c0001157983 */ /* 0x000f740000300800 */
[----:B------:R-:W-:Y:S01]  /*3f20*/  @!P6 IMAD.IADD R43, R43, 0x1, -R19 ;  /* 0x000000012b2be824 */ /* 0x000fe200078e0a13 */
[----:B------:R-:W-:Y:S01]  /*3f30*/  IABS R23, R2 ;  /* 0x0000000200177213 */ /* 0x000fe20000000000 */
[----:B------:R-:W-:Y:S01]  /*3f40*/  IMAD.MOV R16, RZ, RZ, -R16 ;  /* 0x000000ffff107224 */ /* 0x000fe200078e0a10 */
[----:B------:R-:W5:Y:S01]  /*3f50*/  LDL.LU R15, [R1+0x50] ;  /* 0x00005000010f7983 */ /* 0x000f620000300800 */
[----:B------:R-:W-:Y:S01]  /*3f60*/  @!P0 IMAD.MOV R43, RZ, RZ, -R43 ;  /* 0x000000ffff2b8224 */ /* 0x000fe200078e0a2b */
[----:B------:R-:W-:-:S02]  /*3f70*/  ISETP.GT.U32.AND P0, PT, R19, R38, PT ;  /* 0x000000261300720c */ /* 0x000fc40003f04070 */
[----:B------:R-:W-:-:S11]  /*3f80*/  ISETP.GE.AND P6, PT, R58, RZ, PT ;  /* 0x000000ff3a00720c */ /* 0x000fd60003fc6270 */
[----:B------:R-:W-:-:S05]  /*3f90*/  @!P0 IMAD.IADD R38, R38, 0x1, -R19 ;  /* 0x0000000126268824 */ /* 0x000fca00078e0a13 */
[C---:B------:R-:W-:Y:S01]  /*3fa0*/  ISETP.GT.U32.AND P0, PT, R19.reuse, R38, PT ;  /* 0x000000261300720c */ /* 0x040fe20003f04070 */
[----:B------:R-:W-:Y:S02]  /*3fb0*/  IMAD.MOV R10, RZ, RZ, -R10 ;  /* 0x000000ffff0a7224 */ /* 0x000fe400078e0a0a */
[C---:B------:R-:W-:Y:S02]  /*3fc0*/  IMAD R26, R19.reuse, R16, R26 ;  /* 0x00000010131a7224 */ /* 0x040fe400078e021a */
[----:B------:R-:W-:-:S08]  /*3fd0*/  IMAD R8, R19, R10, R8 ;  /* 0x0000000a13087224 */ /* 0x000fd000078e0208 */
[----:B------:R-:W-:Y:S01]  /*3fe0*/  @!P0 IMAD.IADD R38, R38, 0x1, -R19 ;  /* 0x0000000126268824 */ /* 0x000fe200078e0a13 */
[----:B------:R-:W-:-:S03]  /*3ff0*/  ISETP.GT.U32.AND P0, PT, R19, R26, PT ;  /* 0x0000001a1300720c */ /* 0x000fc60003f04070 */
[----:B------:R-:W-:Y:S01]  /*4000*/  @!P6 IMAD.MOV R38, RZ, RZ, -R38 ;  /* 0x000000ffff26e224 */ /* 0x000fe200078e0a26 */
[----:B------:R-:W-:-:S09]  /*4010*/  ISETP.GT.U32.AND P6, PT, R19, R8, PT ;  /* 0x000000081300720c */ /* 0x000fd20003fc4070 */
[----:B------:R-:W-:-:S04]  /*4020*/  @!P0 IMAD.IADD R26, R26, 0x1, -R19 ;  /* 0x000000011a1a8824 */ /* 0x000fc800078e0a13 */
[----:B------:R-:W-:Y:S01]  /*4030*/  @!P6 IMAD.IADD R8, R8, 0x1, -R19 ;  /* 0x000000010808e824 */ /* 0x000fe200078e0a13 */
[C---:B------:R-:W-:Y:S01]  /*4040*/  ISETP.GT.U32.AND P6, PT, R19.reuse, R26, PT ;  /* 0x0000001a1300720c */ /* 0x040fe20003fc4070 */
[----:B------:R-:W-:Y:S01]  /*4050*/  IMAD.HI.U32 R16, R0, R32, RZ ;  /* 0x0000002000107227 */ /* 0x000fe200078e00ff */
[----:B------:R-:W-:Y:S02]  /*4060*/  IABS R10, R9 ;  /* 0x00000009000a7213 */ /* 0x000fe40000000000 */
[----:B------:R-:W-:Y:S01]  /*4070*/  ISETP.GT.U32.AND P4, PT, R19, R8, PT ;  /* 0x000000081300720c */ /* 0x000fe20003f84070 */
[----:B------:R-:W-:-:S04]  /*4080*/  IMAD.MOV R16, RZ, RZ, -R16 ;  /* 0x000000ffff107224 */ /* 0x000fc800078e0a10 */
[----:B------:R-:W-:Y:S02]  /*4090*/  IMAD R32, R19, R16, R32 ;  /* 0x0000001013207224 */ /* 0x000fe400078e0220 */
[----:B------:R-:W-:-:S04]  /*40a0*/  IMAD.HI.U32 R16, R0, R10, RZ ;  /* 0x0000000a00107227 */ /* 0x000fc800078e00ff */
[--C-:B------:R-:W-:Y:S01]  /*40b0*/  @!P6 IMAD.IADD R26, R26, 0x1, -R19.reuse ;  /* 0x000000011a1ae824 */ /* 0x100fe200078e0a13 */
[C---:B------:R-:W-:Y:S01]  /*40c0*/  ISETP.GT.U32.AND P6, PT, R19.reuse, R44, PT ;  /* 0x0000002c1300720c */ /* 0x040fe20003fc4070 */
[----:B------:R-:W-:Y:S02]  /*40d0*/  IMAD.MOV R16, RZ, RZ, -R16 ;  /* 0x000000ffff107224 */ /* 0x000fe400078e0a10 */
[----:B------:R-:W-:Y:S01]  /*40e0*/  @!P4 IMAD.IADD R8, R8, 0x1, -R19 ;  /* 0x000000010808c824 */ /* 0x000fe200078e0a13 */
[C---:B------:R-:W-:Y:S01]  /*40f0*/  ISETP.GT.U32.AND P4, PT, R19.reuse, R32, PT ;  /* 0x000000201300720c */ /* 0x040fe20003f84070 */
[----:B------:R-:W-:Y:S02]  /*4100*/  IMAD R10, R19, R16, R10 ;  /* 0x00000010130a7224 */ /* 0x000fe400078e020a */
[----:B------:R-:W-:Y:S01]  /*4110*/  @!P5 IMAD.MOV R54, RZ, RZ, -R54 ;  /* 0x000000ffff36d224 */ /* 0x000fe200078e0a36 */
[----:B------:R-:W-:Y:S01]  /*4120*/  ISETP.GE.AND P5, PT, R61, RZ, PT ;  /* 0x000000ff3d00720c */ /* 0x000fe20003fa6270 */
[----:B------:R-:W-:-:S04]  /*4130*/  IMAD.HI.U32 R16, R0, R17, RZ ;  /* 0x0000001100107227 */ /* 0x000fc800078e00ff */
[--C-:B------:R-:W-:Y:S01]  /*4140*/  @!P6 IMAD.IADD R44, R44, 0x1, -R19.reuse ;  /* 0x000000012c2ce824 */ /* 0x100fe200078e0a13 */
[C---:B------:R-:W-:Y:S01]  /*4150*/  ISETP.GT.U32.AND P6, PT, R19.reuse, R10, PT ;  /* 0x0000000a1300720c */ /* 0x040fe20003fc4070 */
[----:B------:R-:W-:Y:S02]  /*4160*/  IMAD.MOV R16, RZ, RZ, -R16 ;  /* 0x000000ffff107224 */ /* 0x000fe400078e0a10 */
[----:B------:R-:W-:Y:S02]  /*4170*/  @!P4 IMAD.IADD R32, R32, 0x1, -R19 ;  /* 0x000000012020c824 */ /* 0x000fe400078e0a13 */
[----:B------:R-:W-:Y:S01]  /*4180*/  IMAD R17, R19, R16, R17 ;  /* 0x0000001013117224 */ /* 0x000fe200078e0211 */
[----:B------:R-:W-:Y:S01]  /*4190*/  ISETP.GE.AND P0, PT, R29, RZ, PT ;  /* 0x000000ff1d00720c */ /* 0x000fe20003f06270 */
[----:B------:R-:W-:Y:S01]  /*41a0*/  @!P5 IMAD.MOV R26, RZ, RZ, -R26 ;  /* 0x000000ffff1ad224 */ /* 0x000fe200078e0a1a */
[C---:B------:R-:W-:Y:S02]  /*41b0*/  ISETP.GT.U32.AND P5, PT, R19.reuse, R44, PT ;  /* 0x0000002c1300720c */ /* 0x040fe40003fa4070 */
[----:B------:R-:W-:Y:S01]  /*41c0*/  ISETP.GT.U32.AND P4, PT, R19, R17, PT ;  /* 0x000000111300720c */ /* 0x000fe20003f84070 */
[----:B------:R-:W-:Y:S01]  /*41d0*/  IMAD.HI.U32 R20, R0, R23, RZ ;  /* 0x0000001700147227 */ /* 0x000fe200078e00ff */
[----:B------:R-:W-:-:S03]  /*41e0*/  IABS R29, R5 ;  /* 0x00000005001d7213 */ /* 0x000fc60000000000 */
[----:B------:R-:W-:Y:S01]  /*41f0*/  @!P6 IMAD.IADD R10, R10, 0x1, -R19 ;  /* 0x000000010a0ae824 */ /* 0x000fe200078e0a13 */
[C---:B------:R-:W-:Y:S01]  /*4200*/  ISETP.GT.U32.AND P6, PT, R19.reuse, R32, PT ;  /* 0x000000201300720c */ /* 0x040fe20003fc4070 */
[----:B------:R-:W-:Y:S01]  /*4210*/  @!P3 IMAD.MOV R8, RZ, RZ, -R8 ;  /* 0x000000ffff08b224 */ /* 0x000fe200078e0a08 */
[----:B------:R-:W-:Y:S01]  /*4220*/  ISETP.GT.U32.AND P3, PT, R19, R6, PT ;  /* 0x000000061300720c */ /* 0x000fe20003f64070 */
[----:B------:R-:W-:Y:S02]  /*4230*/  IMAD.MOV R20, RZ, RZ, -R20 ;  /* 0x000000ffff147224 */ /* 0x000fe400078e0a14 */
[----:B------:R-:W-:-:S04]  /*4240*/  IMAD.HI.U32 R16, R0, R29, RZ ;  /* 0x0000001d00107227 */ /* 0x000fc800078e00ff */
[----:B------:R-:W-:Y:S02]  /*4250*/  IMAD R23, R19, R20, R23 ;  /* 0x0000001413177224 */ /* 0x000fe400078e0217 */
[----:B------:R-:W-:Y:S02]  /*4260*/  IMAD.MOV R16, RZ, RZ, -R16 ;  /* 0x000000ffff107224 */ /* 0x000fe400078e0a10 */
[--C-:B------:R-:W-:Y:S02]  /*4270*/  @!P4 IMAD.IADD R17, R17, 0x1, -R19.reuse ;  /* 0x000000011111c824 */ /* 0x100fe400078e0a13 */
[--C-:B------:R-:W-:Y:S01]  /*4280*/  @!P5 IMAD.IADD R44, R44, 0x1, -R19.reuse ;  /* 0x000000012c2cd824 */ /* 0x100fe200078e0a13 */
[----:B------:R-:W-:Y:S01]  /*4290*/  ISETP.GT.U32.AND P5, PT, R19, R23, PT ;  /* 0x000000171300720c */ /* 0x000fe20003fa4070 */
[----:B------:R-:W-:Y:S01]  /*42a0*/  @!P6 IMAD.IADD R32, R32, 0x1, -R19 ;  /* 0x000000012020e824 */ /* 0x000fe200078e0a13 */
[----:B------:R-:W-:Y:S01]  /*42b0*/  ISETP.GE.AND P6, PT, R11, RZ, PT ;  /* 0x000000ff0b00720c */ /* 0x000fe20003fc6270 */
[C---:B------:R-:W-:Y:S01]  /*42c0*/  IMAD R29, R19.reuse, R16, R29 ;  /* 0x00000010131d7224 */ /* 0x040fe200078e021d */
[----:B------:R-:W5:Y:S01]  /*42d0*/  LDL.LU R11, [R1+0x54] ;  /* 0x00005400010b7983 */ /* 0x000f620000300800 */
[----:B------:R-:W-:Y:S01]  /*42e0*/  @!P2 IMAD.MOV R57, RZ, RZ, -R57 ;  /* 0x000000ffff39a224 */ /* 0x000fe200078e0a39 */
[C---:B------:R-:W-:Y:S01]  /*42f0*/  ISETP.GT.U32.AND P2, PT, R19.reuse, R17, PT ;  /* 0x000000111300720c */ /* 0x040fe20003f44070 */
[----:B------:R-:W-:Y:S01]  /*4300*/  @!P3 IMAD.IADD R6, R6, 0x1, -R19 ;  /* 0x000000010606b824 */ /* 0x000fe200078e0a13 */
[----:B------:R-:W-:-:S05]  /*4310*/  ISETP.GT.U32.AND P3, PT, R19, R29, PT ;  /* 0x0000001d1300720c */ /* 0x000fca0003f64070 */
[--C-:B------:R-:W-:Y:S01]  /*4320*/  @!P5 IMAD.IADD R23, R23, 0x1, -R19.reuse ;  /* 0x000000011717d824 */ /* 0x100fe200078e0a13 */
[----:B------:R-:W-:Y:S02]  /*4330*/  ISETP.GE.AND P5, PT, R7, RZ, PT ;  /* 0x000000ff0700720c */ /* 0x000fe40003fa6270 */
[----:B------:R-:W5:Y:S03]  /*4340*/  LDL.LU R7, [R1+0x58] ;  /* 0x0000580001077983 */ /* 0x000f660000300800 */
[--C-:B------:R-:W-:Y:S02]  /*4350*/  @!P2 IMAD.IADD R17, R17, 0x1, -R19.reuse ;  /* 0x000000011111a824 */ /* 0x100fe400078e0a13 */
[----:B------:R-:W-:Y:S01]  /*4360*/  @!P3 IMAD.IADD R29, R29, 0x1, -R19 ;  /* 0x000000011d1db824 */ /* 0x000fe200078e0a13 */
[----:B------:R-:W-:Y:S02]  /*4370*/  ISETP.GE.AND P3, PT, R2, RZ, PT ;  /* 0x000000ff0200720c */ /* 0x000fe40003f66270 */
[----:B------:R-:W5:Y:S01]  /*4380*/  LDL.LU R2, [R1+0x5c] ;  /* 0x00005c0001027983 */ /* 0x000f620000300800 */
[----:B------:R-:W-:-:S02]  /*4390*/  ISETP.GT.U32.AND P4, PT, R19, R10, PT ;  /* 0x0000000a1300720c */ /* 0x000fc40003f84070 */
[----:B------:R-:W-:-:S11]  /*43a0*/  @!P5 IMAD.MOV R17, RZ, RZ, -R17 ;  /* 0x000000ffff11d224 */ /* 0x000fd600078e0a11 */
[----:B------:R-:W-:Y:S01]  /*43b0*/  @!P4 IMAD.IADD R10, R10, 0x1, -R19 ;  /* 0x000000010a0ac824 */ /* 0x000fe200078e0a13 */
[----:B------:R-:W-:Y:S02]  /*43c0*/  ISETP.GE.AND P4, PT, R9, RZ, PT ;  /* 0x000000ff0900720c */ /* 0x000fe40003f86270 */
[----:B--2---:R-:W-:-:S05]  /*43d0*/  IABS R35, R22 ;  /* 0x0000001600237213 */ /* 0x004fca0000000000 */
[----:B------:R-:W-:-:S04]  /*43e0*/  IMAD.HI.U32 R20, R0, R35, RZ ;  /* 0x0000002300147227 */ /* 0x000fc800078e00ff */
[----:B------:R-:W-:-:S04]  /*43f0*/  IMAD.MOV R20, RZ, RZ, -R20 ;  /* 0x000000ffff147224 */ /* 0x000fc800078e0a14 */
[----:B------:R-:W-:-:S05]  /*4400*/  IMAD R35, R19, R20, R35 ;  /* 0x0000001413237224 */ /* 0x000fca00078e0223 */
[----:B------:R-:W-:Y:S02]  /*4410*/  ISETP.GT.U32.AND P2, PT, R19, R35, PT ;  /* 0x000000231300720c */ /* 0x000fe40003f44070 */
[----:B------:R-:W-:Y:S02]  /*4420*/  ISETP.GE.AND P5, PT, R22, RZ, PT ;  /* 0x000000ff1600720c */ /* 0x000fe40003fa6270 */
[----:B------:R-:W2:Y:S09]  /*4430*/  LDL.LU R22, [R1+0x60] ;  /* 0x0000600001167983 */ /* 0x000eb20000300800 */
[----:B------:R-:W-:-:S05]  /*4440*/  @!P2 IMAD.IADD R35, R35, 0x1, -R19 ;  /* 0x000000012323a824 */ /* 0x000fca00078e0a13 */
[----:B------:R-:W-:Y:S01]  /*4450*/  ISETP.GT.U32.AND P2, PT, R19, R35, PT ;  /* 0x000000231300720c */ /* 0x000fe20003f44070 */
[----:B------:R-:W-:Y:S01]  /*4460*/  @!P4 IMAD.MOV R10, RZ, RZ, -R10 ;  /* 0x000000ffff0ac224 */ /* 0x000fe200078e0a0a */
[----:B------:R-:W-:-:S11]  /*4470*/  ISETP.GE.AND P4, PT, R5, RZ, PT ;  /* 0x000000ff0500720c */ /* 0x000fd60003f86270 */
[----:B------:R-:W-:Y:S01]  /*4480*/  @!P2 IMAD.IADD R35, R35, 0x1, -R19 ;  /* 0x000000012323a824 */ /* 0x000fe200078e0a13 */
[----:B----4-:R-:W-:Y:S02]  /*4490*/  IABS R48, R3 ;  /* 0x0000000300307213 */ /* 0x010fe40000000000 */
[----:B------:R-:W-:Y:S02]  /*44a0*/  ISETP.GE.AND P2, PT, R3, RZ, PT ;  /* 0x000000ff0300720c */ /* 0x000fe40003f46270 */
[----:B------:R-:W4:Y:S04]  /*44b0*/  LDL.LU R3, [R1+0x64] ;  /* 0x0000640001037983 */ /* 0x000f280000300800 */
[----:B------:R-:W4:Y:S04]  /*44c0*/  LDL.LU R5, [R1+0x68] ;  /* 0x0000680001057983 */ /* 0x000f280000300800 */
[----:B------:R-:W4:Y:S01]  /*44d0*/  LDL R9, [R1+0x74c] ;  /* 0x00074c0001097983 */ /* 0x000f220000100800 */
[----:B---3--:R-:W-:Y:S01]  /*44e0*/  IABS R16, R28 ;  /* 0x0000001c00107213 */ /* 0x008fe20000000000 */
[----:B------:R-:W-:-:S04]  /*44f0*/  @!P0 IMAD.MOV R44, RZ, RZ, -R44 ;  /* 0x000000ffff2c8224 */ /* 0x000fc800078e0a2c */
[----:B------:R-:W-:Y:S01]  /*4500*/  IMAD.HI.U32 R41, R0, R16, RZ ;  /* 0x0000001000297227 */ /* 0x000fe200078e00ff */
[----:B------:R-:W-:-:S03]  /*4510*/  ISETP.GT.U32.AND P0, PT, R19, R23, PT ;  /* 0x000000171300720c */ /* 0x000fc60003f04070 */
[----:B------:R-:W-:Y:S02]  /*4520*/  IMAD.MOV R41, RZ, RZ, -R41 ;  /* 0x000000ffff297224 */ /* 0x000fe400078e0a29 */
[----:B------:R-:W-:-:S04]  /*4530*/  IMAD.HI.U32 R20, R0, R48, RZ ;  /* 0x0000003000147227 */ /* 0x000fc800078e00ff */
[----:B------:R-:W-:Y:S02]  /*4540*/  IMAD R41, R19, R41, R16 ;  /* 0x0000002913297224 */ /* 0x000fe400078e0210 */
[----:B------:R-:W-:-:S04]  /*4550*/  IMAD.MOV R16, RZ, RZ, -R20 ;  /* 0x000000ffff107224 */ /* 0x000fc800078e0a14 */
[----:B------:R-:W-:Y:S02]  /*4560*/  IMAD R48, R19, R16, R48 ;  /* 0x0000001013307224 */ /* 0x000fe400078e0230 */
[----:B------:R-:W-:Y:S02]  /*4570*/  @!P0 IMAD.IADD R23, R23, 0x1, -R19 ;  /* 0x0000000117178824 */ /* 0x000fe400078e0a13 */
[----:B------:R-:W-:Y:S01]  /*4580*/  @!P6 IMAD.MOV R6, RZ, RZ, -R6 ;  /* 0x000000ffff06e224 */ /* 0x000fe200078e0a06 */
[C---:B------:R-:W-:Y:S02]  /*4590*/  ISETP.GT.U32.AND P0, PT, R19.reuse, R48, PT ;  /* 0x000000301300720c */ /* 0x040fe40003f04070 */
[C---:B------:R-:W-:Y:S02]  /*45a0*/  ISETP.GT.U32.AND P6, PT, R19.reuse, R41, PT ;  /* 0x000000291300720c */ /* 0x040fe40003fc4070 */
[----:B-----5:R-:W-:Y:S01]  /*45b0*/  IABS R52, R24 ;  /* 0x0000001800347213 */ /* 0x020fe20000000000 */
[----:B------:R-:W-:Y:S01]  /*45c0*/  @!P1 IMAD.MOV R32, RZ, RZ, -R32 ;  /* 0x000000ffff209224 */ /* 0x000fe200078e0a20 */
[----:B------:R-:W-:-:S03]  /*45d0*/  ISETP.GT.U32.AND P1, PT, R19, R29, PT ;  /* 0x0000001d1300720c */ /* 0x000fc60003f24070 */
[----:B------:R-:W-:Y:S01]  /*45e0*/  IMAD.HI.U32 R16, R0, R52, RZ ;  /* 0x0000003400107227 */ /* 0x000fe200078e00ff */
[----:B------:R-:W-:-:S03]  /*45f0*/  IABS R58, R21 ;  /* 0x00000015003a7213 */ /* 0x000fc60000000000 */
[--C-:B------:R-:W-:Y:S02]  /*4600*/  @!P0 IMAD.IADD R48, R48, 0x1, -R19.reuse ;  /* 0x0000000130308824 */ /* 0x100fe400078e0a13 */
[----:B------:R-:W-:Y:S02]  /*4610*/  IMAD.MOV R16, RZ, RZ, -R16 ;  /* 0x000000ffff107224 */ /* 0x000fe400078e0a10 */
[----:B------:R-:W-:Y:S01]  /*4620*/  @!P6 IMAD.IADD R41, R41, 0x1, -R19 ;  /* 0x000000012929e824 */ /* 0x000fe200078e0a13 */
[C---:B------:R-:W-:Y:S01]  /*4630*/  ISETP.GT.U32.AND P0, PT, R19.reuse, R48, PT ;  /* 0x000000301300720c */ /* 0x040fe20003f04070 */
[C---:B------:R-:W-:Y:S01]  /*4640*/  IMAD R52, R19.reuse, R16, R52 ;  /* 0x0000001013347224 */ /* 0x040fe200078e0234 */
[----:B------:R-:W-:Y:S01]  /*4650*/  IABS R46, R15 ;  /* 0x0000000f002e7213 */ /* 0x000fe20000000000 */
[----:B------:R-:W-:Y:S01]  /*4660*/  IMAD.HI.U32 R16, R0, R58, RZ ;  /* 0x0000003a00107227 */ /* 0x000fe200078e00ff */
[----:B------:R-:W-:-:S03]  /*4670*/  ISETP.GT.U32.AND P6, PT, R19, R41, PT ;  /* 0x000000291300720c */ /* 0x000fc60003fc4070 */
[----:B------:R-:W-:Y:S02]  /*4680*/  IMAD.MOV R16, RZ, RZ, -R16 ;  /* 0x000000ffff107224 */ /* 0x000fe400078e0a10 */
[----:B------:R-:W-:-:S04]  /*4690*/  IMAD.HI.U32 R20, R0, R46, RZ ;  /* 0x0000002e00147227 */ /* 0x000fc800078e00ff */
[--C-:B------:R-:W-:Y:S01]  /*46a0*/  @!P1 IMAD.IADD R29, R29, 0x1, -R19.reuse ;  /* 0x000000011d1d9824 */ /* 0x100fe200078e0a13 */
[----:B------:R-:W-:Y:S01]  /*46b0*/  ISETP.GE.AND P1, PT, R28, RZ, PT ;  /* 0x000000ff1c00720c */ /* 0x000fe20003f26270 */
[C---:B------:R-:W-:Y:S02]  /*46c0*/  IMAD R58, R19.reuse, R16, R58 ;  /* 0x00000010133a7224 */ /* 0x040fe400078e023a */
[----:B------:R-:W-:Y:S02]  /*46d0*/  IMAD.MOV R20, RZ, RZ, -R20 ;  /* 0x000000ffff147224 */ /* 0x000fe400078e0a14 */
[--C-:B------:R-:W-:Y:S01]  /*46e0*/  @!P0 IMAD.IADD R48, R48, 0x1, -R19.reuse ;  /* 0x0000000130308824 */ /* 0x100fe200078e0a13 */
[----:B------:R-:W-:Y:S01]  /*46f0*/  ISETP.GT.U32.AND P0, PT, R19, R58, PT ;  /* 0x0000003a1300720c */ /* 0x000fe20003f04070 */
[----:B------:R-:W-:Y:S01]  /*4700*/  @!P6 IMAD.IADD R41, R41, 0x1, -R19 ;  /* 0x000000012929e824 */ /* 0x000fe200078e0a13 */
[C---:B------:R-:W-:Y:S01]  /*4710*/  ISETP.GT.U32.AND P6, PT, R19.reuse, R52, PT ;  /* 0x000000341300720c */ /* 0x040fe20003fc4070 */
[----:B------:R-:W-:-:S02]  /*4720*/  IMAD R46, R19, R20, R46 ;  /* 0x00000014132e7224 */ /* 0x000fc400078e022e */
[----:B------:R-:W-:-:S08]  /*4730*/  @!P3 IMAD.MOV R23, RZ, RZ, -R23 ;  /* 0x000000ffff17b224 */ /* 0x000fd000078e0a17 */
[--C-:B------:R-:W-:Y:S02]  /*4740*/  @!P0 IMAD.IADD R58, R58, 0x1, -R19.reuse ;  /* 0x000000013a3a8824 */ /* 0x100fe400078e0a13 */
[----:B------:R-:W-:-:S05]  /*4750*/  @!P6 IMAD.IADD R52, R52, 0x1, -R19 ;  /* 0x000000013434e824 */ /* 0x000fca00078e0a13 */
[C---:B------:R-:W-:Y:S02]  /*4760*/  ISETP.GT.U32.AND P3, PT, R19.reuse, R52, PT ;  /* 0x000000341300720c */ /* 0x040fe40003f64070 */
[----:B------:R-:W-:Y:S01]  /*4770*/  ISETP.GT.U32.AND P6, PT, R19, R46, PT ;  /* 0x0000002e1300720c */ /* 0x000fe20003fc4070 */
[----:B------:R-:W-:-:S10]  /*4780*/  @!P4 IMAD.MOV R29, RZ, RZ, -R29 ;  /* 0x000000ffff1dc224 */ /* 0x000fd400078e0a1d */
[----:B------:R-:W-:Y:S01]  /*4790*/  @!P3 IMAD.IADD R52, R52, 0x1, -R19 ;  /* 0x000000013434b824 */ /* 0x000fe200078e0a13 */
[----:B------:R-:W-:-:S05]  /*47a0*/  IABS R28, R11 ;  /* 0x0000000b001c7213 */ /* 0x000fca0000000000 */
[----:B------:R-:W-:-:S04]  /*47b0*/  IMAD.HI.U32 R20, R0, R28, RZ ;  /* 0x0000001c00147227 */ /* 0x000fc800078e00ff */
[----:B------:R-:W-:Y:S01]  /*47c0*/  IMAD.MOV R20, RZ, RZ, -R20 ;  /* 0x000000ffff147224 */ /* 0x000fe200078e0a14 */
[----:B------:R-:W-:-:S03]  /*47d0*/  IABS R61, R7 ;  /* 0x00000007003d7213 */ /* 0x000fc60000000000 */
[----:B------:R-:W-:Y:S02]  /*47e0*/  IMAD R28, R19, R20, R28 ;  /* 0x00000014131c7224 */ /* 0x000fe400078e021c */
[----:B------:R-:W-:-:S03]  /*47f0*/  IMAD.HI.U32 R16, R0, R61, RZ ;  /* 0x0000003d00107227 */ /* 0x000fc600078e00ff */
[----:B------:R-:W-:Y:S02]  /*4800*/  ISETP.GT.U32.AND P0, PT, R19, R28, PT ;  /* 0x0000001c1300720c */ /* 0x000fe40003f04070 */
[----:B------:R-:W-:Y:S01]  /*4810*/  IABS R60, R2 ;  /* 0x00000002003c7213 */ /* 0x000fe20000000000 */
[----:B------:R-:W-:-:S04]  /*4820*/  IMAD.MOV R16, RZ, RZ, -R16 ;  /* 0x000000ffff107224 */ /* 0x000fc800078e0a10 */
[----:B------:R-:W-:-:S04]  /*4830*/  IMAD.HI.U32 R55, R0, R60, RZ ;  /* 0x0000003c00377227 */ /* 0x000fc800078e00ff */
[C---:B------:R-:W-:Y:S02]  /*4840*/  IMAD R61, R19.reuse, R16, R61 ;  /* 0x00000010133d7224 */ /* 0x040fe400078e023d */
[----:B------:R-:W-:Y:S02]  /*4850*/  IMAD.MOV R16, RZ, RZ, -R55 ;  /* 0x000000ffff107224 */ /* 0x000fe400078e0a37 */
[----:B------:R-:W-:Y:S01]  /*4860*/  @!P0 IMAD.IADD R28, R28, 0x1, -R19 ;  /* 0x000000011c1c8824 */ /* 0x000fe200078e0a13 */
[C---:B------:R-:W-:Y:S01]  /*4870*/  ISETP.GT.U32.AND P0, PT, R19.reuse, R58, PT ;  /* 0x0000003a1300720c */ /* 0x040fe20003f04070 */
[----:B------:R-:W-:-:S05]  /*4880*/  IMAD R60, R19, R16, R60 ;  /* 0x00000010133c7224 */ /* 0x000fca00078e023c */
[C---:B------:R-:W-:Y:S01]  /*4890*/  ISETP.GT.U32.AND P3, PT, R19.reuse, R60, PT ;  /* 0x0000003c1300720c */ /* 0x040fe20003f64070 */
[----:B------:R-:W-:Y:S01]  /*48a0*/  @!P6 IMAD.IADD R46, R46, 0x1, -R19 ;  /* 0x000000012e2ee824 */ /* 0x000fe200078e0a13 */
[----:B------:R-:W-:-:S05]  /*48b0*/  ISETP.GT.U32.AND P6, PT, R19, R61, PT ;  /* 0x0000003d1300720c */ /* 0x000fca0003fc4070 */
[----:B------:R-:W-:Y:S01]  /*48c0*/  @!P0 IMAD.IADD R58, R58, 0x1, -R19 ;  /* 0x000000013a3a8824 */ /* 0x000fe200078e0a13 */
[----:B------:R-:W-:-:S05]  /*48d0*/  ISETP.GT.U32.AND P4, PT, R19, R46, PT ;  /* 0x0000002e1300720c */ /* 0x000fca0003f84070 */
[--C-:B------:R-:W-:Y:S01]  /*48e0*/  @!P3 IMAD.IADD R60, R60, 0x1, -R19.reuse ;  /* 0x000000013c3cb824 */ /* 0x100fe200078e0a13 */
[----:B------:R-:W-:Y:S01]  /*48f0*/  ISETP.GE.AND P3, PT, R15, RZ, PT ;  /* 0x000000ff0f00720c */ /* 0x000fe20003f66270 */
[----:B------:R-:W-:Y:S02]  /*4900*/  @!P6 IMAD.IADD R61, R61, 0x1, -R19 ;  /* 0x000000013d3de824 */ /* 0x000fe400078e0a13 */
[----:B------:R-:W-:-:S04]  /*4910*/  @!P2 IMAD.MOV R48, RZ, RZ, -R48 ;  /* 0x000000ffff30a224 */ /* 0x000fc800078e0a30 */
[----:B------:R-:W-:Y:S01]  /*4920*/  @!P4 IMAD.IADD R46, R46, 0x1, -R19 ;  /* 0x000000012e2ec824 */ /* 0x000fe200078e0a13 */
[----:B------:R-:W-:-:S05]  /*4930*/  ISETP.GT.U32.AND P6, PT, R19, R61, PT ;  /* 0x0000003d1300720c */ /* 0x000fca0003fc4070 */
[----:B------:R-:W-:Y:S01]  /*4940*/  @!P3 IMAD.MOV R46, RZ, RZ, -R46 ;  /* 0x000000ffff2eb224 */ /* 0x000fe200078e0a2e */
[----:B------:R-:W-:Y:S02]  /*4950*/  ISETP.GE.AND P3, PT, R7, RZ, PT ;  /* 0x000000ff0700720c */ /* 0x000fe40003f66270 */
[----:B------:R-:W0:Y:S01]  /*4960*/  S2R R7, SR_TID.X ;  /* 0x0000000000077919 */ /* 0x000e220000002100 */
[----:B--2---:R-:W-:-:S05]  /*4970*/  IABS R47, R22 ;  /* 0x00000016002f7213 */ /* 0x004fca0000000000 */
[----:B------:R-:W-:-:S04]  /*4980*/  IMAD.HI.U32 R20, R0, R47, RZ ;  /* 0x0000002f00147227 */ /* 0x000fc800078e00ff */
[----:B------:R-:W-:-:S04]  /*4990*/  IMAD.MOV R16, RZ, RZ, -R20 ;  /* 0x000000ffff107224 */ /* 0x000fc800078e0a14 */
[----:B------:R-:W-:-:S05]  /*49a0*/  IMAD R47, R19, R16, R47 ;  /* 0x00000010132f7224 */ /* 0x000fca00078e022f */
[----:B------:R-:W-:Y:S02]  /*49b0*/  ISETP.GT.U32.AND P0, PT, R19, R47, PT ;  /* 0x0000002f1300720c */ /* 0x000fe40003f04070 */
[----:B----4-:R-:W-:-:S05]  /*49c0*/  IABS R55, R3 ;  /* 0x0000000300377213 */ /* 0x010fca0000000000 */
[C---:B------:R-:W-:Y:S01]  /*49d0*/  IMAD.HI.U32 R16, R0.reuse, R55, RZ ;  /* 0x0000003700107227 */ /* 0x040fe200078e00ff */
[----:B------:R-:W-:Y:S02]  /*49e0*/  IABS R20, R5 ;  /* 0x0000000500147213 */ /* 0x000fe40000000000 */
[----:B------:R-:W-:Y:S01]  /*49f0*/  IABS R18, R9 ;  /* 0x0000000900127213 */ /* 0x000fe20000000000 */
[----:B------:R-:W-:Y:S02]  /*4a00*/  IMAD.MOV R16, RZ, RZ, -R16 ;  /* 0x000000ffff107224 */ /* 0x000fe400078e0a10 */
[----:B------:R-:W-:Y:S02]  /*4a10*/  @!P0 IMAD.IADD R47, R47, 0x1, -R19 ;  /* 0x000000012f2f8824 */ /* 0x000fe400078e0a13 */
[C---:B------:R-:W-:Y:S02]  /*4a20*/  IMAD R55, R19.reuse, R16, R55 ;  /* 0x0000001013377224 */ /* 0x040fe400078e0237 */
[----:B------:R-:W-:Y:S01]  /*4a30*/  IMAD.MOV.U32 R16, RZ, RZ, R18 ;  /* 0x000000ffff107224 */ /* 0x000fe200078e0012 */
[C---:B------:R-:W-:Y:S01]  /*4a40*/  ISETP.GT.U32.AND P2, PT, R19.reuse, R47, PT ;  /* 0x0000002f1300720c */ /* 0x040fe20003f44070 */
[----:B------:R-:W-:Y:S01]  /*4a50*/  IMAD.HI.U32 R18, R0, R20, RZ ;  /* 0x0000001400127227 */ /* 0x000fe200078e00ff */
[----:B------:R-:W-:-:S03]  /*4a60*/  ISETP.GT.U32.AND P4, PT, R19, R55, PT ;  /* 0x000000371300720c */ /* 0x000fc60003f84070 */
[----:B------:R-:W-:-:S04]  /*4a70*/  IMAD.MOV R18, RZ, RZ, -R18 ;  /* 0x000000ffff127224 */ /* 0x000fc800078e0a12 */
[----:B------:R-:W-:Y:S02]  /*4a80*/  IMAD R20, R19, R18, R20 ;  /* 0x0000001213147224 */ /* 0x000fe400078e0214 */
[--C-:B------:R-:W-:Y:S02]  /*4a90*/  @!P6 IMAD.IADD R61, R61, 0x1, -R19.reuse ;  /* 0x000000013d3de824 */ /* 0x100fe400078e0a13 */
[--C-:B------:R-:W-:Y:S01]  /*4aa0*/  @!P2 IMAD.IADD R47, R47, 0x1, -R19.reuse ;  /* 0x000000012f2fa824 */ /* 0x100fe200078e0a13 */
[----:B------:R-:W-:Y:S02]  /*4ab0*/  ISETP.GT.U32.AND P0, PT, R19, R20, PT ;  /* 0x000000141300720c */ /* 0x000fe40003f04070 */
[----:B------:R-:W-:Y:S02]  /*4ac0*/  ISETP.GE.AND P2, PT, R22, RZ, PT ;  /* 0x000000ff1600720c */ /* 0x000fe40003f46270 */
[----:B------:R-:W1:Y:S01]  /*4ad0*/  LDC R22, c[0x0][0x230] ;  /* 0x00008c00ff167b82 */ /* 0x000e620000000800 */
[----:B------:R-:W-:Y:S01]  /*4ae0*/  ISETP.GE.AND P6, PT, R21, RZ, PT ;  /* 0x000000ff1500720c */ /* 0x000fe20003fc6270 */
[----:B------:R-:W-:-:S02]  /*4af0*/  @!P4 IMAD.IADD R55, R55, 0x1, -R19 ;  /* 0x000000013737c824 */ /* 0x000fc400078e0a13 */
[----:B------:R-:W-:-:S03]  /*4b00*/  IMAD.HI.U32 R0, R0, R16, RZ ;  /* 0x0000001000007227 */ /* 0x000fc600078e00ff */
[C---:B------:R-:W-:Y:S02]  /*4b10*/  ISETP.GT.U32.AND P4, PT, R19.reuse, R55, PT ;  /* 0x000000371300720c */ /* 0x040fe40003f84070 */
[----:B------:R-:W-:Y:S02]  /*4b20*/  @!P0 IMAD.IADD R20, R20, 0x1, -R19 ;  /* 0x0000000114148824 */ /* 0x000fe400078e0a13 */
[----:B------:R-:W-:Y:S01]  /*4b30*/  @!P1 IMAD.MOV R41, RZ, RZ, -R41 ;  /* 0x000000ffff299224 */ /* 0x000fe200078e0a29 */
[C---:B------:R-:W-:Y:S01]  /*4b40*/  ISETP.GT.U32.AND P1, PT, R19.reuse, R60, PT ;  /* 0x0000003c1300720c */ /* 0x040fe20003f24070 */
[----:B------:R-:W-:Y:S02]  /*4b50*/  IMAD.MOV R0, RZ, RZ, -R0 ;  /* 0x000000ffff007224 */ /* 0x000fe400078e0a00 */
[----:B------:R-:W-:Y:S01]  /*4b60*/  @!P6 IMAD.MOV R58, RZ, RZ, -R58 ;  /* 0x000000ffff3ae224 */ /* 0x000fe200078e0a3a */
[C---:B------:R-:W-:Y:S01]  /*4b70*/  ISETP.GT.U32.AND P6, PT, R19.reuse, R20, PT ;  /* 0x000000141300720c */ /* 0x040fe20003fc4070 */
[----:B------:R-:W-:-:S02]  /*4b80*/  IMAD R16, R19, R0, R16 ;  /* 0x0000000013107224 */ /* 0x000fc400078e0210 */
[----:B------:R-:W-:Y:S01]  /*4b90*/  @!P5 IMAD.MOV R35, RZ, RZ, -R35 ;  /* 0x000000ffff23d224 */ /* 0x000fe200078e0a23 */
[----:B------:R-:W-:Y:S01]  /*4ba0*/  ISETP.GT.U32.AND P5, PT, R19, R28, PT ;  /* 0x0000001c1300720c */ /* 0x000fe20003fa4070 */
[----:B0-----:R-:W-:Y:S02]  /*4bb0*/  IMAD.SHL.U32 R0, R7, 0x40, RZ ;  /* 0x0000004007007824 */ /* 0x001fe400078e00ff */
[--C-:B------:R-:W-:Y:S01]  /*4bc0*/  @!P4 IMAD.IADD R55, R55, 0x1, -R19.reuse ;  /* 0x000000013737c824 */ /* 0x100fe200078e0a13 */
[----:B------:R-:W-:Y:S01]  /*4bd0*/  ISETP.GE.AND P4, PT, R3, RZ, PT ;  /* 0x000000ff0300720c */ /* 0x000fe20003f86270 */
[C---:B------:R-:W-:Y:S01]  /*4be0*/  IMAD.SHL.U32 R3, R7.reuse, 0x8, RZ ;  /* 0x0000000807037824 */ /* 0x040fe200078e00ff */
[----:B------:R-:W-:Y:S01]  /*4bf0*/  LOP3.LUT R0, R0, 0x1c0, RZ, 0xc0, !PT ;  /* 0x000001c000007812 */ /* 0x000fe200078ec0ff */
[----:B-1----:R-:W-:Y:S02]  /*4c00*/  VIADD R22, R22, 0x3f ;  /* 0x0000003f16167836 */ /* 0x002fe40000000000 */
[--C-:B------:R-:W-:Y:S01]  /*4c10*/  @!P1 IMAD.IADD R60, R60, 0x1, -R19.reuse ;  /* 0x000000013c3c9824 */ /* 0x100fe200078e0a13 */
[----:B------:R-:W-:Y:S01]  /*4c20*/  ISETP.GE.AND P1, PT, R2, RZ, PT ;  /* 0x000000ff0200720c */ /* 0x000fe20003f26270 */
[----:B------:R-:W-:Y:S01]  /*4c30*/  @!P6 IMAD.IADD R20, R20, 0x1, -R19 ;  /* 0x000000011414e824 */ /* 0x000fe200078e0a13 */
[----:B------:R-:W-:-:S02]  /*4c40*/  LOP3.LUT R2, R7, 0x3, RZ, 0xc0, !PT ;  /* 0x0000000307027812 */ /* 0x000fc400078ec0ff */
[----:B------:R-:W-:Y:S02]  /*4c50*/  LOP3.LUT R3, R0, 0x30, R3, 0xf8, !PT ;  /* 0x0000003000037812 */ /* 0x000fe400078ef803 */
[----:B------:R-:W-:Y:S02]  /*4c60*/  ISETP.GE.AND P6, PT, R5, RZ, PT ;  /* 0x000000ff0500720c */ /* 0x000fe40003fc6270 */
[----:B------:R-:W-:Y:S02]  /*4c70*/  SHF.R.S32.HI R0, RZ, 0x1f, R22 ;  /* 0x0000001fff007819 */ /* 0x000fe40000011416 */
[----:B------:R-:W-:Y:S02]  /*4c80*/  SHF.R.U32.HI R5, RZ, 0x2, R7 ;  /* 0x00000002ff057819 */ /* 0x000fe40000011607 */
[----:B------:R-:W-:Y:S01]  /*4c90*/  ISETP.GE.AND P0, PT, R11, RZ, PT ;  /* 0x000000ff0b00720c */ /* 0x000fe20003f06270 */
[----:B------:R-:W-:Y:S01]  /*4ca0*/  IMAD.SHL.U32 R11, R7, 0x2, RZ ;  /* 0x00000002070b7824 */ /* 0x000fe200078e00ff */
[----:B------:R-:W-:Y:S01]  /*4cb0*/  LEA.HI R7, R0, R22, RZ, 0x6 ;  /* 0x0000001600077211 */ /* 0x000fe200078f30ff */
[----:B------:R-:W-:Y:S01]  /*4cc0*/  @!P5 IMAD.IADD R28, R28, 0x1, -R19 ;  /* 0x000000011c1cd824 */ /* 0x000fe200078e0a13 */
[----:B------:R-:W-:Y:S01]  /*4cd0*/  ISETP.GE.AND P5, PT, R24, RZ, PT ;  /* 0x000000ff1800720c */ /* 0x000fe20003fa6270 */
[----:B------:R-:W-:Y:S01]  /*4ce0*/  IMAD R2, R2, 0x220, RZ ;  /* 0x0000022002027824 */ /* 0x000fe200078e02ff */
[----:B------:R-:W-:Y:S01]  /*4cf0*/  SGXT.U32 R5, R5, 0x3 ;  /* 0x000000030505781a */ /* 0x000fe20000000000 */
[----:B------:R-:W2:Y:S01]  /*4d00*/  LDL.LU R24, [R1+0x1784] ;  /* 0x0017840001187983 */ /* 0x000ea20000300800 */
[----:B------:R-:W-:-:S03]  /*4d10*/  LOP3.LUT R3, R3, 0x30, R11, 0x78, !PT ;  /* 0x0000003003037812 */ /* 0x000fc600078e780b */
[----:B------:R-:W3:Y:S01]  /*4d20*/  LDL.LU R21, [R1+0x1780] ;  /* 0x0017800001157983 */ /* 0x000ee20000300800 */
[----:B------:R-:W-:-:S03]  /*4d30*/  LOP3.LUT R0, R2, R5, RZ, 0xfc, !PT ;  /* 0x0000000502007212 */ /* 0x000fc600078efcff */
[----:B------:R-:W4:Y:S04]  /*4d40*/  LDL.LU R18, [R1+0x177c] ;  /* 0x00177c0001127983 */ /* 0x000f280000300800 */
[----:B------:R-:W5:Y:S04]  /*4d50*/  LDL.LU R15, [R1+0x1778] ;  /* 0x00177800010f7983 */ /* 0x000f680000300800 */
[----:B------:R-:W2:Y:S04]  /*4d60*/  LDL.LU R7, [R1+0x18] ;  /* 0x0000180001077983 */ /* 0x000ea80000300800 */
[----:B------:R-:W3:Y:S04]  /*4d70*/  LDL.LU R5, [R1+0x14] ;  /* 0x0000140001057983 */ /* 0x000ee80000300800 */
[----:B------:R-:W4:Y:S04]  /*4d80*/  LDL.LU R2, [R1+0x10] ;  /* 0x0000100001027983 */ /* 0x000f280000300800 */
[----:B------:R-:W5:Y:S04]  /*4d90*/  LDL.LU R22, [R1+0x8] ;  /* 0x0000080001167983 */ /* 0x000f680000300800 */
[----:B------:R0:W-:Y:S04]  /*4da0*/  STL [R1+0x16d4], R0 ;  /* 0x0016d40001007387 */ /* 0x0001e80000100800 */
[----:B------:R-:W5:Y:S04]  /*4db0*/  LDL.LU R11, [R1+0x1774] ;  /* 0x00177400010b7983 */ /* 0x000f680000300800 */
[----:B------:R-:W2:Y:S01]  /*4dc0*/  LDL.LU R3, [R1+0x1770] ;  /* 0x0017700001037983 */ /* 0x000ea20000300800 */
[----:B------:R-:W-:Y:S01]  /*4dd0*/  @!P5 IMAD.MOV R52, RZ, RZ, -R52 ;  /* 0x000000ffff34d224 */ /* 0x000fe200078e0a34 */
[----:B------:R-:W-:Y:S01]  /*4de0*/  ISETP.GT.U32.AND P5, PT, R19, R16, PT ;  /* 0x000000101300720c */ /* 0x000fe20003fa4070 */
[----:B0-----:R-:W0:-:S12]  /*4df0*/  S2R R0, SR_TID.X ;  /* 0x0000000000007919 */ /* 0x001e180000002100 */
[----:B------:R-:W-:-:S05]  /*4e00*/  @!P5 IMAD.IADD R16, R16, 0x1, -R19 ;  /* 0x000000011010d824 */ /* 0x000fca00078e0a13 */
[----:B------:R-:W-:-:S13]  /*4e10*/  ISETP.GT.U32.AND P5, PT, R19, R16, PT ;  /* 0x000000101300720c */ /* 0x000fda0003fa4070 */
[----:B------:R-:W-:Y:S02]  /*4e20*/  @!P5 IMAD.IADD R16, R16, 0x1, -R19 ;  /* 0x000000011010d824 */ /* 0x000fe400078e0a13 */
[----:B------:R-:W-:Y:S02]  /*4e30*/  IMAD.MOV.U32 R19, RZ, RZ, R61 ;  /* 0x000000ffff137224 */ /* 0x000fe400078e003d */
[----:B------:R-:W1:Y:S01]  /*4e40*/  LDC R61, c[0x0][0x23c] ;  /* 0x00008f00ff3d7b82 */ /* 0x000e620000000800 */
[----:B0-----:R-:W-:Y:S01]  /*4e50*/  LOP3.LUT R0, R0, 0x1f, RZ, 0xc0, !PT ;  /* 0x0000001f00007812 */ /* 0x001fe200078ec0ff */
[----:B------:R-:W-:-:S04]  /*4e60*/  @!P0 IMAD.MOV R28, RZ, RZ, -R28 ;  /* 0x000000ffff1c8224 */ /* 0x000fc800078e0a1c */
[----:B-1----:R-:W-:Y:S02]  /*4e70*/  IMAD R61, R0, R61, RZ ;  /* 0x0000003d003d7224 */ /* 0x002fe400078e02ff */
[----:B------:R-:W-:Y:S01]  /*4e80*/  @!P3 IMAD.MOV R19, RZ, RZ, -R19 ;  /* 0x000000ffff13b224 */ /* 0x000fe200078e0a13 */
[----:B------:R-:W-:Y:S02]  /*4e90*/  ISETP.GE.AND P3, PT, R9, RZ, PT ;  /* 0x000000ff0900720c */ /* 0x000fe40003f66270 */
[----:B------:R-:W5:Y:S01]  /*4ea0*/  LDL.LU R9, [R1+0x176c] ;  /* 0x00176c0001097983 */ /* 0x000f620000300800 */
[----:B--2---:R-:W-:Y:S02]  /*4eb0*/  ISETP.NE.AND P0, PT, R3, RZ, PT ;  /* 0x000000ff0300720c */ /* 0x004fe40003f05270 */
[----:B------:R-:W-:Y:S01]  /*4ec0*/  LOP3.LUT R0, RZ, R3, RZ, 0x33, !PT ;  /* 0x00000003ff007212 */ /* 0x000fe200078e33ff */
[----:B------:R-:W-:Y:S02]  /*4ed0*/  IMAD.MOV.U32 R3, RZ, RZ, R60 ;  /* 0x000000ffff037224 */ /* 0x000fe400078e003c */
[----:B------:R-:W0:Y:S02]  /*4ee0*/  LDC R60, c[0x0][0x23c] ;  /* 0x00008f00ff3c7b82 */ /* 0x000e240000000800 */
[----:B------:R-:W-:Y:S01]  /*4ef0*/  @!P1 IMAD.MOV R3, RZ, RZ, -R3 ;  /* 0x000000ffff039224 */ /* 0x000fe200078e0a03 */
[----:B------:R-:W-:-:S02]  /*4f00*/  SEL R7, R0, R7, !P0 ;  /* 0x0000000700077207 */ /* 0x000fc40004000000 */
[C---:B---3--:R-:W-:Y:S02]  /*4f10*/  SEL R5, R0.reuse, R5, !P0 ;  /* 0x0000000500057207 */ /* 0x048fe40004000000 */
[C---:B----4-:R-:W-:Y:S02]  /*4f20*/  SEL R2, R0.reuse, R2, !P0 ;  /* 0x0000000200027207 */ /* 0x050fe40004000000 */
[----:B-----5:R-:W-:Y:S01]  /*4f30*/  SEL R22, R0, R22, !P0 ;  /* 0x0000001600167207 */ /* 0x020fe20004000000 */
[----:B0-----:R-:W-:Y:S01]  /*4f40*/  IMAD R60, R60, 0x20, R61 ;  /* 0x000000203c3c7824 */ /* 0x001fe200078e023d */
[----:B------:R-:W-:-:S04]  /*4f50*/  IADD3 R61, P1, R61, UR6, RZ ;  /* 0x000000063d3d7c10 */ /* 0x000fc8000ff3e0ff */
[----:B------:R-:W-:Y:S01]  /*4f60*/  IADD3 R60, P5, R60, UR6, RZ ;  /* 0x000000063c3c7c10 */ /* 0x000fe2000ffbe0ff */
[----:B------:R0:W-:Y:S04]  /*4f70*/  STL [R1+0x16dc], R61 ;  /* 0x0016dc3d01007387 */ /* 0x0001e80000100800 */
[----:B0-----:R-:W2:Y:S04]  /*4f80*/  LDL.LU R61, [R1] ;  /* 0x00000000013d7983 */ /* 0x001ea80000300800 */
[----:B------:R0:W-:Y:S04]  /*4f90*/  STL [R1+0x16e8], R60 ;  /* 0x0016e83c01007387 */ /* 0x0001e80000100800 */
[----:B0-----:R-:W3:Y:S04]  /*4fa0*/  LDL.LU R60, [R1+0x4] ;  /* 0x00000400013c7983 */ /* 0x001ee80000300800 */
[----:B------:R0:W-:Y:S04]  /*4fb0*/  STL [R1+0x6c], R7 ;  /* 0x00006c0701007387 */ /* 0x0001e80000100800 */
[----:B0-----:R-:W4:Y:S04]  /*4fc0*/  LDL.LU R7, [R1+0x1768] ;  /* 0x0017680001077983 */ /* 0x001f280000300800 */
[----:B------:R0:W-:Y:S04]  /*4fd0*/  STL [R1+0x68], R5 ;  /* 0x0000680501007387 */ /* 0x0001e80000100800 */
[----:B0-----:R-:W5:Y:S04]  /*4fe0*/  LDL.LU R5, [R1+0x1764] ;  /* 0x0017640001057983 */ /* 0x001f680000300800 */
[----:B------:R0:W-:Y:S04]  /*4ff0*/  STL [R1+0x64], R2 ;  /* 0x0000640201007387 */ /* 0x0001e80000100800 */
[----:B0-----:R-:W4:Y:S04]  /*5000*/  LDL.LU R2, [R1+0x1760] ;  /* 0x0017600001027983 */ /* 0x001f280000300800 */
[----:B------:R0:W-:Y:S04]  /*5010*/  STL [R1+0x60], R22 ;  /* 0x0000601601007387 */ /* 0x0001e80000100800 */
[----:B0-----:R-:W5:Y:S01]  /*5020*/  LDL.LU R22, [R1+0x175c] ;  /* 0x00175c0001167983 */ /* 0x001f620000300800 */
[----:B------:R-:W-:-:S02]  /*5030*/  @!P2 IMAD.MOV R47, RZ, RZ, -R47 ;  /* 0x000000ffff2fa224 */ /* 0x000fc400078e0a2f */
[----:B------:R-:W-:Y:S02]  /*5040*/  @!P4 IMAD.MOV R55, RZ, RZ, -R55 ;  /* 0x000000ffff37c224 */ /* 0x000fe400078e0a37 */
[----:B------:R-:W-:Y:S02]  /*5050*/  @!P6 IMAD.MOV R20, RZ, RZ, -R20 ;  /* 0x000000ffff14e224 */ /* 0x000fe400078e0a14 */
[----:B------:R-:W-:Y:S01]  /*5060*/  @!P3 IMAD.MOV R16, RZ, RZ, -R16 ;  /* 0x000000ffff10b224 */ /* 0x000fe200078e0a10 */
[C---:B--2---:R-:W-:Y:S02]  /*5070*/  SEL R61, R0.reuse, R61, !P0 ;  /* 0x0000003d003d7207 */ /* 0x044fe40004000000 */
[----:B---3--:R-:W-:-:S05]  /*5080*/  SEL R60, R0, R60, !P0 ;  /* 0x0000003c003c7207 */ /* 0x008fca0004000000 */
[----:B------:R5:W-:Y:S04]  /*5090*/  STL [R1+0x5c], R60 ;  /* 0x00005c3c01007387 */ /* 0x000be80000100800 */
[----:B------:R-:W-:Y:S01]  /*50a0*/  STL [R1+0x58], R61 ;  /* 0x0000583d01007387 */ /* 0x000fe20000100800 */
[C---:B----4-:R-:W-:Y:S02]  /*50b0*/  SEL R2, R0.reuse, R2, !P0 ;  /* 0x0000000200027207 */ /* 0x050fe40004000000 */
[C---:B-----5:R-:W-:Y:S02]  /*50c0*/  SEL R60, R0.reuse, R22, !P0 ;  /* 0x00000016003c7207 */ /* 0x060fe40004000000 */
[----:B------:R-:W-:Y:S01]  /*50d0*/  SEL R22, R0, R5, !P0 ;  /* 0x0000000500167207 */ /* 0x000fe20004000000 */
[----:B------:R-:W-:-:S02]  /*50e0*/  IMAD.MOV.U32 R5, RZ, RZ, R0 ;  /* 0x000000ffff057224 */ /* 0x000fc400078e0000 */
[----:B------:R-:W-:Y:S03]  /*50f0*/  STL [R1+0x54], R60 ;  /* 0x0000543c01007387 */ /* 0x000fe60000100800 */
[C---:B------:R-:W-:Y:S01]  /*5100*/  SEL R0, R5.reuse, R7, !P0 ;  /* 0x0000000705007207 */ /* 0x040fe20004000000 */
[----:B------:R0:W-:Y:S01]  /*5110*/  STL [R1+0x50], R2 ;  /* 0x0000500201007387 */ /* 0x0001e20000100800 */
[----:B------:R-:W-:-:S03]  /*5120*/  SEL R7, R5, R9, !P0 ;  /* 0x0000000905077207 */ /* 0x000fc60004000000 */
[----:B------:R1:W-:Y:S01]  /*5130*/  STL [R1+0x4c], R0 ;  /* 0x00004c0001007387 */ /* 0x0003e20000100800 */
[----:B0-----:R-:W-:-:S03]  /*5140*/  SEL R2, R5, R11, !P0 ;  /* 0x0000000b05027207 */ /* 0x001fc60004000000 */
[----:B------:R0:W-:Y:S01]  /*5150*/  STL [R1+0x48], R7 ;  /* 0x0000480701007387 */ /* 0x0001e20000100800 */
[----:B-1----:R-:W-:-:S03]  /*5160*/  SEL R0, R5, R15, !P0 ;  /* 0x0000000f05007207 */ /* 0x002fc60004000000 */
[----:B------:R1:W-:Y:S01]  /*5170*/  STL [R1+0x44], R2 ;  /* 0x0000440201007387 */ /* 0x0003e20000100800 */
[----:B------:R-:W2:Y:S01]  /*5180*/  LDC R15, c[0x0][0x23c] ;  /* 0x00008f00ff0f7b82 */ /* 0x000ea20000000800 */
[C---:B0-----:R-:W-:Y:S02]  /*5190*/  SEL R7, R5.reuse, R18, !P0 ;  /* 0x0000001205077207 */ /* 0x041fe40004000000 */
[----:B------:R0:W-:Y:S01]  /*51a0*/  STL [R1+0x40], R0 ;  /* 0x0000400001007387 */ /* 0x0001e20000100800 */
[----:B-1----:R-:W-:-:S03]  /*51b0*/  SEL R2, R5, R21, !P0 ;  /* 0x0000001505027207 */ /* 0x002fc60004000000 */
[----:B------:R1:W-:Y:S04]  /*51c0*/  STL [R1+0x3c], R7 ;  /* 0x00003c0701007387 */ /* 0x0003e80000100800 */
[----:B------:R3:W-:Y:S01]  /*51d0*/  STL [R1+0x38], R2 ;  /* 0x0000380201007387 */ /* 0x0007e20000100800 */
[C---:B0-----:R-:W-:Y:S02]  /*51e0*/  SEL R0, R5.reuse, R24, !P0 ;  /* 0x0000001805007207 */ /* 0x041fe40004000000 */
[----:B-1----:R-:W-:-:S03]  /*51f0*/  SEL R7, R5, R27, !P0 ;  /* 0x0000001b05077207 */ /* 0x002fc60004000000 */
[----:B------:R0:W-:Y:S01]  /*5200*/  STL [R1+0x34], R0 ;  /* 0x0000340001007387 */ /* 0x0001e20000100800 */
[----:B---3--:R-:W-:-:S03]  /*5210*/  SEL R2, R5, R30, !P0 ;  /* 0x0000001e05027207 */ /* 0x008fc60004000000 */
        /* <DEDUP_REMOVED lines=10> */
[----:B------:R-:W-:Y:S01]  /*52c0*/  STL [R1+0x1c], R0 ;  /* 0x00001c0001007387 */ /* 0x000fe20000100800 */
[----:B---3--:R-:W-:-:S03]  /*52d0*/  SEL R2, R5, R49, !P0 ;  /* 0x0000003105027207 */ /* 0x008fc60004000000 */
[----:B------:R-:W-:Y:S04]  /*52e0*/  STL [R1+0x18], R7 ;  /* 0x0000180701007387 */ /* 0x000fe80000100800 */
[----:B------:R0:W-:Y:S02]  /*52f0*/  STL [R1+0x14], R2 ;  /* 0x0000140201007387 */ /* 0x0001e40000100800 */
[----:B0-----:R-:W0:Y:S01]  /*5300*/  S2R R2, SR_TID.X ;  /* 0x0000000000027919 */ /* 0x001e220000002100 */
[C---:B------:R-:W-:Y:S02]  /*5310*/  SEL R0, R5.reuse, R51, !P0 ;  /* 0x0000003305007207 */ /* 0x040fe40004000000 */
[----:B------:R-:W1:Y:S01]  /*5320*/  S2R R51, SR_TID.X ;  /* 0x0000000000337919 */ /* 0x000e620000002100 */
[----:B------:R-:W-:-:S02]  /*5330*/  SEL R61, R5, R53, !P0 ;  /* 0x00000035053d7207 */ /* 0x000fc40004000000 */
[----:B------:R-:W-:-:S03]  /*5340*/  SEL R60, R5, R56, !P0 ;  /* 0x00000038053c7207 */ /* 0x000fc60004000000 */
[----:B------:R3:W-:Y:S04]  /*5350*/  STL [R1+0x1750], R61 ;  /* 0x0017503d01007387 */ /* 0x0007e80000100800 */
[----:B------:R4:W-:Y:S01]  /*5360*/  STL [R1+0x10], R0 ;  /* 0x0000100001007387 */ /* 0x0009e20000100800 */
[C---:B------:R-:W-:Y:S01]  /*5370*/  SEL R56, R5.reuse, R12, !P0 ;  /* 0x0000000c05387207 */ /* 0x040fe20004000000 */
[----:B---3--:R-:W3:Y:S01]  /*5380*/  LDC R61, c[0x0][0x23c] ;  /* 0x00008f00ff3d7b82 */ /* 0x008ee20000000800 */
[C---:B----4-:R-:W-:Y:S01]  /*5390*/  SEL R0, R5.reuse, R59, !P0 ;  /* 0x0000003b05007207 */ /* 0x050fe20004000000 */
[----:B------:R-:W-:Y:S01]  /*53a0*/  STL [R1+0x1754], R60 ;  /* 0x0017543c01007387 */ /* 0x000fe20000100800 */
[C---:B------:R-:W-:Y:S02]  /*53b0*/  SEL R59, R5.reuse, R4, !P0 ;  /* 0x00000004053b7207 */ /* 0x040fe40004000000 */
[C---:B------:R-:W-:Y:S01]  /*53c0*/  SEL R53, R5.reuse, R25, !P0 ;  /* 0x0000001905357207 */ /* 0x040fe20004000000 */
[----:B------:R4:W-:Y:S01]  /*53d0*/  STL [R1+0x1758], R0 ;  /* 0x0017580001007387 */ /* 0x0009e20000100800 */
[----:B------:R-:W-:-:S02]  /*53e0*/  SEL R37, R5, R37, !P0 ;  /* 0x0000002505257207 */ /* 0x000fc40004000000 */
[C---:B------:R-:W-:Y:S02]  /*53f0*/  SEL R50, R5.reuse, R50, !P0 ;  /* 0x0000003205327207 */ /* 0x040fe40004000000 */
[C---:B------:R-:W-:Y:S02]  /*5400*/  SEL R14, R5.reuse, R14, !P0 ;  /* 0x0000000e050e7207 */ /* 0x040fe40004000000 */
[C---:B------:R-:W-:Y:S02]  /*5410*/  SEL R40, R5.reuse, R40, !P0 ;  /* 0x0000002805287207 */ /* 0x040fe40004000000 */
[C---:B------:R-:W-:Y:S02]  /*5420*/  SEL R54, R5.reuse, R54, !P0 ;  /* 0x0000003605367207 */ /* 0x040fe40004000000 */
[C---:B------:R-:W-:Y:S02]  /*5430*/  SEL R43, R5.reuse, R43, !P0 ;  /* 0x0000002b052b7207 */ /* 0x040fe40004000000 */
        /* <DEDUP_REMOVED lines=26> */
[----:B------:R-:W-:Y:S02]  /*55e0*/  SEL R16, R5, R16, !P0 ;  /* 0x0000001005107207 */ /* 0x000fe40004000000 */
[----:B0-----:R-:W-:Y:S01]  /*55f0*/  LOP3.LUT R2, R2, 0x1f, RZ, 0xc0, !PT ;  /* 0x0000001f02027812 */ /* 0x001fe200078ec0ff */
[----:B------:R-:W5:Y:S04]  /*5600*/  LDL.LU R5, [R1+0x6c] ;  /* 0x00006c0001057983 */ /* 0x000f680000300800 */
[----:B------:R-:W5:Y:S01]  /*5610*/  LDL.LU R7, [R1+0x68] ;  /* 0x0000680001077983 */ /* 0x000f620000300800 */
[----:B--2---:R-:W-:-:S03]  /*5620*/  IMAD R2, R2, R15, RZ ;  /* 0x0000000f02027224 */ /* 0x004fc600078e02ff */
[----:B------:R-:W2:Y:S04]  /*5630*/  LDL.LU R9, [R1+0x64] ;  /* 0x0000640001097983 */ /* 0x000ea80000300800 */
[----:B------:R-:W2:Y:S04]  /*5640*/  LDL.LU R11, [R1+0x60] ;  /* 0x00006000010b7983 */ /* 0x000ea80000300800 */
[----:B------:R-:W2:Y:S04]  /*5650*/  LDL.LU R12, [R1+0x5c] ;  /* 0x00005c00010c7983 */ /* 0x000ea80000300800 */
[----:B------:R-:W2:Y:S04]  /*5660*/  LDL.LU R15, [R1+0x58] ;  /* 0x00005800010f7983 */ /* 0x000ea80000300800 */
[----:B------:R-:W2:Y:S04]  /*5670*/  LDL.LU R18, [R1+0x54] ;  /* 0x0000540001127983 */ /* 0x000ea80000300800 */
[----:B------:R-:W2:Y:S04]  /*5680*/  LDL.LU R21, [R1+0x50] ;  /* 0x0000500001157983 */ /* 0x000ea80000300800 */
[----:B------:R-:W2:Y:S04]  /*5690*/  LDL.LU R24, [R1+0x4c] ;  /* 0x00004c0001187983 */ /* 0x000ea80000300800 */
[----:B------:R-:W2:Y:S01]  /*56a0*/  LDL.LU R25, [R1+0x48] ;  /* 0x0000480001197983 */ /* 0x000ea20000300800 */
[----:B-1----:R-:W-:-:S03]  /*56b0*/  LOP3.LUT R4, R51, 0x1f, RZ, 0xc0, !PT ;  /* 0x0000001f33047812 */ /* 0x002fc600078ec0ff */
[----:B------:R-:W2:Y:S04]  /*56c0*/  LDL.LU R27, [R1+0x44] ;  /* 0x00004400011b7983 */ /* 0x000ea80000300800 */
[----:B------:R-:W2:Y:S04]  /*56d0*/  LDL.LU R30, [R1+0x40] ;  /* 0x00004000011e7983 */ /* 0x000ea80000300800 */
[----:B------:R-:W2:Y:S04]  /*56e0*/  LDL.LU R33, [R1+0x3c] ;  /* 0x00003c0001217983 */ /* 0x000ea80000300800 */
[----:B------:R-:W2:Y:S04]  /*56f0*/  LDL.LU R36, [R1+0x38] ;  /* 0x0000380001247983 */ /* 0x000ea80000300800 */
[----:B------:R-:W2:Y:S01]  /*5700*/  LDL.LU R39, [R1+0x34] ;  /* 0x0000340001277983 */ /* 0x000ea20000300800 */
[----:B---3--:R-:W-:-:S03]  /*5710*/  IMAD R4, R4, R61, RZ ;  /* 0x0000003d04047224 */ /* 0x008fc600078e02ff */
[----:B------:R-:W3:Y:S04]  /*5720*/  LDL.LU R42, [R1+0x30] ;  /* 0x00003000012a7983 */ /* 0x000ee80000300800 */
[----:B------:R-:W3:Y:S04]  /*5730*/  LDL.LU R45, [R1+0x2c] ;  /* 0x00002c00012d7983 */ /* 0x000ee80000300800 */
[----:B------:R-:W3:Y:S04]  /*5740*/  LDL.LU R49, [R1+0x28] ;  /* 0x0000280001317983 */ /* 0x000ee80000300800 */
[----:B------:R-:W3:Y:S01]  /*5750*/  LDL.LU R51, [R1+0x24] ;  /* 0x0000240001337983 */ /* 0x000ee20000300800 */
[----:B------:R-:W-:-:S03]  /*5760*/  IMAD R4, R61, 0x20, R4 ;  /* 0x000000203d047824 */ /* 0x000fc600078e0204 */
[----:B----4-:R-:W4:Y:S04]  /*5770*/  LDL.LU R0, [R1+0x20] ;  /* 0x0000200001007983 */ /* 0x010f280000300800 */
[----:B------:R-:W5:Y:S04]  /*5780*/  LDL.LU R60, [R1+0x1c] ;  /* 0x00001c00013c7983 */ /* 0x000f680000300800 */
[----:B------:R-:W2:Y:S01]  /*5790*/  LDL.LU R61, [R1+0x18] ;  /* 0x00001800013d7983 */ /* 0x000ea20000300800 */
[----:B------:R-:W-:Y:S02]  /*57a0*/  LEA.HI.X.SX32 R2, R2, UR7, 0x1, P1 ;  /* 0x0000000702027c11 */ /* 0x000fe400088f0eff */
[----:B------:R-:W-:Y:S01]  /*57b0*/  LEA.HI.X.SX32 R4, R4, UR7, 0x1, P5 ;  /* 0x0000000704047c11 */ /* 0x000fe2000a8f0eff */
[----:B------:R-:W-:Y:S01]  /*57c0*/  IMAD R6, R6, UR8, RZ ;  /* 0x0000000806067c24 */ /* 0x000fe2000f8e02ff */
[----:B------:R-:W-:Y:S01]  /*57d0*/  ULDC.64 UR6, c[0x0][0x210] ;  /* 0x0000840000067ab9 */ /* 0x000fe20000000a00 */
[----:B------:R0:W-:Y:S04]  /*57e0*/  STL [R1+0x16e0], R2 ;  /* 0x0016e00201007387 */ /* 0x0001e80000100800 */
[----:B0-----:R-:W3:Y:S04]  /*57f0*/  LDL.LU R2, [R1+0x10] ;  /* 0x0000100001027983 */ /* 0x001ee80000300800 */
[----:B------:R0:W-:Y:S04]  /*5800*/  STL [R1+0x16e4], R4 ;  /* 0x0016e40401007387 */ /* 0x0001e80000100800 */
[----:B0-----:R-:W3:Y:S01]  /*5810*/  LDL.LU R4, [R1+0x14] ;  /* 0x0000140001047983 */ /* 0x001ee20000300800 */
[----:B----4-:R-:W-:-:S02]  /*5820*/  IMAD R0, R0, UR8, RZ ;  /* 0x0000000800007c24 */ /* 0x010fc4000f8e02ff */
[----:B-----5:R-:W-:-:S03]  /*5830*/  IMAD R60, R60, UR8, RZ ;  /* 0x000000083c3c7c24 */ /* 0x020fc6000f8e02ff */
[----:B------:R0:W-:Y:S01]  /*5840*/  STL [R1+0xc], R0 ;  /* 0x00000c0001007387 */ /* 0x0001e20000100800 */
[----:B--2---:R-:W-:-:S03]  /*5850*/  IMAD R61, R61, UR8, RZ ;  /* 0x000000083d3d7c24 */ /* 0x004fc6000f8e02ff */
[----:B0-----:R-:W2:Y:S04]  /*5860*/  LDL.LU R0, [R1+0x1758] ;  /* 0x0017580001007983 */ /* 0x001ea80000300800 */
[----:B------:R0:W-:Y:S04]  /*5870*/  STL [R1+0x1c], R60 ;  /* 0x00001c3c01007387 */ /* 0x0001e80000100800 */
[----:B0-----:R-:W4:Y:S04]  /*5880*/  LDL.LU R60, [R1+0x1754] ;  /* 0x00175400013c7983 */ /* 0x001f280000300800 */
[----:B------:R0:W-:Y:S04]  /*5890*/  STL [R1+0x18], R61 ;  /* 0x0000183d01007387 */ /* 0x0001e80000100800 */
[----:B0-----:R-:W5:Y:S01]  /*58a0*/  LDL.LU R61, [R1+0x1750] ;  /* 0x00175000013d7983 */ /* 0x001f620000300800 */
[----:B---3--:R-:W-:-:S02]  /*58b0*/  IMAD R4, R4, UR8, RZ ;  /* 0x0000000804047c24 */ /* 0x008fc4000f8e02ff */
[----:B------:R-:W-:-:S03]  /*58c0*/  IMAD R2, R2, UR8, RZ ;  /* 0x0000000802027c24 */ /* 0x000fc6000f8e02ff */
[----:B------:R-:W-:Y:S04]  /*58d0*/  STL [R1+0x14], R4 ;  /* 0x0000140401007387 */ /* 0x000fe80000100800 */
[----:B------:R4:W-:Y:S01]  /*58e0*/  STL [R1+0x10], R2 ;  /* 0x0000100201007387 */ /* 0x0009e20000100800 */
[----:B--2---:R-:W-:Y:S02]  /*58f0*/  IMAD R0, R0, UR8, RZ ;  /* 0x0000000800007c24 */ /* 0x004fe4000f8e02ff */
[----:B----4-:R-:W-:Y:S02]  /*5900*/  IMAD R2, R60, UR8, RZ ;  /* 0x000000083c027c24 */ /* 0x010fe4000f8e02ff */
[----:B-----5:R-:W-:-:S05]  /*5910*/  IMAD R4, R61, UR8, RZ ;  /* 0x000000083d047c24 */ /* 0x020fca000f8e02ff */
[----:B------:R0:W-:Y:S04]  /*5920*/  STL [R1+0x8], R4 ;  /* 0x0000080401007387 */ /* 0x0001e80000100800 */
[----:B------:R1:W-:Y:S04]  /*5930*/  STL [R1+0x4], R2 ;  /* 0x0000040201007387 */ /* 0x0003e80000100800 */
[----:B------:R2:W-:Y:S01]  /*5940*/  STL [R1], R0 ;  /* 0x0000000001007387 */ /* 0x0005e20000100800 */
[----:B0-----:R-:W-:Y:S02]  /*5950*/  IMAD R4, R50, UR8, RZ ;  /* 0x0000000832047c24 */ /* 0x001fe4000f8e02ff */
[----:B-1----:R-:W-:-:S02]  /*5960*/  IMAD R2, R37, UR8, RZ ;  /* 0x0000000825027c24 */ /* 0x002fc4000f8e02ff */
[----:B--2---:R-:W-:-:S03]  /*5970*/  IMAD R0, R14, UR8, RZ ;  /* 0x000000080e007c24 */ /* 0x004fc6000f8e02ff */
[----:B------:R0:W-:Y:S04]  /*5980*/  STL [R1+0x20], R2 ;  /* 0x0000200201007387 */ /* 0x0001e80000100800 */
[----:B------:R1:W-:Y:S04]  /*5990*/  STL [R1+0x24], R4 ;  /* 0x0000240401007387 */ /* 0x0003e80000100800 */
[----:B------:R2:W-:Y:S01]  /*59a0*/  STL [R1+0x28], R0 ;  /* 0x0000280001007387 */ /* 0x0005e20000100800 */
[----:B0-----:R-:W-:Y:S02]  /*59b0*/  IMAD R2, R40, UR8, RZ ;  /* 0x0000000828027c24 */ /* 0x001fe4000f8e02ff */
[----:B-1----:R-:W-:-:S03]  /*59c0*/  IMAD R4, R54, UR8, RZ ;  /* 0x0000000836047c24 */ /* 0x002fc6000f8e02ff */
[----:B------:R0:W-:Y:S01]  /*59d0*/  STL [R1+0x2c], R2 ;  /* 0x00002c0201007387 */ /* 0x0001e20000100800 */
[----:B--2---:R-:W-:-:S03]  /*59e0*/  IMAD R0, R43, UR8, RZ ;  /* 0x000000082b007c24 */ /* 0x004fc6000f8e02ff */
[----:B------:R1:W-:Y:S04]  /*59f0*/  STL [R1+0x30], R4 ;  /* 0x0000300401007387 */ /* 0x0003e80000100800 */
[----:B------:R2:W-:Y:S01]  /*5a00*/  STL [R1+0x34], R0 ;  /* 0x0000340001007387 */ /* 0x0005e20000100800 */
[----:B0-----:R-:W-:Y:S02]  /*5a10*/  IMAD R2, R34, UR8, RZ ;  /* 0x0000000822027c24 */ /* 0x001fe4000f8e02ff */
[----:B-1----:R-:W-:-:S03]  /*5a20*/  IMAD R4, R13, UR8, RZ ;  /* 0x000000080d047c24 */ /* 0x002fc6000f8e02ff */
[----:B------:R0:W-:Y:S01]  /*5a30*/  STL [R1+0x38], R2 ;  /* 0x0000380201007387 */ /* 0x0001e20000100800 */
[----:B--2---:R-:W-:-:S03]  /*5a40*/  IMAD R0, R38, UR8, RZ ;  /* 0x0000000826007c24 */ /* 0x004fc6000f8e02ff */
[----:B------:R-:W-:Y:S04]  /*5a50*/  STL [R1+0x3c], R4 ;  /* 0x00003c0401007387 */ /* 0x000fe80000100800 */
[----:B------:R-:W2:Y:S01]  /*5a60*/  LDL.LU R14, [R1+0x98] ;  /* 0x00009800010e7983 */ /* 0x000ea20000300800 */
[----:B0-----:R-:W-:-:S03]  /*5a70*/  IMAD R2, R31, UR8, RZ ;  /* 0x000000081f027c24 */ /* 0x001fc6000f8e02ff */
[----:B------:R0:W-:Y:S04]  /*5a80*/  STL [R1+0x40], R0 ;  /* 0x0000400001007387 */ /* 0x0001e80000100800 */
[----:B------:R1:W-:Y:S04]  /*5a90*/  STL [R1+0x48], R2 ;  /* 0x0000480201007387 */ /* 0x0003e80000100800 */
[----:B------:R-:W3:Y:S01]  /*5aa0*/  LDL.LU R50, [R1+0x90] ;  /* 0x0000900001327983 */ /* 0x000ee20000300800 */
[----:B0-----:R-:W-:Y:S02]  /*5ab0*/  IMAD R0, R26, UR8, RZ ;  /* 0x000000081a007c24 */ /* 0x001fe4000f8e02ff */
[----:B-1----:R-:W-:-:S03]  /*5ac0*/  IMAD R2, R8, UR8, RZ ;  /* 0x0000000808027c24 */ /* 0x002fc6000f8e02ff */
[----:B------:R0:W-:Y:S04]  /*5ad0*/  STL [R1+0x4c], R0 ;  /* 0x00004c0001007387 */ /* 0x0001e80000100800 */
[----:B------:R-:W-:Y:S04]  /*5ae0*/  STL [R1+0x54], R2 ;  /* 0x0000540201007387 */ /* 0x000fe80000100800 */
[----:B------:R-:W4:Y:S01]  /*5af0*/  LDL.LU R37, [R1+0x84] ;  /* 0x0000840001257983 */ /* 0x000f220000300800 */
[----:B0-----:R-:W-:-:S05]  /*5b00*/  IMAD R0, R57, UR8, RZ ;  /* 0x0000000839007c24 */ /* 0x001fca000f8e02ff */
[----:B------:R0:W-:Y:S04]  /*5b10*/  STL [R1+0x5c], R0 ;  /* 0x00005c0001007387 */ /* 0x0001e80000100800 */
[----:B0-----:R-:W5:Y:S01]  /*5b20*/  LDL.LU R0, [R1+0x7c] ;  /* 0x00007c0001007983 */ /* 0x001f620000300800 */
[----:B------:R-:W-:-:S05]  /*5b30*/  IMAD R2, R44, UR8, RZ ;  /* 0x000000082c027c24 */ /* 0x000fca000f8e02ff */
[----:B------:R0:W-:Y:S01]  /*5b40*/  STL [R1+0x60], R2 ;  /* 0x0000600201007387 */ /* 0x0001e20000100800 */
[----:B------:R-:W-:Y:S02]  /*5b50*/  IMAD R4, R10, UR8, RZ ;  /* 0x000000080a047c24 */ /* 0x000fe4000f8e02ff */
[----:B0-----:R-:W-:-:S05]  /*5b60*/  IMAD R2, R32, UR8, RZ ;  /* 0x0000000820027c24 */ /* 0x001fca000f8e02ff */
[----:B------:R0:W-:Y:S04]  /*5b70*/  STL [R1+0x68], R2 ;  /* 0x0000680201007387 */ /* 0x0001e80000100800 */
[----:B------:R1:W-:Y:S01]  /*5b80*/  STL [R1+0x6c], R6 ;  /* 0x00006c0601007387 */ /* 0x0003e20000100800 */
[----:B0-----:R-:W-:-:S03]  /*5b90*/  IMAD R2, R17, UR8, RZ ;  /* 0x0000000811027c24 */ /* 0x001fc6000f8e02ff */
[----:B------:R0:W-:Y:S01]  /*5ba0*/  STL [R1+0x74], R4 ;  /* 0x0000740401007387 */ /* 0x0001e20000100800 */
[----:B-1----:R-:W-:-:S03]  /*5bb0*/  IMAD R6, R23, UR8, RZ ;  /* 0x0000000817067c24 */ /* 0x002fc6000f8e02ff */
[----:B------:R1:W-:Y:S01]  /*5bc0*/  STL [R1+0x78], R2 ;  /* 0x0000780201007387 */ /* 0x0003e20000100800 */
[----:B0-----:R-:W-:-:S03]  /*5bd0*/  IMAD R4, R29, UR8, RZ ;  /* 0x000000081d047c24 */ /* 0x001fc6000f8e02ff */
[----:B------:R0:W-:Y:S01]  /*5be0*/  STL [R1+0x80], R6 ;  /* 0x0000800601007387 */ /* 0x0001e20000100800 */
[----:B-1----:R-:W-:-:S03]  /*5bf0*/  IMAD R2, R35, UR8, RZ ;  /* 0x0000000823027c24 */ /* 0x002fc6000f8e02ff */
[----:B------:R1:W-:Y:S04]  /*5c00*/  STL [R1+0x88], R4 ;  /* 0x0000880401007387 */ /* 0x0003e80000100800 */
[----:B------:R1:W-:Y:S01]  /*5c10*/  STL [R1+0x8c], R2 ;  /* 0x00008c0201007387 */ /* 0x0003e20000100800 */
[----:B0-----:R-:W-:Y:S02]  /*5c20*/  IMAD R6, R41, UR8, RZ ;  /* 0x0000000829067c24 */ /* 0x001fe4000f8e02ff */
[----:B-1----:R-:W-:-:S03]  /*5c30*/  IMAD R4, R48, UR8, RZ ;  /* 0x0000000830047c24 */ /* 0x002fc6000f8e02ff */
[----:B------:R0:W-:Y:S01]  /*5c40*/  STL [R1+0x94], R6 ;  /* 0x0000940601007387 */ /* 0x0001e20000100800 */
[----:B------:R-:W-:-:S03]  /*5c50*/  IMAD R2, R52, UR8, RZ ;  /* 0x0000000834027c24 */ /* 0x000fc6000f8e02ff */
[----:B------:R1:W-:Y:S01]  /*5c60*/  STL [R1+0x9c], R4 ;  /* 0x00009c0401007387 */ /* 0x0003e20000100800 */
[----:B------:R-:W-:-:S03]  /*5c70*/  IMAD R3, R3, UR8, RZ ;  /* 0x0000000803037c24 */ /* 0x000fc6000f8e02ff */
[----:B------:R1:W-:Y:S01]  /*5c80*/  STL [R1+0xa0], R2 ;  /* 0x0000a00201007387 */ /* 0x0003e20000100800 */
[----:B0-----:R-:W-:Y:S02]  /*5c90*/  IMAD R6, R58, UR8, RZ ;  /* 0x000000083a067c24 */ /* 0x001fe4000f8e02ff */
[----:B-1----:R-:W-:-:S03]  /*5ca0*/  IMAD R4, R46, UR8, RZ ;  /* 0x000000082e047c24 */ /* 0x002fc6000f8e02ff */
[----:B------:R-:W-:Y:S01]  /*5cb0*/  STL [R1+0xa8], R6 ;  /* 0x0000a80601007387 */ /* 0x000fe20000100800 */
[----:B------:R-:W-:-:S03]  /*5cc0*/  IMAD R2, R28, UR8, RZ ;  /* 0x000000081c027c24 */ /* 0x000fc6000f8e02ff */
[----:B------:R0:W-:Y:S01]  /*5cd0*/  STL [R1+0xac], R4 ;  /* 0x0000ac0401007387 */ /* 0x0001e20000100800 */
[----:B------:R-:W-:-:S03]  /*5ce0*/  IMAD R60, R19, UR8, RZ ;  /* 0x00000008133c7c24 */ /* 0x000fc6000f8e02ff */
[----:B------:R1:W-:Y:S04]  /*5cf0*/  STL [R1+0xb4], R2 ;  /* 0x0000b40201007387 */ /* 0x0003e80000100800 */
[----:B------:R1:W-:Y:S01]  /*5d00*/  STL [R1+0xc0], R3 ;  /* 0x0000c00301007387 */ /* 0x0003e20000100800 */
[----:B0-----:R-:W-:-:S03]  /*5d10*/  IMAD R4, R47, UR8, RZ ;  /* 0x000000082f047c24 */ /* 0x001fc6000f8e02ff */
[----:B------:R-:W-:Y:S01]  /*5d20*/  STL [R1+0xb8], R60 ;  /* 0x0000b83c01007387 */ /* 0x000fe20000100800 */
[----:B-1----:R-:W-:-:S03]  /*5d30*/  IMAD R2, R55, UR8, RZ ;  /* 0x0000000837027c24 */ /* 0x002fc6000f8e02ff */
[----:B------:R-:W-:Y:S01]  /*5d40*/  STL [R1+0x16ec], R60 ;  /* 0x0016ec3c01007387 */ /* 0x000fe20000100800 */
[----:B------:R-:W-:-:S03]  /*5d50*/  IMAD R3, R16, UR8, RZ ;  /* 0x0000000810037c24 */ /* 0x000fc6000f8e02ff */
[----:B------:R-:W-:Y:S01]  /*5d60*/  STL [R1+0xc8], R4 ;  /* 0x0000c80401007387 */ /* 0x000fe20000100800 */
[----:B------:R-:W-:-:S03]  /*5d70*/  IMAD R61, R20, UR8, RZ ;  /* 0x00000008143d7c24 */ /* 0x000fc6000f8e02ff */
[----:B------:R-:W-:Y:S04]  /*5d80*/  STL [R1+0x16f0], R4 ;  /* 0x0016f00401007387 */ /* 0x000fe80000100800 */
[----:B------:R2:W-:Y:S04]  /*5d90*/  STL [R1+0xdc], R3 ;  /* 0x0000dc0301007387 */ /* 0x0005e80000100800 */
[----:B------:R-:W-:Y:S04]  /*5da0*/  STL [R1+0xcc], R2 ;  /* 0x0000cc0201007387 */ /* 0x000fe80000100800 */
[----:B------:R3:W-:Y:S01]  /*5db0*/  STL [R1+0x16f4], R2 ;  /* 0x0016f40201007387 */ /* 0x0007e20000100800 */
[----:B------:R-:W-:-:S02]  /*5dc0*/  IMAD R5, R5, UR8, RZ ;  /* 0x0000000805057c24 */ /* 0x000fc4000f8e02ff */
[----:B------:R-:W-:Y:S02]  /*5dd0*/  IMAD R7, R7, UR8, RZ ;  /* 0x0000000807077c24 */ /* 0x000fe4000f8e02ff */
[----:B------:R-:W-:Y:S01]  /*5de0*/  IMAD R9, R9, UR8, RZ ;  /* 0x0000000809097c24 */ /* 0x000fe2000f8e02ff */
[----:B------:R-:W-:Y:S01]  /*5df0*/  SHF.R.S32.HI R41, RZ, 0x1f, R5 ;  /* 0x0000001fff297819 */ /* 0x000fe20000011405 */
[----:B------:R-:W-:Y:S01]  /*5e00*/  IMAD R11, R11, UR8, RZ ;  /* 0x000000080b0b7c24 */ /* 0x000fe2000f8e02ff */
[----:B------:R-:W-:Y:S01]  /*5e10*/  SHF.R.S32.HI R40, RZ, 0x1f, R7 ;  /* 0x0000001fff287819 */ /* 0x000fe20000011407 */
[----:B------:R-:W-:Y:S01]  /*5e20*/  IMAD R12, R12, UR8, RZ ;  /* 0x000000080c0c7c24 */ /* 0x000fe2000f8e02ff */
[----:B------:R-:W-:Y:S01]  /*5e30*/  SHF.R.S32.HI R38, RZ, 0x1f, R9 ;  /* 0x0000001fff267819 */ /* 0x000fe20000011409 */
[----:B------:R-:W-:Y:S02]  /*5e40*/  IMAD R15, R15, UR8, RZ ;  /* 0x000000080f0f7c24 */ /* 0x000fe4000f8e02ff */
[----:B------:R-:W-:Y:S01]  /*5e50*/  IMAD R18, R18, UR8, RZ ;  /* 0x0000000812127c24 */ /* 0x000fe2000f8e02ff */
[----:B------:R-:W-:Y:S01]  /*5e60*/  SHF.R.S32.HI R35, RZ, 0x1f, R12 ;  /* 0x0000001fff237819 */ /* 0x000fe2000001140c */
[----:B------:R-:W-:Y:S01]  /*5e70*/  IMAD R21, R21, UR8, RZ ;  /* 0x0000000815157c24 */ /* 0x000fe2000f8e02ff */
[----:B------:R-:W-:Y:S01]  /*5e80*/  SHF.R.S32.HI R34, RZ, 0x1f, R15 ;  /* 0x0000001fff227819 */ /* 0x000fe2000001140f */
[----:B------:R-:W-:Y:S01]  /*5e90*/  IMAD R22, R22, UR8, RZ ;  /* 0x0000000816167c24 */ /* 0x000fe2000f8e02ff */
[----:B------:R-:W-:Y:S01]  /*5ea0*/  SHF.R.S32.HI R32, RZ, 0x1f, R18 ;  /* 0x0000001fff207819 */ /* 0x000fe20000011412 */
[----:B------:R-:W-:Y:S01]  /*5eb0*/  IMAD R24, R24, UR8, RZ ;  /* 0x0000000818187c24 */ /* 0x000fe2000f8e02ff */
[----:B------:R-:W-:-:S02]  /*5ec0*/  SHF.R.S32.HI R31, RZ, 0x1f, R21 ;  /* 0x0000001fff1f7819 */ /* 0x000fc40000011415 */
[----:B------:R-:W-:Y:S02]  /*5ed0*/  SHF.R.S32.HI R29, RZ, 0x1f, R22 ;  /* 0x0000001fff1d7819 */ /* 0x000fe40000011416 */
[----:B------:R-:W-:Y:S01]  /*5ee0*/  SHF.R.S32.HI R28, RZ, 0x1f, R24 ;  /* 0x0000001fff1c7819 */ /* 0x000fe20000011418 */
[----:B------:R-:W-:-:S05]  /*5ef0*/  IMAD R25, R25, UR8, RZ ;  /* 0x0000000819197c24 */ /* 0x000fca000f8e02ff */
[----:B------:R-:W-:Y:S01]  /*5f00*/  SHF.R.S32.HI R26, RZ, 0x1f, R25 ;  /* 0x0000001fff1a7819 */ /* 0x000fe20000011419 */
[----:B--2---:R-:W-:-:S05]  /*5f10*/  IMAD R3, R14, UR5, RZ ;  /* 0x000000050e037c24 */ /* 0x004fca000f8e02ff */
[----:B------:R-:W-:Y:S04]  /*5f20*/  STL [R1+0x11c], R3 ;  /* 0x00011c0301007387 */ /* 0x000fe80000100800 */
[----:B------:R-:W-:Y:S01]  /*5f30*/  STL [R1+0xd4], R61 ;  /* 0x0000d43d01007387 */ /* 0x000fe20000100800 */
[----:B---3--:R-:W-:-:S03]  /*5f40*/  IMAD R2, R50, UR5, RZ ;  /* 0x0000000532027c24 */ /* 0x008fc6000f8e02ff */
[----:B------:R-:W-:Y:S04]  /*5f50*/  STL [R1+0x16f8], R61 ;  /* 0x0016f83d01007387 */ /* 0x000fe80000100800 */
[----:B------:R4:W-:Y:S04]  /*5f60*/  STL [R1+0x120], R2 ;  /* 0x0001200201007387 */ /* 0x0009e80000100800 */
[----:B------:R-:W2:Y:S01]  /*5f70*/  LDL R6, [R1+0xc] ;  /* 0x00000c0001067983 */ /* 0x000ea20000100800 */
[----:B----4-:R-:W-:Y:S01]  /*5f80*/  IMAD R2, R37, UR5, RZ ;  /* 0x0000000525027c24 */ /* 0x010fe2000f8e02ff */
[----:B------:R-:W-:-:S04]  /*5f90*/  SHF.R.S32.HI R37, RZ, 0x1f, R11 ;  /* 0x0000001fff257819 */ /* 0x000fc8000001140b */
[----:B------:R-:W-:Y:S04]  /*5fa0*/  STL [R1+0x124], R2 ;  /* 0x0001240201007387 */ /* 0x000fe80000100800 */
[----:B------:R-:W3:Y:S04]  /*5fb0*/  LDL R52, [R1+0x1c] ;  /* 0x00001c0001347983 */ /* 0x000ee80000100800 */
[----:B------:R-:W4:Y:S01]  /*5fc0*/  LDL R43, [R1+0x18] ;  /* 0x00001800012b7983 */ /* 0x000f220000100800 */
[----:B-----5:R-:W-:-:S03]  /*5fd0*/  IMAD R0, R0, UR5, RZ ;  /* 0x0000000500007c24 */ /* 0x020fc6000f8e02ff */
[----:B------:R-:W5:Y:S01]  /*5fe0*/  LDL R44, [R1+0x14] ;  /* 0x00001400012c7983 */ /* 0x000f620000100800 */
[----:B------:R-:W-:Y:S01]  /*5ff0*/  IMAD R27, R27, UR8, RZ ;  /* 0x000000081b1b7c24 */ /* 0x000fe2000f8e02ff */
[----:B------:R-:W-:Y:S02]  /*6000*/  UIMAD UR49, UR20, 0x3f, URZ ;  /* 0x0000003f143178a4 */ /* 0x000fe4000f8e023f */
[----:B------:R-:W5:Y:S01]  /*6010*/  LDL R48, [R1+0x10] ;  /* 0x0000100001307983 */ /* 0x000f620000100800 */
[----:B------:R-:W-:-:S03]  /*6020*/  IMAD R30, R30, UR8, RZ ;  /* 0x000000081e1e7c24 */ /* 0x000fc6000f8e02ff */
[----:B------:R-:W2:Y:S01]  /*6030*/  LDL R57, [R1+0x8] ;  /* 0x0000080001397983 */ /* 0x000ea20000100800 */
[----:B------:R-:W-:Y:S01]  /*6040*/  IMAD R33, R33, UR8, RZ ;  /* 0x0000000821217c24 */ /* 0x000fe2000f8e02ff */
[----:B------:R-:W-:Y:S02]  /*6050*/  UIMAD UR50, UR20, 0x3e, URZ ;  /* 0x0000003e143278a4 */ /* 0x000fe4000f8e023f */
[----:B------:R-:W5:Y:S01]  /*6060*/  LDL R54, [R1+0x4] ;  /* 0x0000040001367983 */ /* 0x000f620000100800 */
[----:B------:R-:W-:Y:S01]  /*6070*/  IMAD R36, R36, UR8, RZ ;  /* 0x0000000824247c24 */ /* 0x000fe2000f8e02ff */
[----:B------:R-:W-:Y:S02]  /*6080*/  UIMAD UR51, UR20, 0x3d, URZ ;  /* 0x0000003d143378a4 */ /* 0x000fe4000f8e023f */
[----:B------:R-:W5:Y:S01]  /*6090*/  LDL R50, [R1] ;  /* 0x0000000001327983 */ /* 0x000f620000100800 */
[----:B------:R-:W-:Y:S01]  /*60a0*/  IMAD R39, R39, UR8, RZ ;  /* 0x0000000827277c24 */ /* 0x000fe2000f8e02ff */
[----:B------:R-:W-:-:S02]  /*60b0*/  UIMAD UR52, UR20, 0x3c, URZ ;  /* 0x0000003c143478a4 */ /* 0x000fc4000f8e023f */
[----:B------:R-:W-:Y:S01]  /*60c0*/  STL [R1+0x16d8], R0 ;  /* 0x0016d80001007387 */ /* 0x000fe20000100800 */
[----:B------:R-:W-:Y:S01]  /*60d0*/  IMAD R42, R42, UR8, RZ ;  /* 0x000000082a2a7c24 */ /* 0x000fe2000f8e02ff */
[----:B------:R-:W-:Y:S02]  /*60e0*/  UIMAD UR53, UR20, 0x3b, URZ ;  /* 0x0000003b143578a4 */ /* 0x000fe4000f8e023f */
[----:B------:R-:W-:Y:S01]  /*60f0*/  STL [R1+0x1700], R41 ;  /* 0x0017002901007387 */ /* 0x000fe20000100800 */
[----:B------:R-:W-:Y:S01]  /*6100*/  IMAD R45, R45, UR8, RZ ;  /* 0x000000082d2d7c24 */ /* 0x000fe2000f8e02ff */
[----:B------:R-:W-:Y:S02]  /*6110*/  UIMAD UR54, UR20, 0x3a, URZ ;  /* 0x0000003a143678a4 */ /* 0x000fe4000f8e023f */
[----:B------:R-:W-:Y:S01]  /*6120*/  STL [R1+0x16fc], R5 ;  /* 0x0016fc0501007387 */ /* 0x000fe20000100800 */
        /* <DEDUP_REMOVED lines=15> */
[----:B------:R-:W-:Y:S02]  /*6220*/  UIMAD UR60, UR20, 0x34, URZ ;  /* 0x00000034143c78a4 */ /* 0x000fe4000f8e023f */
[----:B------:R-:W-:Y:S01]  /*6230*/  UIMAD UR61, UR20, 0x33, URZ ;  /* 0x00000033143d78a4 */ /* 0x000fe2000f8e023f */
[----:B------:R-:W-:Y:S01]  /*6240*/  STL [R1+0x1714], R11 ;  /* 0x0017140b01007387 */ /* 0x000fe20000100800 */
[----:B------:R-:W-:Y:S02]  /*6250*/  UIMAD UR19, UR20, 0x32, URZ ;  /* 0x00000032141378a4 */ /* 0x000fe4000f8e023f */
[----:B------:R-:W-:Y:S01]  /*6260*/  UIMAD UR43, UR20, 0x31, URZ ;  /* 0x00000031142b78a4 */ /* 0x000fe2000f8e023f */
[----:B------:R-:W-:Y:S01]  /*6270*/  STL [R1+0x1720], R35 ;  /* 0x0017202301007387 */ /* 0x000fe20000100800 */
[----:B------:R-:W-:-:S02]  /*6280*/  UIMAD UR44, UR20, 0x30, URZ ;  /* 0x00000030142c78a4 */ /* 0x000fc4000f8e023f */
[----:B------:R-:W-:Y:S01]  /*6290*/  UIMAD UR45, UR20, 0x2f, URZ ;  /* 0x0000002f142d78a4 */ /* 0x000fe2000f8e023f */
        /* <DEDUP_REMOVED lines=25> */
[----:B------:R-:W-:-:S02]  /*6430*/  USHF.L.U32 UR36, UR36, 0x4, URZ ;  /* 0x0000000424247899 */ /* 0x000fc4000800063f */
[----:B------:R-:W-:Y:S01]  /*6440*/  UIMAD UR37, UR37, 0xf, URZ ;  /* 0x0000000f252578a4 */ /* 0x000fe2000f8e023f */
[----:B------:R0:W-:Y:S01]  /*6450*/  STL [R1+0x1748], R28 ;  /* 0x0017481c01007387 */ /* 0x0001e20000100800 */
[----:B------:R-:W-:Y:S01]  /*6460*/  ULDC UR5, c[0x0][0x238] ;  /* 0x00008e0000057ab9 */ /* 0x000fe20000000800 */
[----:B--2---:R-:W-:Y:S02]  /*6470*/  SHF.R.S32.HI R47, RZ, 0x1f, R57 ;  /* 0x0000001fff2f7819 */ /* 0x004fe40000011439 */
[----:B------:R1:W-:Y:S01]  /*6480*/  STL [R1+0x1744], R24 ;  /* 0x0017441801007387 */ /* 0x0003e20000100800 */
[----:B------:R-:W-:Y:S02]  /*6490*/  SHF.R.S32.HI R23, RZ, 0x1f, R27 ;  /* 0x0000001fff177819 */ /* 0x000fe4000001141b */
[----:B------:R-:W-:Y:S01]  /*64a0*/  SHF.R.S32.HI R6, RZ, 0x1f, R6 ;  /* 0x0000001fff067819 */ /* 0x000fe20000011406 */
[----:B------:R2:W-:Y:S01]  /*64b0*/  STL [R1+0x174c], R25 ;  /* 0x00174c1901007387 */ /* 0x0005e20000100800 */
[----:B------:R-:W-:-:S02]  /*64c0*/  SHF.R.S32.HI R20, RZ, 0x1f, R30 ;  /* 0x0000001fff147819 */ /* 0x000fc4000001141e */
[----:B---3--:R-:W-:Y:S01]  /*64d0*/  SHF.R.S32.HI R3, RZ, 0x1f, R52 ;  /* 0x0000001fff037819 */ /* 0x008fe20000011434 */
[----:B0-----:R-:W3:Y:S01]  /*64e0*/  LDL R28, [R1+0x2c] ;  /* 0x00002c00011c7983 */ /* 0x001ee20000100800 */
[----:B------:R-:W-:Y:S02]  /*64f0*/  SHF.R.S32.HI R19, RZ, 0x1f, R33 ;  /* 0x0000001fff137819 */ /* 0x000fe40000011421 */
[----:B----4-:R-:W-:Y:S01]  /*6500*/  SHF.R.S32.HI R43, RZ, 0x1f, R43 ;  /* 0x0000001fff2b7819 */ /* 0x010fe2000001142b */
[----:B-1----:R-:W4:Y:S01]  /*6510*/  LDL R24, [R1+0x30] ;  /* 0x0000300001187983 */ /* 0x002f220000100800 */
[----:B------:R-:W-:Y:S02]  /*6520*/  SHF.R.S32.HI R17, RZ, 0x1f, R36 ;  /* 0x0000001fff117819 */ /* 0x000fe40000011424 */
[----:B-----5:R-:W-:Y:S01]  /*6530*/  SHF.R.S32.HI R44, RZ, 0x1f, R44 ;  /* 0x0000001fff2c7819 */ /* 0x020fe2000001142c */
[----:B--2---:R-:W2:Y:S01]  /*6540*/  LDL R25, [R1+0x28] ;  /* 0x0000280001197983 */ /* 0x004ea20000100800 */
[----:B------:R-:W-:Y:S01]  /*6550*/  SHF.R.S32.HI R16, RZ, 0x1f, R39 ;  /* 0x0000001fff107819 */ /* 0x000fe20000011427 */
[----:B------:R-:W-:-:S02]  /*6560*/  USHF.R.S32.HI UR38, URZ, 0x1f, UR49 ;  /* 0x0000001f3f267899 */ /* 0x000fc40008011431 */
[----:B------:R-:W5:Y:S01]  /*6570*/  LDL R29, [R1+0x34] ;  /* 0x00003400011d7983 */ /* 0x000f620000100800 */
[----:B------:R-:W-:Y:S01]  /*6580*/  SHF.R.S32.HI R14, RZ, 0x1f, R42 ;  /* 0x0000001fff0e7819 */ /* 0x000fe2000001142a */
[----:B------:R-:W-:Y:S02]  /*6590*/  ULDC UR8, c[0x0][0x238] ;  /* 0x00008e0000087ab9 */ /* 0x000fe40000000800 */
[----:B------:R-:W5:Y:S04]  /*65a0*/  LDL R22, [R1+0x38] ;  /* 0x0000380001167983 */ /* 0x000f680000100800 */
        /* <DEDUP_REMOVED lines=22> */
[----:B------:R-:W5:Y:S01]  /*6710*/  LDL R0, [R1+0xc0] ;  /* 0x0000c00001007983 */ /* 0x000f620000100800 */
[----:B---3--:R-:W-:-:S02]  /*6720*/  SHF.R.S32.HI R28, RZ, 0x1f, R28 ;  /* 0x0000001fff1c7819 */ /* 0x008fc4000001141c */
[----:B----4-:R-:W-:Y:S02]  /*6730*/  SHF.R.S32.HI R24, RZ, 0x1f, R24 ;  /* 0x0000001fff187819 */ /* 0x010fe40000011418 */
[----:B--2---:R-:W-:Y:S02]  /*6740*/  SHF.R.S32.HI R25, RZ, 0x1f, R25 ;  /* 0x0000001fff197819 */ /* 0x004fe40000011419 */
[----:B-----5:R-:W-:-:S03]  /*6750*/  SHF.R.S32.HI R29, RZ, 0x1f, R29 ;  /* 0x0000001fff1d7819 */ /* 0x020fc6000001141d */
[----:B------:R0:W-:Y:S01]  /*6760*/  STL [R1+0x44], R25 ;  /* 0x0000441901007387 */ /* 0x0001e20000100800 */
[----:B------:R-:W-:-:S03]  /*6770*/  SHF.R.S32.HI R22, RZ, 0x1f, R22 ;  /* 0x0000001fff167819 */ /* 0x000fc60000011416 */
[----:B0-----:R-:W2:Y:S01]  /*6780*/  LDL.LU R25, [R1+0x174c] ;  /* 0x00174c0001197983 */ /* 0x001ea20000300800 */
[----:B------:R-:W-:-:S03]  /*6790*/  SHF.R.S32.HI R31, RZ, 0x1f, R31 ;  /* 0x0000001fff1f7819 */ /* 0x000fc6000001141f */
[----:B------:R0:W-:Y:S01]  /*67a0*/  STL [R1+0x50], R28 ;  /* 0x0000501c01007387 */ /* 0x0001e20000100800 */
[----:B------:R-:W-:Y:S02]  /*67b0*/  SHF.R.S32.HI R21, RZ, 0x1f, R21 ;  /* 0x0000001fff157819 */ /* 0x000fe40000011415 */
[----:B------:R-:W-:Y:S01]  /*67c0*/  SHF.R.S32.HI R32, RZ, 0x1f, R32 ;  /* 0x0000001fff207819 */ /* 0x000fe20000011420 */
[----:B0-----:R-:W3:Y:S04]  /*67d0*/  LDL.LU R28, [R1+0x1748] ;  /* 0x00174800011c7983 */ /* 0x001ee80000300800 */
[----:B------:R0:W-:Y:S01]  /*67e0*/  STL [R1+0x58], R24 ;  /* 0x0000581801007387 */ /* 0x0001e20000100800 */
[----:B------:R-:W-:-:S03]  /*67f0*/  SHF.R.S32.HI R18, RZ, 0x1f, R18 ;  /* 0x0000001fff127819 */ /* 0x000fc60000011412 */
[----:B0-----:R-:W4:Y:S04]  /*6800*/  LDL.LU R24, [R1+0x1744] ;  /* 0x0017440001187983 */ /* 0x001f280000300800 */
[----:B------:R0:W-:Y:S01]  /*6810*/  STL [R1+0x64], R29 ;  /* 0x0000641d01007387 */ /* 0x0001e20000100800 */
[----:B------:R-:W-:-:S03]  /*6820*/  SHF.R.S32.HI R34, RZ, 0x1f, R34 ;  /* 0x0000001fff227819 */ /* 0x000fc60000011422 */
[----:B0-----:R-:W5:Y:S04]  /*6830*/  LDL.LU R29, [R1+0x1740] ;  /* 0x00174000011d7983 */ /* 0x001f680000300800 */
[----:B------:R0:W-:Y:S01]  /*6840*/  STL [R1+0x70], R22 ;  /* 0x0000701601007387 */ /* 0x0001e20000100800 */
[----:B------:R-:W-:-:S03]  /*6850*/  SHF.R.S32.HI R15, RZ, 0x1f, R15 ;  /* 0x0000001fff0f7819 */ /* 0x000fc6000001140f */
[----:B0-----:R-:W2:Y:S04]  /*6860*/  LDL.LU R22, [R1+0x173c] ;  /* 0x00173c0001167983 */ /* 0x001ea80000300800 */
[----:B------:R0:W-:Y:S01]  /*6870*/  STL [R1+0x7c], R31 ;  /* 0x00007c1f01007387 */ /* 0x0001e20000100800 */
[----:B------:R-:W-:-:S03]  /*6880*/  SHF.R.S32.HI R35, RZ, 0x1f, R35 ;  /* 0x0000001fff237819 */ /* 0x000fc60000011423 */
        /* <DEDUP_REMOVED lines=40> */
[----:B------:R0:W-:Y:S04]  /*6b10*/  STL [R1+0xf0], R41 ;  /* 0x0000f02901007387 */ /* 0x0001e80000100800 */
[----:B0-----:R-:W5:Y:S04]  /*6b20*/  LDL.LU R41, [R1+0x1700] ;  /* 0x0017000001297983 */ /* 0x001f680000300800 */
[----:B------:R0:W-:Y:S04]  /*6b30*/  STL [R1+0xf4], R5 ;  /* 0x0000f40501007387 */ /* 0x0001e80000100800 */
[----:B0-----:R-:W2:Y:S04]  /*6b40*/  LDL.LU R5, [R1+0x16fc] ;  /* 0x0016fc0001057983 */ /* 0x001ea80000300800 */
[----:B------:R0:W-:Y:S04]  /*6b50*/  STL [R1+0xf8], R61 ;  /* 0x0000f83d01007387 */ /* 0x0001e80000100800 */
[----:B0-----:R-:W3:Y:S04]  /*6b60*/  LDL.LU R61, [R1+0x16f8] ;  /* 0x0016f800013d7983 */ /* 0x001ee80000300800 */
[----:B------:R0:W-:Y:S04]  /*6b70*/  STL [R1+0xfc], R2 ;  /* 0x0000fc0201007387 */ /* 0x0001e80000100800 */
[----:B0-----:R-:W4:Y:S04]  /*6b80*/  LDL.LU R2, [R1+0x16f4] ;  /* 0x0016f40001027983 */ /* 0x001f280000300800 */
[----:B------:R0:W-:Y:S04]  /*6b90*/  STL [R1+0x100], R4 ;  /* 0x0001000401007387 */ /* 0x0001e80000100800 */
[----:B0-----:R-:W5:Y:S04]  /*6ba0*/  LDL.LU R4, [R1+0x16f0] ;  /* 0x0016f00001047983 */ /* 0x001f680000300800 */
[----:B------:R0:W-:Y:S04]  /*6bb0*/  STL [R1+0x104], R60 ;  /* 0x0001043c01007387 */ /* 0x0001e80000100800 */
[----:B0-----:R-:W2:Y:S01]  /*6bc0*/  LDL.LU R60, [R1+0x16ec] ;  /* 0x0016ec00013c7983 */ /* 0x001ea20000300800 */
[----:B------:R-:W-:-:S02]  /*6bd0*/  SHF.R.S32.HI R0, RZ, 0x1f, R0 ;  /* 0x0000001fff007819 */ /* 0x000fc40000011400 */
[----:B--2---:R-:W-:-:S05]  /*6be0*/  SHF.R.S32.HI R60, RZ, 0x1f, R60 ;  /* 0x0000001fff3c7819 */ /* 0x004fca000001143c */
[----:B------:R0:W-:Y:S04]  /*6bf0*/  STL [R1+0x108], R60 ;  /* 0x0001083c01007387 */ /* 0x0001e80000100800 */
[----:B0-----:R-:W2:Y:S04]  /*6c00*/  LDL.LU R60, [R1+0x16e8] ;  /* 0x0016e800013c7983 */ /* 0x001ea80000300800 */
[----:B------:R5:W-:Y:S01]  /*6c10*/  STL [R1+0x10c], R0 ;  /* 0x00010c0001007387 */ /* 0x000be20000100800 */
[----:B---3--:R-:W-:Y:S02]  /*6c20*/  SHF.R.S32.HI R61, RZ, 0x1f, R61 ;  /* 0x0000001fff3d7819 */ /* 0x008fe4000001143d */
[----:B-----5:R-:W-:-:S02]  /*6c30*/  SHF.R.S32.HI R0, RZ, 0x1f, R4 ;  /* 0x0000001fff007819 */ /* 0x020fc40000011404 */
[----:B------:R-:W3:Y:S04]  /*6c40*/  LDL.LU R4, [R1+0x16e4] ;  /* 0x0016e40001047983 */ /* 0x000ee80000300800 */
[----:B------:R4:W-:Y:S02]  /*6c50*/  STL [R1+0x110], R0 ;  /* 0x0001100001007387 */ /* 0x0009e40000100800 */
[----:B----4-:R-:W-:Y:S02]  /*6c60*/  SHF.R.S32.HI R0, RZ, 0x1f, R2 ;  /* 0x0000001fff007819 */ /* 0x010fe40000011402 */
[----:B------:R-:W4:Y:S04]  /*6c70*/  LDL.LU R2, [R1+0x16e0] ;  /* 0x0016e00001027983 */ /* 0x000f280000300800 */
[----:B------:R2:W-:Y:S02]  /*6c80*/  STL [R1+0x118], R61 ;  /* 0x0001183d01007387 */ /* 0x0005e40000100800 */
[----:B--2---:R-:W-:-:S05]  /*6c90*/  IADD3 R61, P3, R5, R60, RZ ;  /* 0x0000003c053d7210 */ /* 0x004fca0007f7e0ff */
[----:B------:R0:W-:Y:S04]  /*6ca0*/  STL [R1+0x15a0], R61 ;  /* 0x0015a03d01007387 */ /* 0x0001e80000100800 */
[----:B0-----:R-:W2:Y:S02]  /*6cb0*/  LDL.LU R61, [R1+0x16dc] ;  /* 0x0016dc00013d7983 */ /* 0x001ea40000300800 */
[----:B--2---:R-:W-:-:S05]  /*6cc0*/  IADD3 R5, P2, R5, R61, RZ ;  /* 0x0000003d05057210 */ /* 0x004fca0007f5e0ff */
[----:B------:R0:W-:Y:S02]  /*6cd0*/  STL [R1+0x1598], R5 ;  /* 0x0015980501007387 */ /* 0x0001e40000100800 */
[----:B0-----:R-:W-:-:S05]  /*6ce0*/  IADD3 R5, P1, R7, R60, RZ ;  /* 0x0000003c07057210 */ /* 0x001fca0007f3e0ff */
[----:B------:R0:W-:Y:S02]  /*6cf0*/  STL [R1+0x159c], R5 ;  /* 0x00159c0501007387 */ /* 0x0001e40000100800 */
[----:B0-----:R-:W-:Y:S02]  /*6d00*/  IADD3 R5, P0, R7, R61, RZ ;  /* 0x0000003d07057210 */ /* 0x001fe40007f1e0ff */
[----:B------:R-:W-:-:S03]  /*6d10*/  IADD3 R7, P6, R9, R60, RZ ;  /* 0x0000003c09077210 */ /* 0x000fc60007fde0ff */
[----:B------:R0:W-:Y:S04]  /*6d20*/  STL [R1+0x1590], R5 ;  /* 0x0015900501007387 */ /* 0x0001e80000100800 */
[----:B------:R3:W-:Y:S01]  /*6d30*/  STL [R1+0x1594], R7 ;  /* 0x0015940701007387 */ /* 0x0007e20000100800 */
[-C--:B0-----:R-:W-:Y:S02]  /*6d40*/  IADD3 R5, P5, R9, R61.reuse, RZ ;  /* 0x0000003d09057210 */ /* 0x081fe40007fbe0ff */
[----:B------:R-:W-:Y:S01]  /*6d50*/  IADD3 R9, P4, R11, R60, RZ ;  /* 0x0000003c0b097210 */ /* 0x000fe20007f9e0ff */
[----:B---3--:R-:W-:Y:S02]  /*6d60*/  IMAD.X R7, R41, 0x1, R4, P3 ;  /* 0x0000000129077824 */ /* 0x008fe400018e0604 */
[----:B------:R0:W-:Y:S04]  /*6d70*/  STL [R1+0x1588], R5 ;  /* 0x0015880501007387 */ /* 0x0001e80000100800 */
[----:B------:R4:W-:Y:S01]  /*6d80*/  STL [R1+0x158c], R9 ;  /* 0x00158c0901007387 */ /* 0x0009e20000100800 */
[----:B0-----:R-:W-:-:S03]  /*6d90*/  IADD3 R5, P3, R11, R61, RZ ;  /* 0x0000003d0b057210 */ /* 0x001fc60007f7e0ff */
[----:B------:R0:W-:Y:S01]  /*6da0*/  STL [R1+0x1584], R7 ;  /* 0x0015840701007387 */ /* 0x0001e20000100800 */
[----:B----4-:R-:W-:-:S03]  /*6db0*/  IMAD.X R9, R41, 0x1, R2, P2 ;  /* 0x0000000129097824 */ /* 0x010fc600010e0602 */
[----:B------:R1:W-:Y:S04]  /*6dc0*/  STL [R1+0x157c], R5 ;  /* 0x00157c0501007387 */ /* 0x0003e80000100800 */
[----:B------:R2:W-:Y:S01]  /*6dd0*/  STL [R1+0x1574], R9 ;  /* 0x0015740901007387 */ /* 0x0005e20000100800 */
[----:B0-----:R-:W-:Y:S01]  /*6de0*/  IADD3 R7, P2, R12, R60, RZ ;  /* 0x0000003c0c077210 */ /* 0x001fe20007f5e0ff */
[----:B-1----:R-:W-:-:S04]  /*6df0*/  IMAD.X R5, R40, 0x1, R4, P1 ;  /* 0x0000000128057824 */ /* 0x002fc800008e0604 */
[----:B------:R0:W-:Y:S01]  /*6e00*/  STL [R1+0x1580], R7 ;  /* 0x0015800701007387 */ /* 0x0001e20000100800 */
[----:B--2---:R-:W-:-:S03]  /*6e10*/  IADD3 R9, P1, R12, R61, RZ ;  /* 0x0000003d0c097210 */ /* 0x004fc60007f3e0ff */
[----:B------:R1:W-:Y:S04]  /*6e20*/  STL [R1+0x1578], R5 ;  /* 0x0015780501007387 */ /* 0x0003e80000100800 */
[----:B------:R2:W-:Y:S01]  /*6e30*/  STL [R1+0x156c], R9 ;  /* 0x00156c0901007387 */ /* 0x0005e20000100800 */
[----:B0-----:R-:W-:Y:S01]  /*6e40*/  IMAD.X R7, R40, 0x1, R2, P0 ;  /* 0x0000000128077824 */ /* 0x001fe200000e0602 */
[----:B-1----:R-:W-:-:S04]  /*6e50*/  IADD3 R5, P0, R15, R60, RZ ;  /* 0x0000003c0f057210 */ /* 0x002fc80007f1e0ff */
[----:B------:R0:W-:Y:S01]  /*6e60*/  STL [R1+0x1564], R7 ;  /* 0x0015640701007387 */ /* 0x0001e20000100800 */
[----:B--2---:R-:W-:-:S03]  /*6e70*/  IMAD.X R9, R38, 0x1, R4, P6 ;  /* 0x0000000126097824 */ /* 0x004fc600030e0604 */
        /* <DEDUP_REMOVED lines=68> */
[----:B0-----:R-:W-:-:S03]  /*72c0*/  IMAD.X R7, R26, 0x1, R2, P3 ;  /* 0x000000011a077824 */ /* 0x001fc600018e0602 */
[----:B------:R-:W3:Y:S01]  /*72d0*/  LDL.LU R15, [R1+0xc] ;  /* 0x00000c00010f7983 */ /* 0x000ee20000300800 */
[C---:B-1----:R-:W-:Y:S01]  /*72e0*/  IADD3 R5, P3, R36.reuse, R60, RZ ;  /* 0x0000003c24057210 */ /* 0x042fe20007f7e0ff */
[----:B--2---:R-:W-:Y:S02]  /*72f0*/  IMAD.X R9, R23, 0x1, R4, P2 ;  /* 0x0000000117097824 */ /* 0x004fe400010e0604 */
[----:B------:R0:W-:Y:S04]  /*7300*/  STL [R1+0x14d4], R7 ;  /* 0x0014d40701007387 */ /* 0x0001e80000100800 */
[----:B------:R1:W-:Y:S04]  /*7310*/  STL [R1+0x14e0], R5 ;  /* 0x0014e00501007387 */ /* 0x0003e80000100800 */
[----:B------:R2:W-:Y:S01]  /*7320*/  STL [R1+0x14d8], R9 ;  /* 0x0014d80901007387 */ /* 0x0005e20000100800 */
[----:B0-----:R-:W-:-:S03]  /*7330*/  IADD3 R7, P2, R36, R61, RZ ;  /* 0x0000003d24077210 */ /* 0x001fc60007f5e0ff */
[----:B------:R-:W4:Y:S01]  /*7340*/  LDL.LU R40, [R1+0x1c] ;  /* 0x00001c0001287983 */ /* 0x000f220000300800 */
[----:B-1----:R-:W-:Y:S01]  /*7350*/  IMAD.X R5, R23, 0x1, R2, P1 ;  /* 0x0000000117057824 */ /* 0x002fe200008e0602 */
[----:B--2---:R-:W-:Y:S02]  /*7360*/  IADD3 R9, P1, R39, R60, RZ ;  /* 0x0000003c27097210 */ /* 0x004fe40007f3e0ff */
[----:B------:R0:W-:Y:S04]  /*7370*/  STL [R1+0x14cc], R7 ;  /* 0x0014cc0701007387 */ /* 0x0001e80000100800 */
[----:B------:R1:W-:Y:S04]  /*7380*/  STL [R1+0x14c4], R5 ;  /* 0x0014c40501007387 */ /* 0x0003e80000100800 */
[----:B------:R2:W-:Y:S01]  /*7390*/  STL [R1+0x14d0], R9 ;  /* 0x0014d00901007387 */ /* 0x0005e20000100800 */
[----:B0-----:R-:W-:-:S03]  /*73a0*/  IMAD.X R7, R20, 0x1, R4, P0 ;  /* 0x0000000114077824 */ /* 0x001fc600000e0604 */
[----:B------:R-:W5:Y:S01]  /*73b0*/  LDL.LU R12, [R1+0x18] ;  /* 0x00001800010c7983 */ /* 0x000f620000300800 */
[----:B-1----:R-:W-:Y:S01]  /*73c0*/  IADD3 R5, P0, R39, R61, RZ ;  /* 0x0000003d27057210 */ /* 0x002fe20007f1e0ff */
[----:B--2---:R-:W-:Y:S02]  /*73d0*/  IMAD.X R9, R20, 0x1, R2, P6 ;  /* 0x0000000114097824 */ /* 0x004fe400030e0602 */
[----:B------:R0:W-:Y:S04]  /*73e0*/  STL [R1+0x14c8], R7 ;  /* 0x0014c80701007387 */ /* 0x0001e80000100800 */
[----:B------:R1:W-:Y:S04]  /*73f0*/  STL [R1+0x14bc], R5 ;  /* 0x0014bc0501007387 */ /* 0x0003e80000100800 */
[----:B------:R2:W-:Y:S01]  /*7400*/  STL [R1+0x14b4], R9 ;  /* 0x0014b40901007387 */ /* 0x0005e20000100800 */
[----:B0-----:R-:W-:-:S03]  /*7410*/  IADD3 R7, P6, R42, R60, RZ ;  /* 0x0000003c2a077210 */ /* 0x001fc60007fde0ff */
[----:B------:R-:W5:Y:S01]  /*7420*/  LDL.LU R41, [R1+0x14] ;  /* 0x0000140001297983 */ /* 0x000f620000300800 */
[----:B-1----:R-:W-:-:S03]  /*7430*/  IMAD.X R5, R19, 0x1, R4, P5 ;  /* 0x0000000113057824 */ /* 0x002fc600028e0604 */
[----:B------:R-:W-:Y:S01]  /*7440*/  STL [R1+0x14c0], R7 ;  /* 0x0014c00701007387 */ /* 0x000fe20000100800 */
[----:B--2---:R-:W-:-:S03]  /*7450*/  IADD3 R9, P5, R42, R61, RZ ;  /* 0x0000003d2a097210 */ /* 0x004fc60007fbe0ff */
[----:B------:R0:W-:Y:S04]  /*7460*/  STL [R1+0x14b8], R5 ;  /* 0x0014b80501007387 */ /* 0x0001e80000100800 */
[----:B------:R-:W-:Y:S04]  /*7470*/  STL [R1+0x14ac], R9 ;  /* 0x0014ac0901007387 */ /* 0x000fe80000100800 */
[----:B------:R-:W2:Y:S01]  /*7480*/  LDL.LU R11, [R1+0x10] ;  /* 0x00001000010b7983 */ /* 0x000ea20000300800 */
[----:B0-----:R-:W-:Y:S01]  /*7490*/  IMAD.X R5, R19, 0x1, R2, P4 ;  /* 0x0000000113057824 */ /* 0x001fe200020e0602 */
[----:B------:R-:W-:-:S04]  /*74a0*/  IADD3 R7, P4, R45, R60, RZ ;  /* 0x0000003c2d077210 */ /* 0x000fc80007f9e0ff */
[----:B------:R0:W-:Y:S04]  /*74b0*/  STL [R1+0x14a4], R5 ;  /* 0x0014a40501007387 */ /* 0x0001e80000100800 */
[----:B------:R1:W-:Y:S01]  /*74c0*/  STL [R1+0x14b0], R7 ;  /* 0x0014b00701007387 */ /* 0x0003e20000100800 */
[----:B0-----:R-:W-:Y:S01]  /*74d0*/  IMAD.X R5, R17, 0x1, R4, P3 ;  /* 0x0000000111057824 */ /* 0x001fe200018e0604 */
[----:B------:R-:W-:Y:S01]  /*74e0*/  IADD3 R9, P3, R45, R61, RZ ;  /* 0x0000003d2d097210 */ /* 0x000fe20007f7e0ff */
[----:B-1----:R-:W-:-:S03]  /*74f0*/  IMAD.X R7, R17, 0x1, R2, P2 ;  /* 0x0000000111077824 */ /* 0x002fc600010e0602 */
[----:B------:R0:W-:Y:S04]  /*7500*/  STL [R1+0x14a8], R5 ;  /* 0x0014a80501007387 */ /* 0x0001e80000100800 */
[----:B------:R1:W-:Y:S01]  /*7510*/  STL [R1+0x149c], R9 ;  /* 0x00149c0901007387 */ /* 0x0003e20000100800 */
[----:B------:R-:W-:Y:S01]  /*7520*/  IMAD.X R17, R16, 0x1, R4, P1 ;  /* 0x0000000110117824 */ /* 0x000fe200008e0604 */
[C---:B0-----:R-:W-:Y:S02]  /*7530*/  IADD3 R5, P2, R49.reuse, R60, RZ ;  /* 0x0000003c31057210 */ /* 0x041fe40007f5e0ff */
[----:B-1----:R-:W2:Y:S04]  /*7540*/  LDL.LU R9, [R1+0x8] ;  /* 0x0000080001097983 */ /* 0x002ea80000300800 */
[----:B------:R0:W-:Y:S04]  /*7550*/  STL [R1+0x1494], R7 ;  /* 0x0014940701007387 */ /* 0x0001e80000100800 */
[----:B------:R-:W-:Y:S01]  /*7560*/  STL [R1+0x14a0], R5 ;  /* 0x0014a00501007387 */ /* 0x000fe20000100800 */
[----:B0-----:R-:W-:-:S03]  /*7570*/  IADD3 R7, P1, R49, R61, RZ ;  /* 0x0000003d31077210 */ /* 0x001fc60007f3e0ff */
[----:B------:R-:W-:Y:S04]  /*7580*/  STL [R1+0x1498], R17 ;  /* 0x0014981101007387 */ /* 0x000fe80000100800 */
[----:B------:R0:W-:Y:S04]  /*7590*/  STL [R1+0x148c], R7 ;  /* 0x00148c0701007387 */ /* 0x0001e80000100800 */
[----:B0-----:R-:W2:Y:S01]  /*75a0*/  LDL.LU R7, [R1+0x4] ;  /* 0x0000040001077983 */ /* 0x001ea20000300800 */
[----:B------:R-:W-:Y:S01]  /*75b0*/  IMAD.X R5, R16, 0x1, R2, P0 ;  /* 0x0000000110057824 */ /* 0x000fe200000e0602 */
[----:B------:R-:W-:-:S04]  /*75c0*/  IADD3 R16, P0, R51, R60, RZ ;  /* 0x0000003c33107210 */ /* 0x000fc80007f1e0ff */
[----:B------:R0:W-:Y:S01]  /*75d0*/  STL [R1+0x1484], R5 ;  /* 0x0014840501007387 */ /* 0x0001e20000100800 */
[----:B------:R-:W-:-:S03]  /*75e0*/  SHF.R.S32.HI R13, RZ, 0x1f, R45 ;  /* 0x0000001fff0d7819 */ /* 0x000fc6000001142d */
[----:B------:R1:W-:Y:S01]  /*75f0*/  STL [R1+0x1490], R16 ;  /* 0x0014901001007387 */ /* 0x0003e20000100800 */
[C---:B0-----:R-:W-:Y:S02]  /*7600*/  IMAD.X R5, R14.reuse, 0x1, R4, P6 ;  /* 0x000000010e057824 */ /* 0x041fe400030e0604 */
[----:B------:R-:W-:Y:S01]  /*7610*/  IMAD.X R14, R14, 0x1, R2, P5 ;  /* 0x000000010e0e7824 */ /* 0x000fe200028e0602 */
[----:B-1----:R-:W-:Y:S02]  /*7620*/  IADD3 R16, P6, R51, R61, RZ ;  /* 0x0000003d33107210 */ /* 0x002fe40007fde0ff */
[----:B------:R0:W-:Y:S01]  /*7630*/  STL [R1+0x1488], R5 ;  /* 0x0014880501007387 */ /* 0x0001e20000100800 */
[----:B------:R-:W-:-:S03]  /*7640*/  SHF.R.S32.HI R10, RZ, 0x1f, R49 ;  /* 0x0000001fff0a7819 */ /* 0x000fc60000011431 */
[----:B0-----:R-:W2:Y:S04]  /*7650*/  LDL.LU R5, [R1] ;  /* 0x0000000001057983 */ /* 0x001ea80000300800 */
[----:B------:R0:W-:Y:S04]  /*7660*/  STL [R1+0x11e8], R16 ;  /* 0x0011e81001007387 */ /* 0x0001e80000100800 */
[----:B------:R1:W-:Y:S01]  /*7670*/  STL [R1+0x11cc], R14 ;  /* 0x0011cc0e01007387 */ /* 0x0003e20000100800 */
[C---:B0-----:R-:W-:Y:S02]  /*7680*/  IMAD.X R16, R13.reuse, 0x1, R4, P4 ;  /* 0x000000010d107824 */ /* 0x041fe400020e0604 */
[----:B------:R-:W-:Y:S01]  /*7690*/  IMAD.X R13, R13, 0x1, R2, P3 ;  /* 0x000000010d0d7824 */ /* 0x000fe200018e0602 */
[----:B------:R-:W-:-:S02]  /*76a0*/  SHF.R.S32.HI R8, RZ, 0x1f, R51 ;  /* 0x0000001fff087819 */ /* 0x000fc40000011433 */
[C---:B---3--:R-:W-:Y:S02]  /*76b0*/  IADD3 R17, P5, R15.reuse, R60, RZ ;  /* 0x0000003c0f117210 */ /* 0x048fe40007fbe0ff */
[----:B-1----:R-:W-:-:S03]  /*76c0*/  IADD3 R14, P4, R15, R61, RZ ;  /* 0x0000003d0f0e7210 */ /* 0x002fc60007f9e0ff */
[----:B------:R-:W-:Y:S04]  /*76d0*/  STL [R1+0x11f0], R17 ;  /* 0x0011f01101007387 */ /* 0x000fe80000100800 */
[----:B------:R-:W-:Y:S04]  /*76e0*/  STL [R1+0x11d0], R16 ;  /* 0x0011d01001007387 */ /* 0x000fe80000100800 */
[----:B------:R0:W-:Y:S04]  /*76f0*/  STL [R1+0x11f8], R14 ;  /* 0x0011f80e01007387 */ /* 0x0001e80000100800 */
[----:B------:R1:W-:Y:S01]  /*7700*/  STL [R1+0x11d4], R13 ;  /* 0x0011d40d01007387 */ /* 0x0003e20000100800 */
[----:B----4-:R-:W-:Y:S01]  /*7710*/  IADD3 R15, P3, R40, R60, RZ ;  /* 0x0000003c280f7210 */ /* 0x010fe20007f7e0ff */
[----:B0-----:R-:W-:-:S02]  /*7720*/  IMAD.X R14, R10, 0x1, R4, P2 ;  /* 0x000000010a0e7824 */ /* 0x001fc400010e0604 */
[----:B------:R-:W-:Y:S01]  /*7730*/  IMAD.X R10, R10, 0x1, R2, P1 ;  /* 0x000000010a0a7824 */ /* 0x000fe200008e0602 */
[----:B-1----:R-:W-:Y:S01]  /*7740*/  IADD3 R13, P2, R40, R61, RZ ;  /* 0x0000003d280d7210 */ /* 0x002fe20007f5e0ff */
[----:B------:R-:W-:Y:S04]  /*7750*/  STL [R1+0x1200], R15 ;  /* 0x0012000f01007387 */ /* 0x000fe80000100800 */
[----:B------:R5:W-:Y:S04]  /*7760*/  STL [R1+0x11d8], R14 ;  /* 0x0011d80e01007387 */ /* 0x000be80000100800 */
[----:B------:R0:W-:Y:S04]  /*7770*/  STL [R1+0x1208], R13 ;  /* 0x0012080d01007387 */ /* 0x0001e80000100800 */
[----:B------:R1:W-:Y:S01]  /*7780*/  STL [R1+0x11dc], R10 ;  /* 0x0011dc0a01007387 */ /* 0x0003e20000100800 */
[----:B-----5:R-:W-:Y:S01]  /*7790*/  IADD3 R14, P1, R12, R60, RZ ;  /* 0x0000003c0c0e7210 */ /* 0x020fe20007f3e0ff */
[----:B0-----:R-:W-:-:S04]  /*77a0*/  IMAD.X R13, R8, 0x1, R4, P0 ;  /* 0x00000001080d7824 */ /* 0x001fc800000e0604 */
[----:B------:R-:W-:Y:S01]  /*77b0*/  STL [R1+0x1210], R14 ;  /* 0x0012100e01007387 */ /* 0x000fe20000100800 */
[----:B-1----:R-:W-:Y:S01]  /*77c0*/  IADD3 R10, P0, R12, R61, RZ ;  /* 0x0000003d0c0a7210 */ /* 0x002fe20007f1e0ff */
[----:B------:R-:W-:Y:S02]  /*77d0*/  IMAD.X R8, R8, 0x1, R2, P6 ;  /* 0x0000000108087824 */ /* 0x000fe400030e0602 */
[----:B------:R-:W-:Y:S04]  /*77e0*/  STL [R1+0x11e0], R13 ;  /* 0x0011e00d01007387 */ /* 0x000fe80000100800 */
[----:B------:R0:W-:Y:S01]  /*77f0*/  STL [R1+0x1218], R10 ;  /* 0x0012180a01007387 */ /* 0x0001e20000100800 */
[----:B------:R-:W-:-:S03]  /*7800*/  IADD3 R12, P6, R41, R60, RZ ;  /* 0x0000003c290c7210 */ /* 0x000fc60007fde0ff */
[----:B------:R1:W-:Y:S01]  /*7810*/  STL [R1+0x11e4], R8 ;  /* 0x0011e40801007387 */ /* 0x0003e20000100800 */
[----:B0-----:R-:W-:-:S03]  /*7820*/  IMAD.X R10, R6, 0x1, R4, P5 ;  /* 0x00000001060a7824 */ /* 0x001fc600028e0604 */
[----:B------:R-:W-:Y:S01]  /*7830*/  STL [R1+0x1220], R12 ;  /* 0x0012200c01007387 */ /* 0x000fe20000100800 */
[----:B------:R-:W-:Y:S01]  /*7840*/  IMAD.X R6, R6, 0x1, R2, P4 ;  /* 0x0000000106067824 */ /* 0x000fe200020e0602 */
[----:B-1----:R-:W-:Y:S02]  /*7850*/  IADD3 R8, P5, R41, R61, RZ ;  /* 0x0000003d29087210 */ /* 0x002fe40007fbe0ff */
[----:B------:R2:W-:Y:S04]  /*7860*/  STL [R1+0x11ec], R10 ;  /* 0x0011ec0a01007387 */ /* 0x0005e80000100800 */
[----:B------:R0:W-:Y:S01]  /*7870*/  STL [R1+0x1228], R8 ;  /* 0x0012280801007387 */ /* 0x0001e20000100800 */
[----:B--2---:R-:W-:-:S03]  /*7880*/  IADD3 R10, P4, R11, R60, RZ ;  /* 0x0000003c0b0a7210 */ /* 0x004fc60007f9e0ff */
[----:B------:R1:W-:Y:S01]  /*7890*/  STL [R1+0x11f4], R6 ;  /* 0x0011f40601007387 */ /* 0x0003e20000100800 */
[----:B0-----:R-:W-:-:S03]  /*78a0*/  IMAD.X R8, R3, 0x1, R4, P3 ;  /* 0x0000000103087824 */ /* 0x001fc600018e0604 */
[----:B------:R-:W-:Y:S01]  /*78b0*/  STL [R1+0x1230], R10 ;  /* 0x0012300a01007387 */ /* 0x000fe20000100800 */
[----:B------:R-:W-:Y:S01]  /*78c0*/  IMAD.X R3, R3, 0x1, R2, P2 ;  /* 0x0000000103037824 */ /* 0x000fe200010e0602 */
[----:B-1----:R-:W-:Y:S02]  /*78d0*/  IADD3 R6, P3, R11, R61, RZ ;  /* 0x0000003d0b067210 */ /* 0x002fe40007f7e0ff */
[----:B------:R-:W2:Y:S04]  /*78e0*/  LDL.LU R11, [R1+0x20] ;  /* 0x00002000010b7983 */ /* 0x000ea80000300800 */
[----:B------:R0:W-:Y:S04]  /*78f0*/  STL [R1+0x11fc], R8 ;  /* 0x0011fc0801007387 */ /* 0x0001e80000100800 */
[----:B------:R1:W-:Y:S01]  /*7900*/  STL [R1+0x1238], R6 ;  /* 0x0012380601007387 */ /* 0x0003e20000100800 */
[----:B0-----:R-:W-:Y:S01]  /*7910*/  IMAD.X R8, R43, 0x1, R4, P1 ;  /* 0x000000012b087824 */ /* 0x001fe200008e0604 */
[----:B-1----:R-:W-:-:S02]  /*7920*/  IADD3 R6, P2, R9, R60, RZ ;  /* 0x0000003c09067210 */ /* 0x002fc40007f5e0ff */
[----:B------:R0:W-:Y:S04]  /*7930*/  STL [R1+0x1204], R3 ;  /* 0x0012040301007387 */ /* 0x0001e80000100800 */
[----:B------:R1:W-:Y:S04]  /*7940*/  STL [R1+0x1240], R6 ;  /* 0x0012400601007387 */ /* 0x0003e80000100800 */
[----:B------:R-:W-:Y:S01]  /*7950*/  STL [R1+0x120c], R8 ;  /* 0x00120c0801007387 */ /* 0x000fe20000100800 */
[----:B0-----:R-:W-:-:S03]  /*7960*/  IADD3 R3, P1, R9, R61, RZ ;  /* 0x0000003d09037210 */ /* 0x001fc60007f3e0ff */
[----:B------:R-:W3:Y:S01]  /*7970*/  LDL.LU R9, [R1+0x24] ;  /* 0x0000240001097983 */ /* 0x000ee20000300800 */
[----:B-1----:R-:W-:-:S03]  /*7980*/  IMAD.X R6, R43, 0x1, R2, P0 ;  /* 0x000000012b067824 */ /* 0x002fc600000e0602 */
[----:B------:R0:W-:Y:S04]  /*7990*/  STL [R1+0x1248], R3 ;  /* 0x0012480301007387 */ /* 0x0001e80000100800 */
[----:B------:R1:W-:Y:S01]  /*79a0*/  STL [R1+0x1214], R6 ;  /* 0x0012140601007387 */ /* 0x0003e20000100800 */
[C---:B0-----:R-:W-:Y:S01]  /*79b0*/  IADD3 R3, P0, R7.reuse, R60, RZ ;  /* 0x0000003c07037210 */ /* 0x041fe20007f1e0ff */
[----:B-1----:R-:W-:Y:S01]  /*79c0*/  IMAD.X R6, R44, 0x1, R4, P6 ;  /* 0x000000012c067824 */ /* 0x002fe200030e0604 */
[----:B------:R-:W-:-:S03]  /*79d0*/  IADD3 R7, P6, R7, R61, RZ ;  /* 0x0000003d07077210 */ /* 0x000fc60007fde0ff */
[----:B------:R-:W-:Y:S04]  /*79e0*/  STL [R1+0x1250], R3 ;  /* 0x0012500301007387 */ /* 0x000fe80000100800 */
[----:B------:R-:W-:Y:S04]  /*79f0*/  STL [R1+0x121c], R6 ;  /* 0x00121c0601007387 */ /* 0x000fe80000100800 */
[----:B------:R0:W-:Y:S04]  /*7a00*/  STL [R1+0x1258], R7 ;  /* 0x0012580701007387 */ /* 0x0001e80000100800 */
[----:B0-----:R-:W4:Y:S01]  /*7a10*/  LDL.LU R7, [R1+0x28] ;  /* 0x0000280001077983 */ /* 0x001f220000300800 */
[----:B------:R-:W-:Y:S01]  /*7a20*/  IMAD.X R3, R44, 0x1, R2, P5 ;  /* 0x000000012c037824 */ /* 0x000fe200028e0602 */
[----:B------:R-:W-:-:S02]  /*7a30*/  SHF.R.S32.HI R46, RZ, 0x1f, R48 ;  /* 0x0000001fff2e7819 */ /* 0x000fc40000011430 */
[C---:B------:R-:W-:Y:S02]  /*7a40*/  IADD3 R6, P5, R5.reuse, R60, RZ ;  /* 0x0000003c05067210 */ /* 0x040fe40007fbe0ff */
[----:B------:R0:W-:Y:S04]  /*7a50*/  STL [R1+0x1224], R3 ;  /* 0x0012240301007387 */ /* 0x0001e80000100800 */
[----:B------:R1:W-:Y:S01]  /*7a60*/  STL [R1+0x1260], R6 ;  /* 0x0012600601007387 */ /* 0x0003e20000100800 */
[C---:B0-----:R-:W-:Y:S01]  /*7a70*/  IMAD.X R3, R46.reuse, 0x1, R4, P4 ;  /* 0x000000012e037824 */ /* 0x041fe200020e0604 */
[----:B-1----:R-:W-:Y:S01]  /*7a80*/  IADD3 R6, P4, R5, R61, RZ ;  /* 0x0000003d05067210 */ /* 0x002fe20007f9e0ff */
[----:B------:R-:W-:-:S03]  /*7a90*/  IMAD.X R5, R46, 0x1, R2, P3 ;  /* 0x000000012e057824 */ /* 0x000fc600018e0602 */
[----:B------:R0:W-:Y:S04]  /*7aa0*/  STL [R1+0x122c], R3 ;  /* 0x00122c0301007387 */ /* 0x0001e80000100800 */
[----:B------:R1:W-:Y:S01]  /*7ab0*/  STL [R1+0x1268], R6 ;  /* 0x0012680601007387 */ /* 0x0003e20000100800 */
[----:B0-----:R-:W-:-:S03]  /*7ac0*/  IADD3 R3, P3, R59, R60, RZ ;  /* 0x0000003c3b037210 */ /* 0x001fc60007f7e0ff */
[----:B------:R0:W-:Y:S01]  /*7ad0*/  STL [R1+0x1234], R5 ;  /* 0x0012340501007387 */ /* 0x0001e20000100800 */
[----:B-1----:R-:W-:Y:S01]  /*7ae0*/  IMAD.X R6, R47, 0x1, R4, P2 ;  /* 0x000000012f067824 */ /* 0x002fe200010e0604 */
[----:B------:R-:W-:Y:S02]  /*7af0*/  SHF.R.S32.HI R48, RZ, 0x1f, R54 ;  /* 0x0000001fff307819 */ /* 0x000fe40000011436 */
[----:B0-----:R-:W5:Y:S04]  /*7b00*/  LDL.LU R5, [R1+0x2c] ;  /* 0x00002c0001057983 */ /* 0x001f680000300800 */
[----:B------:R0:W-:Y:S04]  /*7b10*/  STL [R1+0x1270], R3 ;  /* 0x0012700301007387 */ /* 0x0001e80000100800 */
[----:B------:R1:W-:Y:S01]  /*7b20*/  STL [R1+0x123c], R6 ;  /* 0x00123c0601007387 */ /* 0x0003e20000100800 */
[----:B0-----:R-:W-:Y:S01]  /*7b30*/  IADD3 R3, P2, R59, R61, RZ ;  /* 0x0000003d3b037210 */ /* 0x001fe20007f5e0ff */
[----:B-1----:R-:W-:Y:S01]  /*7b40*/  IMAD.X R6, R47, 0x1, R2, P1 ;  /* 0x000000012f067824 */ /* 0x002fe200008e0602 */
[----:B------:R-:W-:-:S03]  /*7b50*/  IADD3 R8, P1, R56, R60, RZ ;  /* 0x0000003c38087210 */ /* 0x000fc60007f3e0ff */
[----:B------:R0:W-:Y:S01]  /*7b60*/  STL [R1+0x1278], R3 ;  /* 0x0012780301007387 */ /* 0x0001e20000100800 */
[----:B------:R-:W-:-:S03]  /*7b70*/  SHF.R.S32.HI R50, RZ, 0x1f, R50 ;  /* 0x0000001fff327819 */ /* 0x000fc60000011432 */
[----:B------:R1:W-:Y:S01]  /*7b80*/  STL [R1+0x1244], R6 ;  /* 0x0012440601007387 */ /* 0x0003e20000100800 */
[----:B0-----:R-:W-:-:S03]  /*7b90*/  IMAD.X R3, R48, 0x1, R4, P0 ;  /* 0x0000000130037824 */ /* 0x001fc600000e0604 */
[----:B------:R0:W-:Y:S01]  /*7ba0*/  STL [R1+0x1280], R8 ;  /* 0x0012800801007387 */ /* 0x0001e20000100800 */
[----:B-1----:R-:W-:-:S03]  /*7bb0*/  IADD3 R6, P0, R56, R61, RZ ;  /* 0x0000003d38067210 */ /* 0x002fc60007f1e0ff */
[----:B------:R-:W5:Y:S04]  /*7bc0*/  LDL.LU R38, [R1+0x30] ;  /* 0x0000300001267983 */ /* 0x000f680000300800 */
[----:B------:R1:W-:Y:S01]  /*7bd0*/  STL [R1+0x124c], R3 ;  /* 0x00124c0301007387 */ /* 0x0003e20000100800 */
[----:B0-----:R-:W-:-:S03]  /*7be0*/  IMAD.X R8, R50, 0x1, R4, P5 ;  /* 0x0000000132087824 */ /* 0x001fc600028e0604 */
[----:B------:R0:W-:Y:S01]  /*7bf0*/  STL [R1+0x1288], R6 ;  /* 0x0012880601007387 */ /* 0x0001e20000100800 */
[----:B-1----:R-:W-:Y:S01]  /*7c00*/  IMAD.X R3, R48, 0x1, R2, P6 ;  /* 0x0000000130037824 */ /* 0x002fe200030e0602 */
[----:B0-----:R-:W-:-:S04]  /*7c10*/  IADD3 R6, P6, R53, R60, RZ ;  /* 0x0000003c35067210 */ /* 0x001fc80007fde0ff */
[----:B------:R0:W-:Y:S01]  /*7c20*/  STL [R1+0x1254], R3 ;  /* 0x0012540301007387 */ /* 0x0001e20000100800 */
[----:B------:R-:W-:-:S03]  /*7c30*/  SHF.R.S32.HI R52, RZ, 0x1f, R59 ;  /* 0x0000001fff347819 */ /* 0x000fc6000001143b */
[----:B------:R1:W-:Y:S01]  /*7c40*/  STL [R1+0x1290], R6 ;  /* 0x0012900601007387 */ /* 0x0003e20000100800 */
[----:B0-----:R-:W-:-:S03]  /*7c50*/  IADD3 R3, P5, R53, R61, RZ ;  /* 0x0000003d35037210 */ /* 0x001fc60007fbe0ff */
[----:B------:R0:W-:Y:S01]  /*7c60*/  STL [R1+0x125c], R8 ;  /* 0x00125c0801007387 */ /* 0x0001e20000100800 */
[----:B-1----:R-:W-:-:S03]  /*7c70*/  IMAD.X R6, R50, 0x1, R2, P4 ;  /* 0x0000000132067824 */ /* 0x002fc600020e0602 */
[----:B------:R-:W5:Y:S04]  /*7c80*/  LDL.LU R21, [R1+0x34] ;  /* 0x0000340001157983 */ /* 0x000f680000300800 */
[----:B------:R-:W-:Y:S01]  /*7c90*/  STL [R1+0x1298], R3 ;  /* 0x0012980301007387 */ /* 0x000fe20000100800 */
[----:B0-----:R-:W-:-:S03]  /*7ca0*/  IMAD.X R8, R52, 0x1, R4, P3 ;  /* 0x0000000134087824 */ /* 0x001fc600018e0604 */
[----:B------:R0:W-:Y:S04]  /*7cb0*/  STL [R1+0x1264], R6 ;  /* 0x0012640601007387 */ /* 0x0001e80000100800 */
[----:B------:R-:W5:Y:S01]  /*7cc0*/  LDL.LU R15, [R1+0x44] ;  /* 0x00004400010f7983 */ /* 0x000f620000300800 */
[----:B------:R-:W-:Y:S01]  /*7cd0*/  SHF.R.S32.HI R54, RZ, 0x1f, R56 ;  /* 0x0000001fff367819 */ /* 0x000fe20000011438 */
[----:B0-----:R-:W-:Y:S01]  /*7ce0*/  IMAD.X R6, R52, 0x1, R2, P2 ;  /* 0x0000000134067824 */ /* 0x001fe200010e0602 */
[----:B------:R-:W-:Y:S02]  /*7cf0*/  SHF.R.S32.HI R55, RZ, 0x1f, R53 ;  /* 0x0000001fff377819 */ /* 0x000fe40000011435 */
[----:B--2---:R-:W-:-:S05]  /*7d00*/  IADD3 R3, P4, R11, R60, RZ ;  /* 0x0000003c0b037210 */ /* 0x004fca0007f9e0ff */
[----:B------:R0:W-:Y:S04]  /*7d10*/  STL [R1+0x12a0], R3 ;  /* 0x0012a00301007387 */ /* 0x0001e80000100800 */
[----:B------:R1:W-:Y:S04]  /*7d20*/  STL [R1+0x126c], R8 ;  /* 0x00126c0801007387 */ /* 0x0003e80000100800 */
[----:B------:R-:W2:Y:S01]  /*7d30*/  LDL.LU R40, [R1+0x38] ;  /* 0x0000380001287983 */ /* 0x000ea20000300800 */
[----:B0-----:R-:W-:-:S05]  /*7d40*/  IADD3 R3, P3, R11, R61, RZ ;  /* 0x0000003d0b037210 */ /* 0x001fca0007f7e0ff */
[----:B------:R3:W-:Y:S01]  /*7d50*/  STL [R1+0x12a8], R3 ;  /* 0x0012a80301007387 */ /* 0x0007e20000100800 */
[----:B-1----:R-:W-:-:S03]  /*7d60*/  IMAD.X R8, R54, 0x1, R4, P1 ;  /* 0x0000000136087824 */ /* 0x002fc600008e0604 */
[----:B------:R0:W-:Y:S04]  /*7d70*/  STL [R1+0x1274], R6 ;  /* 0x0012740601007387 */ /* 0x0001e80000100800 */
[----:B------:R-:W2:Y:S01]  /*7d80*/  LDL.LU R12, [R1+0x50] ;  /* 0x00005000010c7983 */ /* 0x000ea20000300800 */
[----:B---3--:R-:W-:-:S05]  /*7d90*/  IADD3 R3, P2, R9, R60, RZ ;  /* 0x0000003c09037210 */ /* 0x008fca0007f5e0ff */
[----:B------:R1:W-:Y:S01]  /*7da0*/  STL [R1+0x12b0], R3 ;  /* 0x0012b00301007387 */ /* 0x0003e20000100800 */
[----:B0-----:R-:W-:-:S03]  /*7db0*/  IMAD.X R6, R54, 0x1, R2, P0 ;  /* 0x0000000136067824 */ /* 0x001fc600000e0602 */
[----:B------:R0:W-:Y:S04]  /*7dc0*/  STL [R1+0x127c], R8 ;  /* 0x00127c0801007387 */ /* 0x0001e80000100800 */
[----:B------:R-:W3:Y:S01]  /*7dd0*/  LDL.LU R41, [R1+0x3c] ;  /* 0x00003c0001297983 */ /* 0x000ee20000300800 */
[----:B-1----:R-:W-:-:S05]  /*7de0*/  IADD3 R3, P1, R9, R61, RZ ;  /* 0x0000003d09037210 */ /* 0x002fca0007f3e0ff */
[----:B------:R4:W-:Y:S01]  /*7df0*/  STL [R1+0x12b8], R3 ;  /* 0x0012b80301007387 */ /* 0x0009e20000100800 */
[----:B0-----:R-:W-:-:S03]  /*7e00*/  IMAD.X R8, R55, 0x1, R4, P6 ;  /* 0x0000000137087824 */ /* 0x001fc600030e0604 */
[----:B------:R0:W-:Y:S04]  /*7e10*/  STL [R1+0x1284], R6 ;  /* 0x0012840601007387 */ /* 0x0001e80000100800 */
[----:B------:R-:W3:Y:S01]  /*7e20*/  LDL.LU R9, [R1+0x58] ;  /* 0x0000580001097983 */ /* 0x000ee20000300800 */
[----:B----4-:R-:W-:Y:S01]  /*7e30*/  IADD3 R3, P0, R7, R60, RZ ;  /* 0x0000003c07037210 */ /* 0x010fe20007f1e0ff */
[----:B0-----:R-:W-:-:S04]  /*7e40*/  IMAD.X R6, R55, 0x1, R2, P5 ;  /* 0x0000000137067824 */ /* 0x001fc800028e0602 */
[----:B------:R0:W-:Y:S04]  /*7e50*/  STL [R1+0x12c0], R3 ;  /* 0x0012c00301007387 */ /* 0x0001e80000100800 */
[----:B------:R-:W-:Y:S04]  /*7e60*/  STL [R1+0x128c], R8 ;  /* 0x00128c0801007387 */ /* 0x000fe80000100800 */
[----:B------:R-:W4:Y:S01]  /*7e70*/  LDL.LU R11, [R1+0x40] ;  /* 0x00004000010b7983 */ /* 0x000f220000300800 */
[----:B0-----:R-:W-:-:S05]  /*7e80*/  IADD3 R3, P6, R7, R61, RZ ;  /* 0x0000003d07037210 */ /* 0x001fca0007fde0ff */
[----:B------:R-:W-:Y:S04]  /*7e90*/  STL [R1+0x12c8], R3 ;  /* 0x0012c80301007387 */ /* 0x000fe80000100800 */
[----:B------:R0:W-:Y:S04]  /*7ea0*/  STL [R1+0x1294], R6 ;  /* 0x0012940601007387 */ /* 0x0001e80000100800 */
[----:B------:R-:W4:Y:S01]  /*7eb0*/  LDL.LU R7, [R1+0x64] ;  /* 0x0000640001077983 */ /* 0x000f220000300800 */
[----:B------:R-:W-:-:S05]  /*7ec0*/  SHF.R.S32.HI R57, RZ, 0x1f, R57 ;  /* 0x0000001fff397819 */ /* 0x000fca0000011439 */
[----:B0-----:R-:W-:Y:S01]  /*7ed0*/  IMAD.X R6, R57, 0x1, R4, P4 ;  /* 0x0000000139067824 */ /* 0x001fe200020e0604 */
[----:B-----5:R-:W-:-:S05]  /*7ee0*/  IADD3 R3, P5, R5, R60, RZ ;  /* 0x0000003c05037210 */ /* 0x020fca0007fbe0ff */
[----:B------:R0:W-:Y:S01]  /*7ef0*/  STL [R1+0x12d0], R3 ;  /* 0x0012d00301007387 */ /* 0x0001e20000100800 */
[----:B------:R-:W-:-:S03]  /*7f00*/  SHF.R.S32.HI R58, RZ, 0x1f, R58 ;  /* 0x0000001fff3a7819 */ /* 0x000fc6000001143a */
[----:B------:R1:W-:Y:S04]  /*7f10*/  STL [R1+0x129c], R6 ;  /* 0x00129c0601007387 */ /* 0x0003e80000100800 */
[----:B------:R-:W5:Y:S01]  /*7f20*/  LDL.LU R37, [R1+0x48] ;  /* 0x0000480001257983 */ /* 0x000f620000300800 */
[----:B0-----:R-:W-:Y:S01]  /*7f30*/  IADD3 R3, P4, R5, R61, RZ ;  /* 0x0000003d05037210 */ /* 0x001fe20007f9e0ff */
[----:B------:R-:W-:-:S04]  /*7f40*/  IMAD.X R5, R57, 0x1, R2, P3 ;  /* 0x0000000139057824 */ /* 0x000fc800018e0602 */
[----:B------:R-:W-:Y:S04]  /*7f50*/  STL [R1+0x12d8], R3 ;  /* 0x0012d80301007387 */ /* 0x000fe80000100800 */
[----:B------:R0:W-:Y:S01]  /*7f60*/  STL [R1+0x12a4], R5 ;  /* 0x0012a40501007387 */ /* 0x0001e20000100800 */
[----:B-1----:R-:W-:-:S03]  /*7f70*/  IMAD.X R6, R58, 0x1, R4, P2 ;  /* 0x000000013a067824 */ /* 0x002fc600010e0604 */
[----:B0-----:R-:W5:Y:S01]  /*7f80*/  LDL.LU R5, [R1+0x70] ;  /* 0x0000700001057983 */ /* 0x001f620000300800 */
[----:B------:R-:W-:-:S05]  /*7f90*/  IADD3 R3, P3, R38, R60, RZ ;  /* 0x0000003c26037210 */ /* 0x000fca0007f7e0ff */
[----:B------:R0:W-:Y:S04]  /*7fa0*/  STL [R1+0x12e0], R3 ;  /* 0x0012e00301007387 */ /* 0x0001e80000100800 */
[----:B------:R-:W5:Y:S01]  /*7fb0*/  LDL.LU R18, [R1+0x4c] ;  /* 0x00004c0001127983 */ /* 0x000f620000300800 */
[----:B0-----:R-:W-:-:S03]  /*7fc0*/  IADD3 R3, P2, R38, R61, RZ ;  /* 0x0000003d26037210 */ /* 0x001fc60007f5e0ff */
[----:B------:R0:W-:Y:S04]  /*7fd0*/  STL [R1+0x12ac], R6 ;  /* 0x0012ac0601007387 */ /* 0x0001e80000100800 */
[----:B------:R1:W-:Y:S04]  /*7fe0*/  STL [R1+0x12e8], R3 ;  /* 0x0012e80301007387 */ /* 0x0003e80000100800 */
[----:B------:R-:W5:Y:S01]  /*7ff0*/  LDL.LU R38, [R1+0x7c] ;  /* 0x00007c0001267983 */ /* 0x000f620000300800 */
[----:B0-----:R-:W-:Y:S01]  /*8000*/  IMAD.X R6, R58, 0x1, R2, P1 ;  /* 0x000000013a067824 */ /* 0x001fe200008e0602 */
[----:B-1----:R-:W-:-:S04]  /*8010*/  IADD3 R3, P1, R21, R60, RZ ;  /* 0x0000003c15037210 */ /* 0x002fc80007f3e0ff */
[----:B------:R0:W-:Y:S04]  /*8020*/  STL [R1+0x12b4], R6 ;  /* 0x0012b40601007387 */ /* 0x0001e80000100800 */
[----:B------:R1:W-:Y:S01]  /*8030*/  STL [R1+0x12f0], R3 ;  /* 0x0012f00301007387 */ /* 0x0003e20000100800 */
[----:B0-----:R-:W-:Y:S01]  /*8040*/  IMAD.X R6, R15, 0x1, R4, P0 ;  /* 0x000000010f067824 */ /* 0x001fe200000e0604 */
[----:B-1----:R-:W-:Y:S02]  /*8050*/  IADD3 R3, P0, R21, R61, RZ ;  /* 0x0000003d15037210 */ /* 0x002fe40007f1e0ff */
[----:B------:R-:W5:Y:S04]  /*8060*/  LDL.LU R21, [R1+0x54] ;  /* 0x0000540001157983 */ /* 0x000f680000300800 */
[----:B------:R0:W-:Y:S04]  /*8070*/  STL [R1+0x12bc], R6 ;  /* 0x0012bc0601007387 */ /* 0x0001e80000100800 */
[----:B------:R2:W-:Y:S01]  /*8080*/  STL [R1+0x12f8], R3 ;  /* 0x0012f80301007387 */ /* 0x0005e20000100800 */
[----:B0-----:R-:W-:-:S03]  /*8090*/  IMAD.X R6, R15, 0x1, R2, P6 ;  /* 0x000000010f067824 */ /* 0x001fc600030e0602 */
[----:B------:R-:W5:Y:S04]  /*80a0*/  LDL.LU R15, [R1+0x84] ;  /* 0x00008400010f7983 */ /* 0x000f680000300800 */
[----:B------:R0:W-:Y:S01]  /*80b0*/  STL [R1+0x12c4], R6 ;  /* 0x0012c40601007387 */ /* 0x0001e20000100800 */
[----:B--2---:R-:W-:-:S05]  /*80c0*/  IADD3 R3, P6, R40, R60, RZ ;  /* 0x0000003c28037210 */ /* 0x004fca0007fde0ff */
[----:B------:R1:W-:Y:S01]  /*80d0*/  STL [R1+0x1300], R3 ;  /* 0x0013000301007387 */ /* 0x0003e20000100800 */
[----:B0-----:R-:W-:Y:S01]  /*80e0*/  IMAD.X R6, R12, 0x1, R4, P5 ;  /* 0x000000010c067824 */ /* 0x001fe200028e0604 */
[----:B-1----:R-:W-:Y:S02]  /*80f0*/  IADD3 R3, P5, R40, R61, RZ ;  /* 0x0000003d28037210 */ /* 0x002fe40007fbe0ff */
[----:B------:R-:W2:Y:S04]  /*8100*/  LDL.LU R40, [R1+0x5c] ;  /* 0x00005c0001287983 */ /* 0x000ea80000300800 */
[----:B------:R0:W-:Y:S04]  /*8110*/  STL [R1+0x12cc], R6 ;  /* 0x0012cc0601007387 */ /* 0x0001e80000100800 */
[----:B------:R3:W-:Y:S01]  /*8120*/  STL [R1+0x1308], R3 ;  /* 0x0013080301007387 */ /* 0x0007e20000100800 */
[----:B0-----:R-:W-:-:S03]  /*8130*/  IMAD.X R6, R12, 0x1, R2, P4 ;  /* 0x000000010c067824 */ /* 0x001fc600020e0602 */
[----:B------:R-:W2:Y:S01]  /*8140*/  LDL.LU R12, [R1+0x90] ;  /* 0x00009000010c7983 */ /* 0x000ea20000300800 */
[----:B---3--:R-:W-:-:S03]  /*8150*/  IADD3 R3, P4, R41, R60, RZ ;  /* 0x0000003c29037210 */ /* 0x008fc60007f9e0ff */
[----:B------:R0:W-:Y:S04]  /*8160*/  STL [R1+0x12d4], R6 ;  /* 0x0012d40601007387 */ /* 0x0001e80000100800 */
[----:B------:R1:W-:Y:S01]  /*8170*/  STL [R1+0x1310], R3 ;  /* 0x0013100301007387 */ /* 0x0003e20000100800 */
[----:B0-----:R-:W-:Y:S01]  /*8180*/  IMAD.X R6, R9, 0x1, R4, P3 ;  /* 0x0000000109067824 */ /* 0x001fe200018e0604 */
[----:B-1----:R-:W-:Y:S02]  /*8190*/  IADD3 R3, P3, R41, R61, RZ ;  /* 0x0000003d29037210 */ /* 0x002fe40007f7e0ff */
[----:B------:R-:W3:Y:S04]  /*81a0*/  LDL.LU R41, [R1+0x60] ;  /* 0x0000600001297983 */ /* 0x000ee80000300800 */
[----:B------:R0:W-:Y:S04]  /*81b0*/  STL [R1+0x12dc], R6 ;  /* 0x0012dc0601007387 */ /* 0x0001e80000100800 */
[----:B------:R4:W-:Y:S01]  /*81c0*/  STL [R1+0x1318], R3 ;  /* 0x0013180301007387 */ /* 0x0009e20000100800 */
[----:B0-----:R-:W-:-:S03]  /*81d0*/  IMAD.X R6, R9, 0x1, R2, P2 ;  /* 0x0000000109067824 */ /* 0x001fc600010e0602 */
[----:B------:R-:W3:Y:S01]  /*81e0*/  LDL.LU R9, [R1+0x98] ;  /* 0x0000980001097983 */ /* 0x000ee20000300800 */
[----:B----4-:R-:W-:-:S03]  /*81f0*/  IADD3 R3, P2, R11, R60, RZ ;  /* 0x0000003c0b037210 */ /* 0x010fc60007f5e0ff */
[----:B------:R0:W-:Y:S04]  /*8200*/  STL [R1+0x12e4], R6 ;  /* 0x0012e40601007387 */ /* 0x0001e80000100800 */
[----:B------:R1:W-:Y:S01]  /*8210*/  STL [R1+0x1320], R3 ;  /* 0x0013200301007387 */ /* 0x0003e20000100800 */
[----:B------:R-:W-:Y:S01]  /*8220*/  IMAD.X R8, R7, 0x1, R4, P1 ;  /* 0x0000000107087824 */ /* 0x000fe200008e0604 */
[----:B0-----:R-:W-:Y:S01]  /*8230*/  IADD3 R6, P1, R11, R61, RZ ;  /* 0x0000003d0b067210 */ /* 0x001fe20007f3e0ff */
[----:B-1----:R-:W-:-:S03]  /*8240*/  IMAD.X R3, R7, 0x1, R2, P0 ;  /* 0x0000000107037824 */ /* 0x002fc600000e0602 */
[----:B------:R-:W-:Y:S04]  /*8250*/  STL [R1+0x12ec], R8 ;  /* 0x0012ec0801007387 */ /* 0x000fe80000100800 */
[----:B------:R-:W4:Y:S04]  /*8260*/  LDL.LU R11, [R1+0x68] ;  /* 0x00006800010b7983 */ /* 0x000f280000300800 */
[----:B------:R5:W-:Y:S04]  /*8270*/  STL [R1+0x1328], R6 ;  /* 0x0013280601007387 */ /* 0x000be80000100800 */
[----:B------:R0:W-:Y:S04]  /*8280*/  STL [R1+0x12f4], R3 ;  /* 0x0012f40301007387 */ /* 0x0001e80000100800 */
[----:B------:R-:W4:Y:S01]  /*8290*/  LDL.LU R7, [R1+0xa4] ;  /* 0x0000a40001077983 */ /* 0x000f220000300800 */
[----:B-----5:R-:W-:-:S05]  /*82a0*/  IADD3 R6, P0, R37, R60, RZ ;  /* 0x0000003c25067210 */ /* 0x020fca0007f1e0ff */
[----:B------:R1:W-:Y:S01]  /*82b0*/  STL [R1+0x1330], R6 ;  /* 0x0013300601007387 */ /* 0x0003e20000100800 */
[----:B0-----:R-:W-:Y:S01]  /*82c0*/  IMAD.X R3, R5, 0x1, R4, P6 ;  /* 0x0000000105037824 */ /* 0x001fe200030e0604 */
[----:B------:R-:W-:Y:S01]  /*82d0*/  IADD3 R8, P6, R37, R61, RZ ;  /* 0x0000003d25087210 */ /* 0x000fe20007fde0ff */
[----:B-1----:R-:W-:-:S03]  /*82e0*/  IMAD.X R6, R5, 0x1, R2, P5 ;  /* 0x0000000105067824 */ /* 0x002fc600028e0602 */
[----:B------:R0:W-:Y:S04]  /*82f0*/  STL [R1+0x12fc], R3 ;  /* 0x0012fc0301007387 */ /* 0x0001e80000100800 */
[----:B------:R-:W-:Y:S04]  /*8300*/  STL [R1+0x1338], R8 ;  /* 0x0013380801007387 */ /* 0x000fe80000100800 */
[----:B------:R-:W5:Y:S01]  /*8310*/  LDL.LU R5, [R1+0x6c] ;  /* 0x00006c0001057983 */ /* 0x000f620000300800 */
[----:B0-----:R-:W-:-:S03]  /*8320*/  IADD3 R3, P5, R18, R60, RZ ;  /* 0x0000003c12037210 */ /* 0x001fc60007fbe0ff */
[----:B------:R0:W-:Y:S04]  /*8330*/  STL [R1+0x1304], R6 ;  /* 0x0013040601007387 */ /* 0x0001e80000100800 */
[----:B------:R-:W5:Y:S04]  /*8340*/  LDL.LU R37, [R1+0xb0] ;  /* 0x0000b00001257983 */ /* 0x000f680000300800 */
[----:B------:R1:W-:Y:S01]  /*8350*/  STL [R1+0x1340], R3 ;  /* 0x0013400301007387 */ /* 0x0003e20000100800 */
[C---:B0-----:R-:W-:Y:S02]  /*8360*/  IMAD.X R6, R38.reuse, 0x1, R2, P3 ;  /* 0x0000000126067824 */ /* 0x041fe400018e0602 */
[----:B-1----:R-:W-:Y:S01]  /*8370*/  IMAD.X R3, R38, 0x1, R4, P4 ;  /* 0x0000000126037824 */ /* 0x002fe200020e0604 */
[----:B------:R-:W-:-:S04]  /*8380*/  IADD3 R8, P4, R18, R61, RZ ;  /* 0x0000003d12087210 */ /* 0x000fc80007f9e0ff */
        /* <DEDUP_REMOVED lines=12> */
[----:B------:R-:W5:Y:S04]  /*8450*/  LDL.LU R15, [R1+0x78] ;  /* 0x00007800010f7983 */ /* 0x000f680000300800 */
[----:B------:R-:W-:Y:S04]  /*8460*/  STL [R1+0x1324], R6 ;  /* 0x0013240601007387 */ /* 0x000fe80000100800 */
[----:B------:R-:W5:Y:S01]  /*8470*/  LDL.LU R35, [R1+0xc4] ;  /* 0x0000c40001237983 */ /* 0x000f620000300800 */
[----:B--2---:R-:W-:-:S05]  /*8480*/  IADD3 R3, P1, R40, R60, RZ ;  /* 0x0000003c28037210 */ /* 0x004fca0007f3e0ff */
[----:B------:R0:W-:Y:S02]  /*8490*/  STL [R1+0x1360], R3 ;  /* 0x0013600301007387 */ /* 0x0001e40000100800 */
[----:B0-----:R-:W-:Y:S01]  /*84a0*/  IMAD.X R3, R12, 0x1, R4, P0 ;  /* 0x000000010c037824 */ /* 0x001fe200000e0604 */
[----:B------:R-:W-:Y:S01]  /*84b0*/  IADD3 R8, P0, R40, R61, RZ ;  /* 0x0000003d28087210 */ /* 0x000fe20007f1e0ff */
[----:B------:R-:W-:-:S03]  /*84c0*/  IMAD.X R6, R12, 0x1, R2, P6 ;  /* 0x000000010c067824 */ /* 0x000fc600030e0602 */
[----:B------:R3:W-:Y:S04]  /*84d0*/  STL [R1+0x132c], R3 ;  /* 0x00132c0301007387 */ /* 0x0007e80000100800 */
[----:B------:R0:W-:Y:S04]  /*84e0*/  STL [R1+0x1368], R8 ;  /* 0x0013680801007387 */ /* 0x0001e80000100800 */
[----:B------:R-:W2:Y:S04]  /*84f0*/  LDL.LU R40, [R1+0x80] ;  /* 0x0000800001287983 */ /* 0x000ea80000300800 */
[----:B------:R1:W-:Y:S01]  /*8500*/  STL [R1+0x1334], R6 ;  /* 0x0013340601007387 */ /* 0x0003e20000100800 */
[----:B---3--:R-:W-:-:S03]  /*8510*/  IADD3 R3, P6, R41, R60, RZ ;  /* 0x0000003c29037210 */ /* 0x008fc60007fde0ff */
[----:B------:R-:W3:Y:S04]  /*8520*/  LDL.LU R12, [R1+0xd0] ;  /* 0x0000d000010c7983 */ /* 0x000ee80000300800 */
[----:B------:R1:W-:Y:S01]  /*8530*/  STL [R1+0x1370], R3 ;  /* 0x0013700301007387 */ /* 0x0003e20000100800 */
[----:B0-----:R-:W-:Y:S01]  /*8540*/  IMAD.X R8, R9, 0x1, R4, P5 ;  /* 0x0000000109087824 */ /* 0x001fe200028e0604 */
[----:B-1----:R-:W-:Y:S01]  /*8550*/  IADD3 R6, P5, R41, R61, RZ ;  /* 0x0000003d29067210 */ /* 0x002fe20007fbe0ff */
[----:B------:R-:W-:-:S03]  /*8560*/  IMAD.X R3, R9, 0x1, R2, P4 ;  /* 0x0000000109037824 */ /* 0x000fc600020e0602 */
[----:B------:R-:W-:Y:S04]  /*8570*/  STL [R1+0x133c], R8 ;  /* 0x00133c0801007387 */ /* 0x000fe80000100800 */
[----:B------:R-:W3:Y:S04]  /*8580*/  LDL.LU R21, [R1+0x88] ;  /* 0x0000880001157983 */ /* 0x000ee80000300800 */
[----:B------:R4:W-:Y:S04]  /*8590*/  STL [R1+0x1378], R6 ;  /* 0x0013780601007387 */ /* 0x0009e80000100800 */
[----:B------:R0:W-:Y:S04]  /*85a0*/  STL [R1+0x1344], R3 ;  /* 0x0013440301007387 */ /* 0x0001e80000100800 */
[----:B------:R-:W3:Y:S01]  /*85b0*/  LDL.LU R9, [R1+0xd8] ;  /* 0x0000d80001097983 */ /* 0x000ee20000300800 */
[----:B----4-:R-:W-:-:S05]  /*85c0*/  IADD3 R6, P4, R11, R60, RZ ;  /* 0x0000003c0b067210 */ /* 0x010fca0007f9e0ff */
[----:B------:R1:W-:Y:S04]  /*85d0*/  STL [R1+0x1380], R6 ;  /* 0x0013800601007387 */ /* 0x0003e80000100800 */
[----:B------:R-:W4:Y:S01]  /*85e0*/  LDL.LU R41, [R1+0x8c] ;  /* 0x00008c0001297983 */ /* 0x000f220000300800 */
[----:B0-----:R-:W-:Y:S01]  /*85f0*/  IMAD.X R3, R7, 0x1, R4, P3 ;  /* 0x0000000107037824 */ /* 0x001fe200018e0604 */
[----:B-1----:R-:W-:-:S04]  /*8600*/  IADD3 R6, P3, R11, R61, RZ ;  /* 0x0000003d0b067210 */ /* 0x002fc80007f7e0ff */
[----:B------:R0:W-:Y:S04]  /*8610*/  STL [R1+0x134c], R3 ;  /* 0x00134c0301007387 */ /* 0x0001e80000100800 */
[----:B------:R1:W-:Y:S04]  /*8620*/  STL [R1+0x1388], R6 ;  /* 0x0013880601007387 */ /* 0x0003e80000100800 */
[----:B------:R-:W4:Y:S01]  /*8630*/  LDL.LU R11, [R1+0xe0] ;  /* 0x0000e000010b7983 */ /* 0x000f220000300800 */
[----:B0-----:R-:W-:-:S05]  /*8640*/  IMAD.X R3, R7, 0x1, R2, P2 ;  /* 0x0000000107037824 */ /* 0x001fca00010e0602 */
[----:B------:R0:W-:Y:S01]  /*8650*/  STL [R1+0x1354], R3 ;  /* 0x0013540301007387 */ /* 0x0001e20000100800 */
[----:B-----5:R-:W-:-:S05]  /*8660*/  IADD3 R7, P2, R5, R60, RZ ;  /* 0x0000003c05077210 */ /* 0x020fca0007f5e0ff */
[----:B------:R5:W-:Y:S01]  /*8670*/  STL [R1+0x1390], R7 ;  /* 0x0013900701007387 */ /* 0x000be20000100800 */
[----:B-1----:R-:W-:Y:S01]  /*8680*/  IMAD.X R6, R37, 0x1, R4, P1 ;  /* 0x0000000125067824 */ /* 0x002fe200008e0604 */
[----:B0-----:R-:W-:Y:S02]  /*8690*/  IADD3 R3, P1, R5, R61, RZ ;  /* 0x0000003d05037210 */ /* 0x001fe40007f3e0ff */
[----:B-----5:R-:W5:Y:S04]  /*86a0*/  LDL.LU R7, [R1+0x94] ;  /* 0x0000940001077983 */ /* 0x020f680000300800 */
[----:B------:R-:W-:Y:S04]  /*86b0*/  STL [R1+0x135c], R6 ;  /* 0x00135c0601007387 */ /* 0x000fe80000100800 */
[----:B------:R-:W5:Y:S04]  /*86c0*/  LDL.LU R5, [R1+0xe4] ;  /* 0x0000e40001057983 */ /* 0x000f680000300800 */
[----:B------:R0:W-:Y:S02]  /*86d0*/  STL [R1+0x1398], R3 ;  /* 0x0013980301007387 */ /* 0x0001e40000100800 */
[----:B0-----:R-:W-:Y:S01]  /*86e0*/  IMAD.X R3, R37, 0x1, R2, P0 ;  /* 0x0000000125037824 */ /* 0x001fe200000e0602 */
[----:B------:R-:W-:-:S04]  /*86f0*/  IADD3 R8, P0, R18, R60, RZ ;  /* 0x0000003c12087210 */ /* 0x000fc80007f1e0ff */
[----:B------:R0:W-:Y:S01]  /*8700*/  STL [R1+0x1364], R3 ;  /* 0x0013640301007387 */ /* 0x0001e20000100800 */
[----:B------:R-:W-:-:S03]  /*8710*/  IMAD.X R6, R38, 0x1, R4, P6 ;  /* 0x0000000126067824 */ /* 0x000fc600030e0604 */
[----:B------:R-:W-:Y:S04]  /*8720*/  STL [R1+0x13a0], R8 ;  /* 0x0013a00801007387 */ /* 0x000fe80000100800 */
[----:B------:R-:W5:Y:S01]  /*8730*/  LDL.LU R37, [R1+0x9c] ;  /* 0x00009c0001257983 */ /* 0x000f620000300800 */
[----:B0-----:R-:W-:-:S03]  /*8740*/  IADD3 R3, P6, R18, R61, RZ ;  /* 0x0000003d12037210 */ /* 0x001fc60007fde0ff */
        /* <DEDUP_REMOVED lines=13> */
[----:B0-----:R-:W-:-:S05]  /*8820*/  IMAD.X R3, R35, 0x1, R2, P3 ;  /* 0x0000000123037824 */ /* 0x001fca00018e0602 */
[----:B------:R0:W-:Y:S01]  /*8830*/  STL [R1+0x1384], R3 ;  /* 0x0013840301007387 */ /* 0x0001e20000100800 */
[----:B--2---:R-:W-:-:S05]  /*8840*/  IADD3 R8, P3, R40, R60, RZ ;  /* 0x0000003c28087210 */ /* 0x004fca0007f7e0ff */
[----:B------:R-:W-:Y:S01]  /*8850*/  STL [R1+0x13c0], R8 ;  /* 0x0013c00801007387 */ /* 0x000fe20000100800 */
[----:B---3--:R-:W-:Y:S01]  /*8860*/  IMAD.X R6, R12, 0x1, R4, P2 ;  /* 0x000000010c067824 */ /* 0x008fe200010e0604 */
[----:B0-----:R-:W-:Y:S02]  /*8870*/  IADD3 R3, P2, R40, R61, RZ ;  /* 0x0000003d28037210 */ /* 0x001fe40007f5e0ff */
[----:B------:R-:W2:Y:S04]  /*8880*/  LDL.LU R40, [R1+0xa8] ;  /* 0x0000a80001287983 */ /* 0x000ea80000300800 */
[----:B------:R0:W-:Y:S04]  /*8890*/  STL [R1+0x138c], R6 ;  /* 0x00138c0601007387 */ /* 0x0001e80000100800 */
[----:B------:R1:W-:Y:S01]  /*88a0*/  STL [R1+0x13c8], R3 ;  /* 0x0013c80301007387 */ /* 0x0003e20000100800 */
[----:B0-----:R-:W-:-:S03]  /*88b0*/  IMAD.X R6, R12, 0x1, R2, P1 ;  /* 0x000000010c067824 */ /* 0x001fc600008e0602 */
[----:B------:R-:W3:Y:S04]  /*88c0*/  LDL.LU R12, [R1+0xf0] ;  /* 0x0000f000010c7983 */ /* 0x000ee80000300800 */
[----:B------:R0:W-:Y:S01]  /*88d0*/  STL [R1+0x1394], R6 ;  /* 0x0013940601007387 */ /* 0x0001e20000100800 */
[----:B-1----:R-:W-:-:S05]  /*88e0*/  IADD3 R3, P1, R21, R60, RZ ;  /* 0x0000003c15037210 */ /* 0x002fca0007f3e0ff */
[----:B------:R1:W-:Y:S01]  /*88f0*/  STL [R1+0x13d0], R3 ;  /* 0x0013d00301007387 */ /* 0x0003e20000100800 */
[----:B0-----:R-:W-:Y:S01]  /*8900*/  IMAD.X R6, R9, 0x1, R4, P0 ;  /* 0x0000000109067824 */ /* 0x001fe200000e0604 */
[----:B------:R-:W-:Y:S01]  /*8910*/  IADD3 R8, P0, R21, R61, RZ ;  /* 0x0000003d15087210 */ /* 0x000fe20007f1e0ff */
[----:B-1----:R-:W-:-:S03]  /*8920*/  IMAD.X R3, R9, 0x1, R2, P6 ;  /* 0x0000000109037824 */ /* 0x002fc600030e0602 */
[----:B------:R4:W-:Y:S04]  /*8930*/  STL [R1+0x139c], R6 ;  /* 0x00139c0601007387 */ /* 0x0009e80000100800 */
[----:B------:R-:W-:Y:S04]  /*8940*/  STL [R1+0x13d8], R8 ;  /* 0x0013d80801007387 */ /* 0x000fe80000100800 */
[----:B------:R-:W3:Y:S01]  /*8950*/  LDL.LU R9, [R1+0xac] ;  /* 0x0000ac0001097983 */ /* 0x000ee20000300800 */
[----:B----4-:R-:W-:-:S03]  /*8960*/  IADD3 R6, P6, R41, R60, RZ ;  /* 0x0000003c29067210 */ /* 0x010fc60007fde0ff */
[----:B------:R0:W-:Y:S04]  /*8970*/  STL [R1+0x13a4], R3 ;  /* 0x0013a40301007387 */ /* 0x0001e80000100800 */
[----:B------:R1:W-:Y:S01]  /*8980*/  STL [R1+0x13e0], R6 ;  /* 0x0013e00601007387 */ /* 0x0003e20000100800 */
[----:B0-----:R-:W-:Y:S01]  /*8990*/  IMAD.X R3, R11, 0x1, R4, P5 ;  /* 0x000000010b037824 */ /* 0x001fe200028e0604 */
[----:B-1----:R-:W-:Y:S02]  /*89a0*/  IADD3 R6, P5, R41, R61, RZ ;  /* 0x0000003d29067210 */ /* 0x002fe40007fbe0ff */
[----:B------:R-:W4:Y:S04]  /*89b0*/  LDL.LU R41, [R1+0xf4] ;  /* 0x0000f40001297983 */ /* 0x000f280000300800 */
[----:B------:R0:W-:Y:S04]  /*89c0*/  STL [R1+0x13ac], R3 ;  /* 0x0013ac0301007387 */ /* 0x0001e80000100800 */
[----:B------:R1:W-:Y:S01]  /*89d0*/  STL [R1+0x13e8], R6 ;  /* 0x0013e80601007387 */ /* 0x0003e20000100800 */
[----:B0-----:R-:W-:-:S05]  /*89e0*/  IMAD.X R3, R11, 0x1, R2, P4 ;  /* 0x000000010b037824 */ /* 0x001fca00020e0602 */
[----:B------:R0:W-:Y:S01]  /*89f0*/  STL [R1+0x13b4], R3 ;  /* 0x0013b40301007387 */ /* 0x0001e20000100800 */
[----:B-----5:R-:W-:-:S05]  /*8a00*/  IADD3 R8, P4, R7, R60, RZ ;  /* 0x0000003c07087210 */ /* 0x020fca0007f9e0ff */
[----:B------:R-:W-:Y:S01]  /*8a10*/  STL [R1+0x13f0], R8 ;  /* 0x0013f00801007387 */ /* 0x000fe20000100800 */
[----:B-1----:R-:W-:Y:S01]  /*8a20*/  IMAD.X R6, R5, 0x1, R4, P3 ;  /* 0x0000000105067824 */ /* 0x002fe200018e0604 */
[----:B0-----:R-:W-:Y:S02]  /*8a30*/  IADD3 R3, P3, R7, R61, RZ ;  /* 0x0000003d07037210 */ /* 0x001fe40007f7e0ff */
[----:B------:R-:W5:Y:S01]  /*8a40*/  LDL.LU R11, [R1+0xb4] ;  /* 0x0000b400010b7983 */ /* 0x000f620000300800 */
[----:B------:R-:W-:-:S03]  /*8a50*/  IMAD.X R5, R5, 0x1, R2, P2 ;  /* 0x0000000105057824 */ /* 0x000fc600010e0602 */
[----:B------:R0:W-:Y:S04]  /*8a60*/  STL [R1+0x13bc], R6 ;  /* 0x0013bc0601007387 */ /* 0x0001e80000100800 */
[----:B------:R-:W5:Y:S04]  /*8a70*/  LDL.LU R7, [R1+0xf8] ;  /* 0x0000f80001077983 */ /* 0x000f680000300800 */
[----:B------:R-:W-:Y:S04]  /*8a80*/  STL [R1+0x13f8], R3 ;  /* 0x0013f80301007387 */ /* 0x000fe80000100800 */
[----:B------:R1:W-:Y:S01]  /*8a90*/  STL [R1+0x13c4], R5 ;  /* 0x0013c40501007387 */ /* 0x0003e20000100800 */
[----:B0-----:R-:W-:-:S03]  /*8aa0*/  IADD3 R6, P2, R37, R60, RZ ;  /* 0x0000003c25067210 */ /* 0x001fc60007f5e0ff */
[----:B-1----:R-:W5:Y:S04]  /*8ab0*/  LDL.LU R5, [R1+0xb8] ;  /* 0x0000b80001057983 */ /* 0x002f680000300800 */
[----:B------:R0:W-:Y:S01]  /*8ac0*/  STL [R1+0x1400], R6 ;  /* 0x0014000601007387 */ /* 0x0001e20000100800 */
[----:B------:R-:W-:-:S03]  /*8ad0*/  IMAD.X R3, R18, 0x1, R4, P1 ;  /* 0x0000000112037824 */ /* 0x000fc600008e0604 */
[----:B------:R-:W5:Y:S04]  /*8ae0*/  LDL.LU R34, [R1+0xfc] ;  /* 0x0000fc0001227983 */ /* 0x000f680000300800 */
[----:B------:R1:W-:Y:S01]  /*8af0*/  STL [R1+0x13cc], R3 ;  /* 0x0013cc0301007387 */ /* 0x0003e20000100800 */
[----:B0-----:R-:W-:-:S05]  /*8b00*/  IADD3 R6, P1, R37, R61, RZ ;  /* 0x0000003d25067210 */ /* 0x001fca0007f3e0ff */
[----:B------:R0:W-:Y:S01]  /*8b10*/  STL [R1+0x1408], R6 ;  /* 0x0014080601007387 */ /* 0x0001e20000100800 */
[----:B-1----:R-:W-:-:S05]  /*8b20*/  IMAD.X R3, R18, 0x1, R2, P0 ;  /* 0x0000000112037824 */ /* 0x002fca00000e0602 */
[----:B------:R1:W-:Y:S01]  /*8b30*/  STL [R1+0x13d4], R3 ;  /* 0x0013d40301007387 */ /* 0x0003e20000100800 */
[----:B------:R-:W-:-:S05]  /*8b40*/  IADD3 R8, P0, R38, R60, RZ ;  /* 0x0000003c26087210 */ /* 0x000fca0007f1e0ff */
[----:B------:R-:W-:Y:S01]  /*8b50*/  STL [R1+0x1410], R8 ;  /* 0x0014100801007387 */ /* 0x000fe20000100800 */
[----:B0-----:R-:W-:-:S03]  /*8b60*/  IMAD.X R6, R15, 0x1, R4, P6 ;  /* 0x000000010f067824 */ /* 0x001fc600030e0604 */
[----:B------:R-:W5:Y:S01]  /*8b70*/  LDL.LU R22, [R1+0xc0] ;  /* 0x0000c00001167983 */ /* 0x000f620000300800 */
[----:B-1----:R-:W-:-:S03]  /*8b80*/  IADD3 R3, P6, R38, R61, RZ ;  /* 0x0000003d26037210 */ /* 0x002fc60007fde0ff */
[----:B------:R0:W-:Y:S04]  /*8b90*/  STL [R1+0x13dc], R6 ;  /* 0x0013dc0601007387 */ /* 0x0001e80000100800 */
[----:B------:R-:W5:Y:S01]  /*8ba0*/  LDL.LU R35, [R1+0x100] ;  /* 0x0001000001237983 */ /* 0x000f620000300800 */
[----:B0-----:R-:W-:-:S03]  /*8bb0*/  IMAD.X R6, R15, 0x1, R2, P5 ;  /* 0x000000010f067824 */ /* 0x001fc600028e0602 */
[----:B------:R2:W-:Y:S04]  /*8bc0*/  STL [R1+0x1418], R3 ;  /* 0x0014180301007387 */ /* 0x0005e80000100800 */
[----:B------:R-:W5:Y:S04]  /*8bd0*/  LDL.LU R21, [R1+0xc8] ;  /* 0x0000c80001157983 */ /* 0x000f680000300800 */
[----:B------:R3:W-:Y:S04]  /*8be0*/  STL [R1+0x13e4], R6 ;  /* 0x0013e40601007387 */ /* 0x0007e80000100800 */
[----:B------:R-:W5:Y:S01]  /*8bf0*/  LDL.LU R37, [R1+0x104] ;  /* 0x0001040001257983 */ /* 0x000f620000300800 */
[----:B--2---:R-:W-:-:S05]  /*8c00*/  IADD3 R3, P5, R40, R60, RZ ;  /* 0x0000003c28037210 */ /* 0x004fca0007fbe0ff */
[----:B------:R0:W-:Y:S04]  /*8c10*/  STL [R1+0x1420], R3 ;  /* 0x0014200301007387 */ /* 0x0001e80000100800 */
[----:B------:R-:W2:Y:S01]  /*8c20*/  LDL.LU R18, [R1+0xcc] ;  /* 0x0000cc0001127983 */ /* 0x000ea20000300800 */
[----:B---3--:R-:W-:Y:S01]  /*8c30*/  IMAD.X R6, R12, 0x1, R4, P4 ;  /* 0x000000010c067824 */ /* 0x008fe200020e0604 */
[----:B0-----:R-:W-:-:S04]  /*8c40*/  IADD3 R3, P4, R40, R61, RZ ;  /* 0x0000003d28037210 */ /* 0x001fc80007f9e0ff */
[----:B------:R0:W-:Y:S04]  /*8c50*/  STL [R1+0x13ec], R6 ;  /* 0x0013ec0601007387 */ /* 0x0001e80000100800 */
[----:B------:R-:W3:Y:S01]  /*8c60*/  LDL.LU R38, [R1+0x108] ;  /* 0x0001080001267983 */ /* 0x000ee20000300800 */
[----:B0-----:R-:W-:-:S03]  /*8c70*/  IMAD.X R6, R12, 0x1, R2, P3 ;  /* 0x000000010c067824 */ /* 0x001fc600018e0602 */
[----:B------:R0:W-:Y:S04]  /*8c80*/  STL [R1+0x1428], R3 ;  /* 0x0014280301007387 */ /* 0x0001e80000100800 */
[----:B------:R-:W3:Y:S04]  /*8c90*/  LDL.LU R15, [R1+0xd4] ;  /* 0x0000d400010f7983 */ /* 0x000ee80000300800 */
[----:B------:R4:W-:Y:S04]  /*8ca0*/  STL [R1+0x13f4], R6 ;  /* 0x0013f40601007387 */ /* 0x0009e80000100800 */
[----:B------:R-:W3:Y:S01]  /*8cb0*/  LDL.LU R40, [R1+0x10c] ;  /* 0x00010c0001287983 */ /* 0x000ee20000300800 */
[----:B0-----:R-:W-:-:S05]  /*8cc0*/  IADD3 R3, P3, R9, R60, RZ ;  /* 0x0000003c09037210 */ /* 0x001fca0007f7e0ff */
[----:B------:R0:W-:Y:S04]  /*8cd0*/  STL [R1+0x1430], R3 ;  /* 0x0014300301007387 */ /* 0x0001e80000100800 */
[----:B------:R-:W3:Y:S01]  /*8ce0*/  LDL.LU R12, [R1+0xdc] ;  /* 0x0000dc00010c7983 */ /* 0x000ee20000300800 */
[----:B----4-:R-:W-:Y:S01]  /*8cf0*/  IMAD.X R6, R41, 0x1, R4, P2 ;  /* 0x0000000129067824 */ /* 0x010fe200010e0604 */
[----:B0-----:R-:W-:-:S04]  /*8d00*/  IADD3 R3, P2, R9, R61, RZ ;  /* 0x0000003d09037210 */ /* 0x001fc80007f5e0ff */
[----:B------:R0:W-:Y:S04]  /*8d10*/  STL [R1+0x13fc], R6 ;  /* 0x0013fc0601007387 */ /* 0x0001e80000100800 */
[----:B------:R-:W4:Y:S04]  /*8d20*/  LDL.LU R9, [R1+0x110] ;  /* 0x0001100001097983 */ /* 0x000f280000300800 */
[----:B------:R5:W-:Y:S01]  /*8d30*/  STL [R1+0x1438], R3 ;  /* 0x0014380301007387 */ /* 0x000be20000100800 */
[----:B0-----:R-:W-:-:S05]  /*8d40*/  IMAD.X R6, R41, 0x1, R2, P1 ;  /* 0x0000000129067824 */ /* 0x001fca00008e0602 */
[----:B------:R0:W-:Y:S01]  /*8d50*/  STL [R1+0x1404], R6 ;  /* 0x0014040601007387 */ /* 0x0001e20000100800 */
[----:B-----5:R-:W-:-:S05]  /*8d60*/  IADD3 R3, P1, R11, R60, RZ ;  /* 0x0000003c0b037210 */ /* 0x020fca0007f3e0ff */
[----:B------:R1:W-:Y:S01]  /*8d70*/  STL [R1+0x1440], R3 ;  /* 0x0014400301007387 */ /* 0x0003e20000100800 */
[----:B------:R-:W-:Y:S01]  /*8d80*/  IMAD.X R8, R7, 0x1, R4, P0 ;  /* 0x0000000107087824 */ /* 0x000fe200000e0604 */
[----:B0-----:R-:W-:-:S04]  /*8d90*/  IADD3 R6, P0, R11, R61, RZ ;  /* 0x0000003d0b067210 */ /* 0x001fc80007f1e0ff */
[----:B------:R0:W-:Y:S01]  /*8da0*/  STL [R1+0x140c], R8 ;  /* 0x00140c0801007387 */ /* 0x0001e20000100800 */
[----:B-1----:R-:W-:-:S03]  /*8db0*/  IMAD.X R3, R7, 0x1, R2, P6 ;  /* 0x0000000107037824 */ /* 0x002fc600030e0602 */
[----:B------:R-:W5:Y:S04]  /*8dc0*/  LDL.LU R7, [R1+0x118] ;  /* 0x0001180001077983 */ /* 0x000f680000300800 */
[----:B------:R1:W-:Y:S01]  /*8dd0*/  STL [R1+0x1448], R6 ;  /* 0x0014480601007387 */ /* 0x0003e20000100800 */
[----:B0-----:R-:W-:-:S03]  /*8de0*/  IADD3 R8, P6, R5, R60, RZ ;  /* 0x0000003c05087210 */ /* 0x001fc60007fde0ff */
[----:B------:R0:W-:Y:S04]  /*8df0*/  STL [R1+0x1414], R3 ;  /* 0x0014140301007387 */ /* 0x0001e80000100800 */
[----:B------:R0:W-:Y:S01]  /*8e00*/  STL [R1+0x1450], R8 ;  /* 0x0014500801007387 */ /* 0x0001e20000100800 */
[----:B-1----:R-:W-:-:S03]  /*8e10*/  IMAD.X R6, R34, 0x1, R4, P5 ;  /* 0x0000000122067824 */ /* 0x002fc600028e0604 */
[----:B------:R-:W5:Y:S01]  /*8e20*/  LDL.LU R41, [R1+0x11c] ;  /* 0x00011c0001297983 */ /* 0x000f620000300800 */
[----:B0-----:R-:W-:-:S03]  /*8e30*/  IADD3 R3, P5, R5, R61, RZ ;  /* 0x0000003d05037210 */ /* 0x001fc60007fbe0ff */
[----:B------:R0:W-:Y:S01]  /*8e40*/  STL [R1+0x141c], R6 ;  /* 0x00141c0601007387 */ /* 0x0001e20000100800 */
[----:B------:R-:W-:-:S03]  /*8e50*/  IMAD.X R8, R34, 0x1, R2, P4 ;  /* 0x0000000122087824 */ /* 0x000fc600020e0602 */
[----:B------:R-:W5:Y:S04]  /*8e60*/  LDL.LU R11, [R1+0x120] ;  /* 0x00012000010b7983 */ /* 0x000f680000300800 */
[----:B------:R1:W-:Y:S04]  /*8e70*/  STL [R1+0x1458], R3 ;  /* 0x0014580301007387 */ /* 0x0003e80000100800 */
[----:B------:R-:W5:Y:S04]  /*8e80*/  LDL.LU R5, [R1+0x124] ;  /* 0x0001240001057983 */ /* 0x000f680000300800 */
[----:B------:R1:W-:Y:S01]  /*8e90*/  STL [R1+0x1424], R8 ;  /* 0x0014240801007387 */ /* 0x0003e20000100800 */
[C---:B0-----:R-:W-:Y:S01]  /*8ea0*/  IADD3 R6, P4, R22.reuse, R60, RZ ;  /* 0x0000003c16067210 */ /* 0x041fe20007f9e0ff */
[----:B-1----:R-:W-:Y:S01]  /*8eb0*/  IMAD.X R3, R35, 0x1, R4, P3 ;  /* 0x0000000123037824 */ /* 0x002fe200018e0604 */
[----:B------:R-:W-:-:S03]  /*8ec0*/  IADD3 R8, P3, R22, R61, RZ ;  /* 0x0000003d16087210 */ /* 0x000fc60007f7e0ff */
[----:B------:R0:W-:Y:S04]  /*8ed0*/  STL [R1+0x1460], R6 ;  /* 0x0014600601007387 */ /* 0x0001e80000100800 */
[----:B------:R1:W-:Y:S04]  /*8ee0*/  STL [R1+0x142c], R3 ;  /* 0x00142c0301007387 */ /* 0x0003e80000100800 */
[----:B------:R1:W-:Y:S01]  /*8ef0*/  STL [R1+0x1468], R8 ;  /* 0x0014680801007387 */ /* 0x0003e20000100800 */
[----:B0-----:R-:W-:Y:S01]  /*8f00*/  IMAD.X R6, R35, 0x1, R2, P2 ;  /* 0x0000000123067824 */ /* 0x001fe200010e0602 */
[----:B-1----:R-:W-:-:S04]  /*8f10*/  IADD3 R3, P2, R21, R60, RZ ;  /* 0x0000003c15037210 */ /* 0x002fc80007f5e0ff */
[----:B------:R0:W-:Y:S01]  /*8f20*/  STL [R1+0x1434], R6 ;  /* 0x0014340601007387 */ /* 0x0001e20000100800 */
[----:B------:R-:W-:-:S03]  /*8f30*/  IMAD.X R8, R37, 0x1, R4, P1 ;  /* 0x0000000125087824 */ /* 0x000fc600008e0604 */
[----:B------:R1:W-:Y:S04]  /*8f40*/  STL [R1+0x146c], R3 ;  /* 0x00146c0301007387 */ /* 0x0003e80000100800 */
[----:B------:R2:W-:Y:S01]  /*8f50*/  STL [R1+0x143c], R8 ;  /* 0x00143c0801007387 */ /* 0x0005e20000100800 */
[----:B0-----:R-:W-:Y:S01]  /*8f60*/  IADD3 R6, P1, R21, R61, RZ ;  /* 0x0000003d15067210 */ /* 0x001fe20007f3e0ff */
[----:B-1----:R-:W-:-:S04]  /*8f70*/  IMAD.X R3, R37, 0x1, R2, P0 ;  /* 0x0000000125037824 */ /* 0x002fc800000e0602 */
[----:B------:R3:W-:Y:S04]  /*8f80*/  STL [R1+0x1470], R6 ;  /* 0x0014700601007387 */ /* 0x0007e80000100800 */
[----:B------:R0:W-:Y:S01]  /*8f90*/  STL [R1+0x1444], R3 ;  /* 0x0014440301007387 */ /* 0x0001e20000100800 */
[----:B--2---:R-:W-:-:S05]  /*8fa0*/  IADD3 R8, P0, R18, R60, RZ ;  /* 0x0000003c12087210 */ /* 0x004fca0007f1e0ff */
[----:B------:R1:W-:Y:S01]  /*8fb0*/  STL [R1+0x1474], R8 ;  /* 0x0014740801007387 */ /* 0x0003e20000100800 */
[----:B---3--:R-:W-:Y:S01]  /*8fc0*/  IMAD.X R6, R38, 0x1, R4, P6 ;  /* 0x0000000126067824 */ /* 0x008fe200030e0604 */
[----:B0-----:R-:W-:Y:S01]  /*8fd0*/  IADD3 R3, P6, R18, R61, RZ ;  /* 0x0000003d12037210 */ /* 0x001fe20007fde0ff */
[----:B-1----:R-:W-:-:S03]  /*8fe0*/  IMAD.X R8, R38, 0x1, R2, P5 ;  /* 0x0000000126087824 */ /* 0x002fc600028e0602 */
[----:B------:R0:W-:Y:S04]  /*8ff0*/  STL [R1+0x144c], R6 ;  /* 0x00144c0601007387 */ /* 0x0001e80000100800 */
        /* <DEDUP_REMOVED lines=10> */
[----:B------:R0:W-:Y:S04]  /*90a0*/  STL [R1+0x1464], R6 ;  /* 0x0014640601007387 */ /* 0x0001e80000100800 */
[----:B------:R-:W-:Y:S01]  /*90b0*/  STL [R1+0x11c8], R3 ;  /* 0x0011c80301007387 */ /* 0x000fe20000100800 */
[----:B----4-:R-:W-:Y:S01]  /*90c0*/  IMAD.X R8, R9, 0x1, R4, P2 ;  /* 0x0000000109087824 */ /* 0x010fe200010e0604 */
[----:B0-----:R-:W-:-:S04]  /*90d0*/  IADD3 R6, P2, R12, R61, RZ ;  /* 0x0000003d0c067210 */ /* 0x001fc80007f5e0ff */
[----:B------:R0:W-:Y:S04]  /*90e0*/  STL [R1+0x11c4], R8 ;  /* 0x0011c40801007387 */ /* 0x0001e80000100800 */
[----:B------:R1:W-:Y:S01]  /*90f0*/  STL [R1+0x11c0], R6 ;  /* 0x0011c00601007387 */ /* 0x0003e20000100800 */
[--C-:B0-----:R-:W-:Y:S02]  /*9100*/  IMAD.X R8, R9, 0x1, R2.reuse, P1 ;  /* 0x0000000109087824 */ /* 0x101fe400008e0602 */
[C---:B------:R-:W-:Y:S02]  /*9110*/  IMAD.X R9, R0.reuse, 0x1, R2, P6 ;  /* 0x0000000100097824 */ /* 0x040fe400030e0602 */
[----:B-1----:R-:W-:Y:S01]  /*9120*/  IMAD.X R6, R0, 0x1, R4, P0 ;  /* 0x0000000100067824 */ /* 0x002fe200000e0604 */
[----:B------:R5:W-:Y:S04]  /*9130*/  STL [R1+0x11ac], R8 ;  /* 0x0011ac0801007387 */ /* 0x000be80000100800 */
[----:B------:R-:W2:Y:S01]  /*9140*/  LDL.LU R0, [R1+0x16d8] ;  /* 0x0016d80001007983 */ /* 0x000ea20000300800 */
[----:B------:R-:W-:-:S03]  /*9150*/  SHF.R.S32.HI R3, RZ, 0x1f, R12 ;  /* 0x0000001fff037819 */ /* 0x000fc6000001140c */
[----:B------:R0:W-:Y:S04]  /*9160*/  STL [R1+0x11b0], R6 ;  /* 0x0011b00601007387 */ /* 0x0001e80000100800 */
[----:B------:R-:W-:Y:S01]  /*9170*/  STL [R1+0x11b4], R9 ;  /* 0x0011b40901007387 */ /* 0x000fe20000100800 */
[C---:B-----5:R-:W-:Y:S02]  /*9180*/  IMAD.X R8, R7.reuse, 0x1, R4, P5 ;  /* 0x0000000107087824 */ /* 0x060fe400028e0604 */
[----:B0-----:R-:W-:Y:S02]  /*9190*/  IMAD.X R6, R7, 0x1, R2, P4 ;  /* 0x0000000107067824 */ /* 0x001fe400020e0602 */
[C---:B------:R-:W-:Y:S01]  /*91a0*/  IMAD.X R4, R3.reuse, 0x1, R4, P3 ;  /* 0x0000000103047824 */ /* 0x040fe200018e0604 */
[----:B------:R-:W-:Y:S01]  /*91b0*/  STL [R1+0x11b8], R8 ;  /* 0x0011b80801007387 */ /* 0x000fe20000100800 */
[----:B------:R-:W-:-:S03]  /*91c0*/  IMAD.X R2, R3, 0x1, R2, P2 ;  /* 0x0000000103027824 */ /* 0x000fc600010e0602 */
[----:B------:R0:W-:Y:S04]  /*91d0*/  STL [R1+0x11bc], R6 ;  /* 0x0011bc0601007387 */ /* 0x0001e80000100800 */
[----:B------:R-:W-:Y:S01]  /*91e0*/  STL [R1+0x11a8], R4 ;  /* 0x0011a80401007387 */ /* 0x000fe20000100800 */
[----:B0-----:R-:W-:-:S03]  /*91f0*/  IADD3 R6, P0, R41, UR6, RZ ;  /* 0x0000000629067c10 */ /* 0x001fc6000ff1e0ff */
[----:B------:R0:W-:Y:S01]  /*9200*/  STL [R1+0x9c4], R2 ;  /* 0x0009c40201007387 */ /* 0x0001e20000100800 */
[----:B------:R-:W-:-:S03]  /*9210*/  IADD3 R7, P1, R11, UR6, RZ ;  /* 0x000000060b077c10 */ /* 0x000fc6000ff3e0ff */
[----:B------:R-:W-:Y:S01]  /*9220*/  STL [R1+0x78c], R6 ;  /* 0x00078c0601007387 */ /* 0x000fe20000100800 */
[----:B0-----:R-:W-:Y:S02]  /*9230*/  LEA.HI.X.SX32 R2, R41, UR7, 0x1, P0 ;  /* 0x0000000729027c11 */ /* 0x001fe400080f0eff */
[----:B------:R-:W-:Y:S01]  /*9240*/  IADD3 R8, P2, R5, UR6, RZ ;  /* 0x0000000605087c10 */ /* 0x000fe2000ff5e0ff */
[----:B------:R-:W-:Y:S01]  /*9250*/  STL [R1+0x794], R7 ;  /* 0x0007940701007387 */ /* 0x000fe20000100800 */
[----:B------:R-:W-:Y:S01]  /*9260*/  LEA.HI.X.SX32 R3, R11, UR7, 0x1, P1 ;  /* 0x000000070b037c11 */ /* 0x000fe200088f0eff */
[----:B------:R-:W0:Y:S01]  /*9270*/  LDC R41, c[0x0][0x230] ;  /* 0x00008c00ff297b82 */ /* 0x000e220000000800 */
[----:B------:R-:W-:Y:S01]  /*9280*/  LEA.HI.X.SX32 R4, R5, UR7, 0x1, P2 ;  /* 0x0000000705047c11 */ /* 0x000fe200090f0eff */
[----:B------:R-:W-:Y:S01]  /*9290*/  STL [R1+0x79c], R8 ;  /* 0x00079c0801007387 */ /* 0x000fe20000100800 */
[----:B--2---:R-:W-:Y:S02]  /*92a0*/  IADD3 R9, P3, R0, UR6, RZ ;  /* 0x0000000600097c10 */ /* 0x004fe4000ff7e0ff */
[----:B------:R-:W-:Y:S01]  /*92b0*/  IADD3 R12, P1, R8, UR49, RZ ;  /* 0x00000031080c7c10 */ /* 0x000fe2000ff3e0ff */
[----:B0-----:R-:W-:Y:S01]  /*92c0*/  VIADD R41, R41, 0x3f ;  /* 0x0000003f29297836 */ /* 0x001fe20000000000 */
[----:B------:R-:W-:Y:S01]  /*92d0*/  LEA.HI.X.SX32 R5, R0, UR7, 0x1, P3 ;  /* 0x0000000700057c11 */ /* 0x000fe200098f0eff */
[----:B------:R-:W-:Y:S01]  /*92e0*/  STL [R1+0x7a4], R9 ;  /* 0x0007a40901007387 */ /* 0x000fe20000100800 */
[----:B------:R-:W-:Y:S01]  /*92f0*/  IADD3 R11, P0, R9, UR49, RZ ;  /* 0x00000031090b7c10 */ /* 0x000fe2000ff1e0ff */
[----:B------:R-:W-:-:S02]  /*9300*/  UIMAD UR5, UR5, 0xe, URZ ;  /* 0x0000000e050578a4 */ /* 0x000fc4000f8e023f */
[----:B------:R-:W2:Y:S01]  /*9310*/  LDL.LU R0, [R1+0x16d4] ;  /* 0x0016d40001007983 */ /* 0x000ea20000300800 */
[----:B------:R-:W-:Y:S01]  /*9320*/  IADD3 R10, P2, R7, UR49, RZ ;  /* 0x00000031070a7c10 */ /* 0x000fe2000ff5e0ff */
[----:B------:R-:W-:Y:S01]  /*9330*/  ULDC UR6, c[0x0][0x238] ;  /* 0x00008e0000067ab9 */ /* 0x000fe20000000800 */
[----:B------:R-:W-:Y:S01]  /*9340*/  ULDC UR7, c[0x0][0x238] ;  /* 0x00008e0000077ab9 */ /* 0x000fe20000000800 */
[----:B------:R-:W-:Y:S04]  /*9350*/  STL [R1+0x788], R2 ;  /* 0x0007880201007387 */ /* 0x000fe80000100800 */
[----:B------:R-:W-:Y:S04]  /*9360*/  STL [R1+0x790], R3 ;  /* 0x0007900301007387 */ /* 0x000fe80000100800 */
[----:B------:R-:W-:Y:S04]  /*9370*/  STL [R1+0x798], R4 ;  /* 0x0007980401007387 */ /* 0x000fe80000100800 */
[----:B------:R-:W-:Y:S04]  /*9380*/  STL [R1+0x7a0], R5 ;  /* 0x0007a00501007387 */ /* 0x000fe80000100800 */
        /* <DEDUP_REMOVED lines=227> */
[----:B------:R0:W-:Y:S04]  /*a1c0*/  STL [R1+0x9cc], R11 ;  /* 0x0009cc0b01007387 */ /* 0x0001e80000100800 */
[----:B------:R1:W-:Y:S04]  /*a1d0*/  STL [R1+0x9d4], R12 ;  /* 0x0009d40c01007387 */ /* 0x0003e80000100800 */
[----:B------:R3:W-:Y:S01]  /*a1e0*/  STL [R1+0x9dc], R10 ;  /* 0x0009dc0a01007387 */ /* 0x0007e20000100800 */
[----:B0-----:R-:W-:-:S02]  /*a1f0*/  IADD3 R11, P3, R6, UR49, RZ ;  /* 0x00000031060b7c10 */ /* 0x001fc4000ff7e0ff */
[----:B-1----:R-:W-:-:S03]  /*a200*/  IADD3.X R12, R4, UR38, RZ, P1, !PT ;  /* 0x00000026040c7c10 */ /* 0x002fc60008ffe4ff */
[----:B------:R0:W-:Y:S01]  /*a210*/  STL [R1+0x9e4], R11 ;  /* 0x0009e40b01007387 */ /* 0x0001e20000100800 */
[----:B---3--:R-:W-:-:S05]  /*a220*/  IADD3.X R10, R5, UR38, RZ, P0, !PT ;  /* 0x00000026050a7c10 */ /* 0x008fca00087fe4ff */
[----:B------:R1:W-:Y:S01]  /*a230*/  STL [R1+0x9c8], R10 ;  /* 0x0009c80a01007387 */ /* 0x0003e20000100800 */
[----:B0-----:R-:W-:-:S03]  /*a240*/  IADD3.X R11, R3, UR38, RZ, P2, !PT ;  /* 0x00000026030b7c10 */ /* 0x001fc600097fe4ff */
[----:B------:R0:W-:Y:S01]  /*a250*/  STL [R1+0x9d0], R12 ;  /* 0x0009d00c01007387 */ /* 0x0001e20000100800 */
[----:B-1----:R-:W-:-:S03]  /*a260*/  IADD3.X R10, R2, UR38, RZ, P3, !PT ;  /* 0x00000026020a7c10 */ /* 0x002fc60009ffe4ff */
[----:B------:R1:W-:Y:S01]  /*a270*/  STL [R1+0x9d8], R11 ;  /* 0x0009d80b01007387 */ /* 0x0003e20000100800 */
[----:B------:R-:W-:Y:S02]  /*a280*/  USHF.R.S32.HI UR38, URZ, 0x1f, UR50 ;  /* 0x0000001f3f267899 */ /* 0x000fe40008011432 */
[----:B0-----:R-:W-:Y:S01]  /*a290*/  IADD3 R12, P1, R8, UR50, RZ ;  /* 0x00000032080c7c10 */ /* 0x001fe2000ff3e0ff */
[----:B------:R0:W-:Y:S01]  /*a2a0*/  STL [R1+0x9e0], R10 ;  /* 0x0009e00a01007387 */ /* 0x0001e20000100800 */
[----:B-1----:R-:W-:Y:S02]  /*a2b0*/  IADD3 R11, P0, R9, UR50, RZ ;  /* 0x00000032090b7c10 */ /* 0x002fe4000ff1e0ff */
[----:B0-----:R-:W-:-:S03]  /*a2c0*/  IADD3 R10, P2, R7, UR50, RZ ;  /* 0x00000032070a7c10 */ /* 0x001fc6000ff5e0ff */
[----:B------:R0:W-:Y:S04]  /*a2d0*/  STL [R1+0x9ec], R11 ;  /* 0x0009ec0b01007387 */ /* 0x0001e80000100800 */
[----:B------:R1:W-:Y:S04]  /*a2e0*/  STL [R1+0x9f4], R12 ;  /* 0x0009f40c01007387 */ /* 0x0003e80000100800 */
[----:B------:R3:W-:Y:S01]  /*a2f0*/  STL [R1+0x9fc], R10 ;  /* 0x0009fc0a01007387 */ /* 0x0007e20000100800 */
[----:B0-----:R-:W-:Y:S02]  /*a300*/  IADD3 R11, P3, R6, UR50, RZ ;  /* 0x00000032060b7c10 */ /* 0x001fe4000ff7e0ff */
        /* <DEDUP_REMOVED lines=187> */
[----:B-1----:R-:W-:-:S02]  /*aec0*/  IADD3.X R12, R4, UR38, RZ, P1, !PT ;  /* 0x00000026040c7c10 */ /* 0x002fc40008ffe4ff */
[----:B---3--:R-:W-:Y:S01]  /*aed0*/  IADD3.X R10, R5, UR38, RZ, P0, !PT ;  /* 0x00000026050a7c10 */ /* 0x008fe200087fe4ff */
[----:B------:R0:W-:Y:S04]  /*aee0*/  STL [R1+0xb64], R11 ;  /* 0x000b640b01007387 */ /* 0x0001e80000100800 */
[----:B------:R1:W-:Y:S01]  /*aef0*/  STL [R1+0xb48], R10 ;  /* 0x000b480a01007387 */ /* 0x0003e20000100800 */
[----:B0-----:R-:W-:-:S03]  /*af00*/  IADD3.X R11, R3, UR38, RZ, P2, !PT ;  /* 0x00000026030b7c10 */ /* 0x001fc600097fe4ff */
[----:B------:R-:W-:Y:S01]  /*af10*/  STL [R1+0xb50], R12 ;  /* 0x000b500c01007387 */ /* 0x000fe20000100800 */
[----:B-1----:R-:W-:-:S03]  /*af20*/  IADD3.X R10, R2, UR38, RZ, P3, !PT ;  /* 0x00000026020a7c10 */ /* 0x002fc60009ffe4ff */
[----:B------:R-:W-:Y:S04]  /*af30*/  STL [R1+0xb58], R11 ;  /* 0x000b580b01007387 */ /* 0x000fe80000100800 */
[----:B------:R0:W-:Y:S04]  /*af40*/  STL [R1+0xb60], R10 ;  /* 0x000b600a01007387 */ /* 0x0001e80000100800 */
        /* <DEDUP_REMOVED lines=19> */
[----:B------:R-:W-:Y:S01]  /*b080*/  STL [R1+0x394], RZ ;  /* 0x000394ff01007387 */ /* 0x000fe20000100800 */
[----:B0-----:R-:W-:-:S03]  /*b090*/  IADD3 R10, P0, R9, UR19, RZ ;  /* 0x00000013090a7c10 */ /* 0x001fc6000ff1e0ff */
[----:B------:R-:W-:Y:S04]  /*b0a0*/  STL [R1+0x398], RZ ;  /* 0x000398ff01007387 */ /* 0x000fe80000100800 */
[----:B------:R-:W-:Y:S04]  /*b0b0*/  STL [R1+0x39c], RZ ;  /* 0x00039cff01007387 */ /* 0x000fe80000100800 */
[----:B------:R-:W-:Y:S04]  /*b0c0*/  STL [R1+0x380], RZ ;  /* 0x000380ff01007387 */ /* 0x000fe80000100800 */
[----:B------:R-:W-:Y:S04]  /*b0d0*/  STL [R1+0x384], RZ ;  /* 0x000384ff01007387 */ /* 0x000fe80000100800 */
[----:B------:R-:W-:Y:S01]  /*b0e0*/  STL [R1+0x388], RZ ;  /* 0x000388ff01007387 */ /* 0x000fe20000100800 */
[----:B------:R-:W-:-:S03]  /*b0f0*/  IADD3 R12, P1, R8, UR19, RZ ;  /* 0x00000013080c7c10 */ /* 0x000fc6000ff3e0ff */
[----:B------:R-:W-:Y:S01]  /*b100*/  STL [R1+0x38c], RZ ;  /* 0x00038cff01007387 */ /* 0x000fe20000100800 */
[----:B------:R-:W-:-:S03]  /*b110*/  IADD3 R11, P2, R7, UR19, RZ ;  /* 0x00000013070b7c10 */ /* 0x000fc6000ff5e0ff */
[----:B------:R-:W-:Y:S04]  /*b120*/  STL [R1+0x290], RZ ;  /* 0x000290ff01007387 */ /* 0x000fe80000100800 */
[----:B------:R-:W-:Y:S04]  /*b130*/  STL [R1+0x294], RZ ;  /* 0x000294ff01007387 */ /* 0x000fe80000100800 */
[----:B------:R0:W-:Y:S04]  /*b140*/  STL [R1+0xb6c], R10 ;  /* 0x000b6c0a01007387 */ /* 0x0001e80000100800 */
[----:B------:R1:W-:Y:S01]  /*b150*/  STL [R1+0xb74], R12 ;  /* 0x000b740c01007387 */ /* 0x0003e20000100800 */
[----:B0-----:R-:W-:Y:S01]  /*b160*/  IADD3 R10, P3, R6, UR19, RZ ;  /* 0x00000013060a7c10 */ /* 0x001fe2000ff7e0ff */
[----:B------:R-:W-:-:S02]  /*b170*/  USHF.R.S32.HI UR19, URZ, 0x1f, UR19 ;  /* 0x0000001f3f137899 */ /* 0x000fc40008011413 */
[----:B------:R0:W-:Y:S04]  /*b180*/  STL [R1+0xb7c], R11 ;  /* 0x000b7c0b01007387 */ /* 0x0001e80000100800 */
[----:B------:R3:W-:Y:S01]  /*b190*/  STL [R1+0xb84], R10 ;  /* 0x000b840a01007387 */ /* 0x0007e20000100800 */
[----:B-1----:R-:W-:-:S03]  /*b1a0*/  IADD3.X R12, R4, UR19, RZ, P1, !PT ;  /* 0x00000013040c7c10 */ /* 0x002fc60008ffe4ff */
[----:B------:R-:W-:Y:S01]  /*b1b0*/  STL [R1+0x298], RZ ;  /* 0x000298ff01007387 */ /* 0x000fe20000100800 */
[----:B0-----:R-:W-:Y:S02]  /*b1c0*/  IADD3.X R11, R3, UR19, RZ, P2, !PT ;  /* 0x00000013030b7c10 */ /* 0x001fe400097fe4ff */
[----:B---3--:R-:W-:Y:S01]  /*b1d0*/  IADD3.X R10, R5, UR19, RZ, P0, !PT ;  /* 0x00000013050a7c10 */ /* 0x008fe200087fe4ff */
[----:B------:R-:W-:Y:S04]  /*b1e0*/  STL [R1+0x29c], RZ ;  /* 0x00029cff01007387 */ /* 0x000fe80000100800 */
[----:B------:R0:W-:Y:S04]  /*b1f0*/  STL [R1+0xb68], R10 ;  /* 0x000b680a01007387 */ /* 0x0001e80000100800 */
[----:B------:R1:W-:Y:S01]  /*b200*/  STL [R1+0xb70], R12 ;  /* 0x000b700c01007387 */ /* 0x0003e20000100800 */
[----:B0-----:R-:W-:-:S03]  /*b210*/  IADD3.X R10, R2, UR19, RZ, P3, !PT ;  /* 0x00000013020a7c10 */ /* 0x001fc60009ffe4ff */
[----:B------:R0:W-:Y:S01]  /*b220*/  STL [R1+0xb78], R11 ;  /* 0x000b780b01007387 */ /* 0x0001e20000100800 */
[----:B------:R-:W-:Y:S02]  /*b230*/  USHF.R.S32.HI UR19, URZ, 0x1f, UR43 ;  /* 0x0000001f3f137899 */ /* 0x000fe4000801142b */
[----:B-1----:R-:W-:Y:S01]  /*b240*/  IADD3 R12, P1, R8, UR43, RZ ;  /* 0x0000002b080c7c10 */ /* 0x002fe2000ff3e0ff */
[----:B------:R1:W-:Y:S01]  /*b250*/  STL [R1+0xb80], R10 ;  /* 0x000b800a01007387 */ /* 0x0003e20000100800 */
[----:B0-----:R-:W-:Y:S02]  /*b260*/  IADD3 R11, P0, R9, UR43, RZ ;  /* 0x0000002b090b7c10 */ /* 0x001fe4000ff1e0ff */
[----:B-1----:R-:W-:-:S03]  /*b270*/  IADD3 R10, P2, R7, UR43, RZ ;  /* 0x0000002b070a7c10 */ /* 0x002fc6000ff5e0ff */
        /* <DEDUP_REMOVED lines=88> */
[----:B0-----:R-:W-:Y:S01]  /*b800*/  IADD3 R11, P3, R6, UR48, RZ ;  /* 0x00000030060b7c10 */ /* 0x001fe2000ff7e0ff */
[----:B------:R-:W-:Y:S01]  /*b810*/  UIMAD UR49, UR20, 0x2b, URZ ;  /* 0x0000002b143178a4 */ /* 0x000fe2000f8e023f */
        /* <DEDUP_REMOVED lines=197> */
[----:B------:R-:W-:Y:S01]  /*c470*/  USHF.L.U32 UR60, UR20, 0x5, URZ ;  /* 0x00000005143c7899 */ /* 0x000fe2000800063f */
        /* <DEDUP_REMOVED lines=35> */
[----:B------:R-:W-:-:S02]  /*c6b0*/  USHF.L.U32 UR38, UR20, 0x6, URZ ;  /* 0x0000000614267899 */ /* 0x000fc4000800063f */
[----:B------:R-:W-:Y:S01]  /*c6c0*/  UIMAD UR20, UR20, 0x1e, URZ ;  /* 0x0000001e141478a4 */ /* 0x000fe2000f8e023f */
[----:B-1----:R-:W-:Y:S01]  /*c6d0*/  IADD3.X R12, R4, UR44, RZ, P1, !PT ;  /* 0x0000002c040c7c10 */ /* 0x002fe20008ffe4ff */
        /* <DEDUP_REMOVED lines=72> */
[----:B------:R0:W-:Y:S01]  /*cb60*/  STL [R1+0xe50], R12 ;  /* 0x000e500c01007387 */ /* 0x0001e20000100800 */
[----:B-1----:R-:W-:-:S03]  /*cb70*/  IADD3.X R10, R2, UR43, RZ, P3, !PT ;  /* 0x0000002b020a7c10 */ /* 0x002fc60009ffe4ff */
[----:B------:R-:W-:Y:S04]  /*cb80*/  STL [R1+0xe58], R11 ;  /* 0x000e580b01007387 */ /* 0x000fe80000100800 */
[----:B------:R1:W-:Y:S01]  /*cb90*/  STL [R1+0xe60], R10 ;  /* 0x000e600a01007387 */ /* 0x0003e20000100800 */
[----:B0-----:R-:W-:Y:S01]  /*cba0*/  IADD3 R12, P0, R9, UR24, RZ ;  /* 0x00000018090c7c10 */ /* 0x001fe2000ff1e0ff */
[----:B------:R-:W-:Y:S02]  /*cbb0*/  USHF.R.S32.HI UR54, URZ, 0x1f, UR24 ;  /* 0x0000001f3f367899 */ /* 0x000fe40008011418 */
[----:B-1----:R-:W-:Y:S02]  /*cbc0*/  IADD3 R10, P1, R8, UR24, RZ ;  /* 0x00000018080a7c10 */ /* 0x002fe4000ff3e0ff */
[----:B------:R0:W-:Y:S01]  /*cbd0*/  STL [R1+0xe6c], R12 ;  /* 0x000e6c0c01007387 */ /* 0x0001e20000100800 */
[----:B------:R-:W-:-:S03]  /*cbe0*/  SHF.R.S32.HI R11, RZ, 0x1f, R41 ;  /* 0x0000001fff0b7819 */ /* 0x000fc60000011429 */
[----:B------:R1:W-:Y:S01]  /*cbf0*/  STL [R1+0xe74], R10 ;  /* 0x000e740a01007387 */ /* 0x0003e20000100800 */
[----:B0-----:R-:W-:Y:S02]  /*cc00*/  IADD3 R12, P2, R7, UR24, RZ ;  /* 0x00000018070c7c10 */ /* 0x001fe4000ff5e0ff */
[----:B-1----:R-:W-:-:S03]  /*cc10*/  IADD3 R10, P3, R6, UR24, RZ ;  /* 0x00000018060a7c10 */ /* 0x002fc6000ff7e0ff */
[----:B------:R0:W-:Y:S01]  /*cc20*/  STL [R1+0xe7c], R12 ;  /* 0x000e7c0c01007387 */ /* 0x0001e20000100800 */
[----:B------:R-:W-:-:S03]  /*cc30*/  LEA.HI R11, R11, R41, RZ, 0x6 ;  /* 0x000000290b0b7211 */ /* 0x000fc600078f30ff */
[----:B------:R1:W-:Y:S01]  /*cc40*/  STL [R1+0xe84], R10 ;  /* 0x000e840a01007387 */ /* 0x0003e20000100800 */
[----:B------:R-:W-:Y:S02]  /*cc50*/  SHF.R.S32.HI R11, RZ, 0x6, R11 ;  /* 0x00000006ff0b7819 */ /* 0x000fe4000001140b */
[----:B------:R-:W-:Y:S02]  /*cc60*/  IADD3.X R11, R3, UR54, RZ, P2, !PT ;  /* 0x00000036030b7c10 */ /* 0x000fe400097fe4ff */
[----:B0-----:R-:W-:Y:S02]  /*cc70*/  IADD3.X R12, R4, UR54, RZ, P1, !PT ;  /* 0x00000036040c7c10 */ /* 0x001fe40008ffe4ff */
[----:B-1----:R-:W-:-:S05]  /*cc80*/  IADD3.X R10, R5, UR54, RZ, P0, !PT ;  /* 0x00000036050a7c10 */ /* 0x002fca00087fe4ff */
[----:B------:R0:W-:Y:S04]  /*cc90*/  STL [R1+0xe68], R10 ;  /* 0x000e680a01007387 */ /* 0x0001e80000100800 */
[----:B------:R2:W-:Y:S01]  /*cca0*/  STL [R1+0xe70], R12 ;  /* 0x000e700c01007387 */ /* 0x0005e20000100800 */
[----:B0-----:R-:W-:-:S03]  /*ccb0*/  IADD3.X R10, R2, UR54, RZ, P3, !PT ;  /* 0x00000036020a7c10 */ /* 0x001fc60009ffe4ff */
[----:B------:R0:W-:Y:S01]  /*ccc0*/  STL [R1+0xe78], R11 ;  /* 0x000e780b01007387 */ /* 0x0001e20000100800 */
[----:B--2---:R-:W-:-:S03]  /*ccd0*/  LOP3.LUT R12, R0, 0x20, RZ, 0x3c, !PT ;  /* 0x00000020000c7812 */ /* 0x004fc600078e3cff */
[----:B------:R1:W-:Y:S01]  /*cce0*/  STL [R1+0xe80], R10 ;  /* 0x000e800a01007387 */ /* 0x0003e20000100800 */
[----:B------:R-:W-:Y:S02]  /*ccf0*/  IADD3 R12, P2, R9, UR25, RZ ;  /* 0x00000019090c7c10 */ /* 0x000fe4000ff5e0ff */
[----:B0-----:R-:W-:Y:S02]  /*cd00*/  LOP3.LUT R11, R0, 0x40, RZ, 0x3c, !PT ;  /* 0x00000040000b7812 */ /* 0x001fe400078e3cff */
[----:B------:R-:W-:Y:S02]  /*cd10*/  IADD3 R11, P1, R8, UR25, RZ ;  /* 0x00000019080b7c10 */ /* 0x000fe4000ff3e0ff */
[----:B-1----:R-:W-:Y:S02]  /*cd20*/  LOP3.LUT R10, R0, 0x60, RZ, 0x3c, !PT ;  /* 0x00000060000a7812 */ /* 0x002fe400078e3cff */
[----:B------:R-:W-:Y:S01]  /*cd30*/  IADD3 R10, P0, R7, UR25, RZ ;  /* 0x00000019070a7c10 */ /* 0x000fe2000ff1e0ff */
[----:B------:R0:W-:Y:S01]  /*cd40*/  STL [R1+0xe8c], R12 ;  /* 0x000e8c0c01007387 */ /* 0x0001e20000100800 */
[----:B------:R-:W-:-:S03]  /*cd50*/  USHF.R.S32.HI UR48, URZ, 0x1f, UR25 ;  /* 0x0000001f3f307899 */ /* 0x000fc60008011419 */
[----:B------:R1:W-:Y:S04]  /*cd60*/  STL [R1+0xe94], R11 ;  /* 0x000e940b01007387 */ /* 0x0003e80000100800 */
[----:B------:R2:W-:Y:S01]  /*cd70*/  STL [R1+0xe9c], R10 ;  /* 0x000e9c0a01007387 */ /* 0x0005e20000100800 */
[----:B0-----:R-:W-:Y:S02]  /*cd80*/  IADD3 R12, P4, R6, UR25, RZ ;  /* 0x00000019060c7c10 */ /* 0x001fe4000ff9e0ff */
[----:B-1----:R-:W-:-:S03]  /*cd90*/  IADD3 R11, P6, R9, UR26, RZ ;  /* 0x0000001a090b7c10 */ /* 0x002fc6000ffde0ff */
[----:B------:R0:W-:Y:S01]  /*cda0*/  STL [R1+0xea4], R12 ;  /* 0x000ea40c01007387 */ /* 0x0001e20000100800 */
[----:B--2---:R-:W-:-:S03]  /*cdb0*/  IADD3 R10, P5, R8, UR26, RZ ;  /* 0x0000001a080a7c10 */ /* 0x004fc6000ffbe0ff */
[----:B------:R1:W-:Y:S04]  /*cdc0*/  STL [R1+0xeac], R11 ;  /* 0x000eac0b01007387 */ /* 0x0003e80000100800 */
[----:B------:R2:W-:Y:S01]  /*cdd0*/  STL [R1+0xeb4], R10 ;  /* 0x000eb40a01007387 */ /* 0x0005e20000100800 */
[----:B0-----:R-:W-:Y:S02]  /*cde0*/  IADD3 R12, P3, R7, UR26, RZ ;  /* 0x0000001a070c7c10 */ /* 0x001fe4000ff7e0ff */
[----:B-1----:R-:W-:-:S03]  /*cdf0*/  IADD3.X R11, R5, UR48, RZ, P2, !PT ;  /* 0x00000030050b7c10 */ /* 0x002fc600097fe4ff */
[----:B------:R0:W-:Y:S01]  /*ce00*/  STL [R1+0xebc], R12 ;  /* 0x000ebc0c01007387 */ /* 0x0001e20000100800 */
[----:B--2---:R-:W-:-:S03]  /*ce10*/  IADD3 R10, P2, R6, UR26, RZ ;  /* 0x0000001a060a7c10 */ /* 0x004fc6000ff5e0ff */
[----:B------:R1:W-:Y:S04]  /*ce20*/  STL [R1+0xe88], R11 ;  /* 0x000e880b01007387 */ /* 0x0003e80000100800 */
[----:B------:R2:W-:Y:S01]  /*ce30*/  STL [R1+0xec4], R10 ;  /* 0x000ec40a01007387 */ /* 0x0005e20000100800 */
[----:B0-----:R-:W-:Y:S02]  /*ce40*/  IADD3.X R12, R4, UR48, RZ, P1, !PT ;  /* 0x00000030040c7c10 */ /* 0x001fe40008ffe4ff */
[----:B-1----:R-:W-:-:S03]  /*ce50*/  IADD3 R11, P1, R9, UR27, RZ ;  /* 0x0000001b090b7c10 */ /* 0x002fc6000ff3e0ff */
[----:B------:R0:W-:Y:S01]  /*ce60*/  STL [R1+0xe90], R12 ;  /* 0x000e900c01007387 */ /* 0x0001e20000100800 */
[----:B--2---:R-:W-:Y:S01]  /*ce70*/  IADD3.X R10, R3, UR48, RZ, P0, !PT ;  /* 0x00000030030a7c10 */ /* 0x004fe200087fe4ff */
[----:B------:R-:W-:Y:S02]  /*ce80*/  USHF.R.S32.HI UR55, URZ, 0x1f, UR26 ;  /* 0x0000001f3f377899 */ /* 0x000fe4000801141a */
        /* <DEDUP_REMOVED lines=11> */
[----:B--2---:R-:W-:-:S03]  /*cf40*/  IADD3.X R10, R4, UR55, RZ, P5, !PT ;  /* 0x00000037040a7c10 */ /* 0x004fc6000affe4ff */
[----:B------:R1:W-:Y:S01]  /*cf50*/  STL [R1+0xee4], R11 ;  /* 0x000ee40b01007387 */ /* 0x0003e20000100800 */
[----:B------:R-:W-:-:S03]  /*cf60*/  USHF.R.S32.HI UR45, URZ, 0x1f, UR27 ;  /* 0x0000001f3f2d7899 */ /* 0x000fc6000801141b */
        /* <DEDUP_REMOVED lines=11> */
[----:B------:R1:W-:Y:S04]  /*d020*/  STL [R1+0xefc], R11 ;  /* 0x000efc0b01007387 */ /* 0x0003e80000100800 */
[----:B------:R2:W-:Y:S01]  /*d030*/  STL [R1+0xec8], R10 ;  /* 0x000ec80a01007387 */ /* 0x0005e20000100800 */
[----:B0-----:R-:W-:Y:S02]  /*d040*/  IADD3 R12, P1, R6, UR28, RZ ;  /* 0x0000001c060c7c10 */ /* 0x001fe4000ff3e0ff */
[----:B-1----:R-:W-:-:S03]  /*d050*/  IADD3.X R11, R4, UR45, RZ, P0, !PT ;  /* 0x0000002d040b7c10 */ /* 0x002fc600087fe4ff */
[----:B------:R0:W-:Y:S01]  /*d060*/  STL [R1+0xf04], R12 ;  /* 0x000f040c01007387 */ /* 0x0001e20000100800 */
[----:B--2---:R-:W-:-:S03]  /*d070*/  IADD3 R10, P0, R9, UR29, RZ ;  /* 0x0000001d090a7c10 */ /* 0x004fc6000ff1e0ff */
[----:B------:R1:W-:Y:S01]  /*d080*/  STL [R1+0xed0], R11 ;  /* 0x000ed00b01007387 */ /* 0x0003e20000100800 */
[----:B------:R-:W-:-:S03]  /*d090*/  USHF.R.S32.HI UR56, URZ, 0x1f, UR28 ;  /* 0x0000001f3f387899 */ /* 0x000fc6000801141c */
        /* <DEDUP_REMOVED lines=125> */
[----:B--2---:R-:W-:Y:S01]  /*d870*/  IADD3 R10, P6, R7, UR5, RZ ;  /* 0x00000005070a7c10 */ /* 0x004fe2000ffde0ff */
[----:B------:R-:W-:Y:S02]  /*d880*/  UIMAD UR6, UR6, 0xd, URZ ;  /* 0x0000000d060678a4 */ /* 0x000fe4000f8e023f */
        /* <DEDUP_REMOVED lines=13> */
[----:B------:R1:W-:Y:S01]  /*d960*/  STL [R1+0xfd8], R11 ;  /* 0x000fd80b01007387 */ /* 0x0003e20000100800 */
[----:B------:R-:W-:-:S03]  /*d970*/  UIMAD UR7, UR7, 0xc, URZ ;  /* 0x0000000c070778a4 */ /* 0x000fc6000f8e023f */
        /* <DEDUP_REMOVED lines=18> */
[----:B------:R1:W-:Y:S01]  /*daa0*/  STL [R1+0x1034], R11 ;  /* 0x0010340b01007387 */ /* 0x0003e20000100800 */
[----:B------:R-:W-:-:S03]  /*dab0*/  UIMAD UR8, UR8, 0xb, URZ ;  /* 0x0000000b080878a4 */ /* 0x000fc6000f8e023f */
        /* <DEDUP_REMOVED lines=53> */
[----:B------:R-:W-:-:S03]  /*de10*/  USHF.L.U32 UR11, UR11, 0x3, URZ ;  /* 0x000000030b0b7899 */ /* 0x000fc6000800063f */
        /* <DEDUP_REMOVED lines=72> */
[----:B------:R-:W-:Y:S02]  /*e2a0*/  USHF.L.U32 UR15, UR15, 0x2, URZ ;  /* 0x000000020f0f7899 */ /* 0x000fe4000800063f */
        /* <DEDUP_REMOVED lines=56> */
[----:B-1----:R-:W-:Y:S01]  /*e630*/  IADD3 R11, P6, R6, UR17, RZ ;  /* 0x00000011060b7c10 */ /* 0x002fe2000ffde0ff */
[----:B------:R-:W-:Y:S01]  /*e640*/  USHF.R.S32.HI UR24, URZ, 0x1f, UR17 ;  /* 0x0000001f3f187899 */ /* 0x000fe20008011411 */
[----:B--2---:R-:W-:Y:S02]  /*e650*/  IADD3.X R10, R4, UR43, RZ, P5, !PT ;  /* 0x0000002b040a7c10 */ /* 0x004fe4000affe4ff */
[----:B------:R-:W-:Y:S01]  /*e660*/  IADD3 R9, P5, R9, UR39, RZ ;  /* 0x0000002709097c10 */ /* 0x000fe2000ffbe0ff */
[----:B------:R-:W-:Y:S04]  /*e670*/  STL [R1+0x1148], R12 ;  /* 0x0011480c01007387 */ /* 0x000fe80000100800 */
[----:B------:R0:W-:Y:S04]  /*e680*/  STL [R1+0x1184], R11 ;  /* 0x0011840b01007387 */ /* 0x0001e80000100800 */
[----:B------:R1:W-:Y:S04]  /*e690*/  STL [R1+0x1150], R10 ;  /* 0x0011500a01007387 */ /* 0x0003e80000100800 */
[----:B------:R2:W-:Y:S01]  /*e6a0*/  STL [R1+0x118c], R9 ;  /* 0x00118c0901007387 */ /* 0x0005e20000100800 */
[----:B0-----:R-:W-:-:S02]  /*e6b0*/  IADD3.X R11, R3, UR43, RZ, P3, !PT ;  /* 0x0000002b030b7c10 */ /* 0x001fc40009ffe4ff */
[----:B-1----:R-:W-:-:S03]  /*e6c0*/  IADD3 R10, P3, R8, UR40, RZ ;  /* 0x00000028080a7c10 */ /* 0x002fc6000ff7e0ff */
[----:B------:R-:W-:Y:S01]  /*e6d0*/  STL [R1+0x1158], R11 ;  /* 0x0011580b01007387 */ /* 0x000fe20000100800 */
[----:B--2---:R-:W-:Y:S02]  /*e6e0*/  IADD3.X R9, R2, UR43, RZ, P2, !PT ;  /* 0x0000002b02097c10 */ /* 0x004fe400097fe4ff */
[----:B------:R-:W-:Y:S02]  /*e6f0*/  IADD3 R8, P2, R7, UR41, RZ ;  /* 0x0000002907087c10 */ /* 0x000fe4000ff5e0ff */
[C---:B------:R-:W-:Y:S01]  /*e700*/  IADD3.X R7, R5.reuse, UR24, RZ, P1, !PT ;  /* 0x0000001805077c10 */ /* 0x040fe20008ffe4ff */
[----:B------:R-:W-:Y:S01]  /*e710*/  USHF.R.S32.HI UR18, URZ, 0x1f, UR18 ;  /* 0x0000001f3f127899 */ /* 0x000fe20008011412 */
[----:B------:R-:W-:Y:S01]  /*e720*/  IADD3 R6, P1, R6, UR42, RZ ;  /* 0x0000002a06067c10 */ /* 0x000fe2000ff3e0ff */
[----:B------:R-:W-:Y:S04]  /*e730*/  STL [R1+0x1194], R10 ;  /* 0x0011940a01007387 */ /* 0x000fe80000100800 */
[----:B------:R-:W-:Y:S04]  /*e740*/  STL [R1+0x1160], R9 ;  /* 0x0011600901007387 */ /* 0x000fe80000100800 */
[----:B------:R0:W-:Y:S01]  /*e750*/  STL [R1+0x119c], R8 ;  /* 0x00119c0801007387 */ /* 0x0001e20000100800 */
[----:B------:R-:W-:-:S03]  /*e760*/  IADD3.X R5, R5, UR18, RZ, P5, !PT ;  /* 0x0000001205057c10 */ /* 0x000fc6000affe4ff */
[----:B------:R1:W-:Y:S04]  /*e770*/  STL [R1+0x1168], R7 ;  /* 0x0011680701007387 */ /* 0x0003e80000100800 */
[----:B------:R2:W-:Y:S01]  /*e780*/  STL [R1+0x11a4], R6 ;  /* 0x0011a40601007387 */ /* 0x0005e20000100800 */
[----:B0-----:R-:W-:Y:S02]  /*e790*/  IADD3.X R8, R4, UR24, RZ, P0, !PT ;  /* 0x0000001804087c10 */ /* 0x001fe400087fe4ff */
[----:B-1----:R-:W-:-:S03]  /*e7a0*/  IADD3.X R7, R3, UR24, RZ, P4, !PT ;  /* 0x0000001803077c10 */ /* 0x002fc6000a7fe4ff */
[----:B------:R0:W-:Y:S01]  /*e7b0*/  STL [R1+0x1170], R8 ;  /* 0x0011700801007387 */ /* 0x0001e20000100800 */
[----:B------:R-:W-:Y:S02]  /*e7c0*/  IADD3.X R4, R4, UR18, RZ, P3, !PT ;  /* 0x0000001204047c10 */ /* 0x000fe40009ffe4ff */
[C---:B--2---:R-:W-:Y:S01]  /*e7d0*/  IADD3.X R6, R2.reuse, UR24, RZ, P6, !PT ;  /* 0x0000001802067c10 */ /* 0x044fe2000b7fe4ff */
[----:B------:R0:W-:Y:S01]  /*e7e0*/  STL [R1+0x1178], R7 ;  /* 0x0011780701007387 */ /* 0x0001e20000100800 */
[----:B------:R-:W-:Y:S02]  /*e7f0*/  IADD3.X R2, R2, UR18, RZ, P1, !PT ;  /* 0x0000001202027c10 */ /* 0x000fe40008ffe4ff */
[----:B------:R-:W-:Y:S01]  /*e800*/  IADD3.X R3, R3, UR18, RZ, P2, !PT ;  /* 0x0000001203037c10 */ /* 0x000fe200097fe4ff */
[----:B------:R0:W-:Y:S04]  /*e810*/  STL [R1+0x1180], R6 ;  /* 0x0011800601007387 */ /* 0x0001e80000100800 */
[----:B------:R0:W-:Y:S04]  /*e820*/  STL [R1+0x1188], R5 ;  /* 0x0011880501007387 */ /* 0x0001e80000100800 */
[----:B------:R0:W-:Y:S04]  /*e830*/  STL [R1+0x1190], R4 ;  /* 0x0011900401007387 */ /* 0x0001e80000100800 */
[----:B------:R0:W-:Y:S04]  /*e840*/  STL [R1+0x11a0], R2 ;  /* 0x0011a00201007387 */ /* 0x0001e80000100800 */
[----:B------:R0:W-:Y:S01]  /*e850*/  STL [R1+0x1198], R3 ;  /* 0x0011980301007387 */ /* 0x0001e20000100800 */
[----:B------:R-:W-:-:S12]  /*e860*/  USHF.R.S32.HI UR54, URZ, 0x1f, UR38 ;  /* 0x0000001f3f367899 */ /* 0x000fd80008011426 */
.L_x_1:
[----:B01----:R-:W2:Y:S01]  /*e870*/  LDL R5, [R1+0x788] ;  /* 0x0007880001057983 */ /* 0x003ea20000100800 */
[----:B------:R-:W0:Y:S03]  /*e880*/  LDC R2, c[0x0][0x230] ;  /* 0x00008c00ff027b82 */ /* 0x000e260000000800 */
[----:B--2---:R1:W-:Y:S04]  /*e890*/  STL [R1+0x223c], R5 ;  /* 0x00223c0501007387 */ /* 0x0043e80000100800 */
[----:B------:R-:W2:Y:S04]  /*e8a0*/  LDL R4, [R1+0x78c] ;  /* 0x00078c0001047983 */ /* 0x000ea80000100800 */
[----:B-1----:R-:W0:Y:S04]  /*e8b0*/  LDL R5, [R1+0x910] ;  /* 0x0009100001057983 */ /* 0x002e280000100800 */
[----:B------:R-:W-:Y:S04]  /*e8c0*/  STL [R1+0x2030], R61 ;  /* 0x0020303d01007387 */ /* 0x000fe80000100800 */
        /* <DEDUP_REMOVED lines=64> */
[----:B------:R1:W-:Y:S04]  /*ecd0*/  STL [R1+0x2238], R61 ;  /* 0x0022383d01007387 */ /* 0x0003e80000100800 */
        /* <DEDUP_REMOVED lines=121> */
[----:B-----5:R-:W-:Y:S04]  /*f470*/  STL [R1+0x1e08], R0 ;  /* 0x001e080001007387 */ /* 0x020fe80000100800 */
        /* <DEDUP_REMOVED lines=17> */
[----:B------:R-:W-:Y:S01]  /*f590*/  STL [R1+0x1e94], R0 ;  /* 0x001e940001007387 */ /* 0x000fe20000100800 */
[----:B0-----:R-:W-:-:S03]  /*f5a0*/  IMAD R2, R5, -0x40, R2 ;  /* 0xffffffc005027824 */ /* 0x001fc600078e0202 */
[----:B------:R-:W-:Y:S04]  /*f5b0*/  STL [R1+0x1e9c], R0 ;  /* 0x001e9c0001007387 */ /* 0x000fe80000100800 */
[----:B------:R-:W-:Y:S04]  /*f5c0*/  STL [R1+0x1ea4], R0 ;  /* 0x001ea40001007387 */ /* 0x000fe80000100800 */
[----:B------:R-:W-:Y:S04]  /*f5d0*/  STL [R1+0x1eac], R0 ;  /* 0x001eac0001007387 */ /* 0x000fe80000100800 */
[----:B------:R-:W-:Y:S04]  /*f5e0*/  STL [R1+0x1eb4], R0 ;  /* 0x001eb40001007387 */ /* 0x000fe80000100800 */
[----:B------:R-:W2:Y:S01]  /*f5f0*/  LDL.LU R5, [R1+0x223c] ;  /* 0x00223c0001057983 */ /* 0x000ea20000300800 */
[----:B------:R-:W-:-:S02]  /*f600*/  ISETP.GT.AND P0, PT, R2, RZ, PT ;  /* 0x000000ff0200720c */ /* 0x000fc40003f04270 */
[----:B-1----:R-:W-:-:S11]  /*f610*/  PRMT R61, RZ, 0x7610, R61 ;  /* 0x00007610ff3d7816 */ /* 0x002fd6000000003d */
[----:B--2---:R-:W2:Y:S04]  /*f620*/  @P0 LDG.E.U8 R61, desc[UR32][R4.64] ;  /* 0x00000020043d0981 */ /* 0x004ea8000c1e1100 */
[----:B--2---:R0:W-:Y:S04]  /*f630*/  STL [R1+0x728], R61 ;  /* 0x0007283d01007387 */ /* 0x0041e80000100800 */
[----:B0-----:R-:W2:Y:S04]  /*f640*/  LDL.LU R61, [R1+0x2238] ;  /* 0x00223800013d7983 */ /* 0x001ea80000300800 */
[----:B------:R-:W3:Y:S04]  /*f650*/  LDL R4, [R1+0x790] ;  /* 0x0007900001047983 */ /* 0x000ee80000100800 */
[----:B------:R-:W3:Y:S01]  /*f660*/  LDL R5, [R1+0x794] ;  /* 0x0007940001057983 */ /* 0x000ee20000100800 */
[----:B------:R-:W-:-:S02]  /*f670*/  PRMT R60, RZ, 0x7610, R60 ;  /* 0x00007610ff3c7816 */ /* 0x000fc4000000003c */
[----:B---3--:R-:W-:-:S04]  /*f680*/  @P0 LOP3.LUT R5, R5, R4, RZ, 0x3c, !PT ;  /* 0x0000000405050212 */ /* 0x008fc800078e3cff */
[----:B------:R-:W-:-:S04]  /*f690*/  @P0 LOP3.LUT R4, R5, R4, RZ, 0x3c, !PT ;  /* 0x0000000405040212 */ /* 0x000fc800078e3cff */
[----:B------:R-:W-:-:S05]  /*f6a0*/  @P0 LOP3.LUT R5, R5, R4, RZ, 0x3c, !PT ;  /* 0x0000000405050212 */ /* 0x000fca00078e3cff */
[----:B------:R-:W3:Y:S04]  /*f6b0*/  @P0 LDG.E.U8 R60, desc[UR32][R4.64] ;  /* 0x00000020043c0981 */ /* 0x000ee8000c1e1100 */
[----:B---3--:R0:W-:Y:S04]  /*f6c0*/  STL [R1+0x724], R60 ;  /* 0x0007243c01007387 */ /* 0x0081e80000100800 */
[----:B0-----:R-:W3:Y:S04]  /*f6d0*/  LDL.LU R60, [R1+0x2234] ;  /* 0x00223400013c7983 */ /* 0x001ee80000300800 */
[----:B------:R-:W4:Y:S04]  /*f6e0*/  LDL R4, [R1+0x798] ;  /* 0x0007980001047983 */ /* 0x000f280000100800 */
[----:B------:R-:W4:Y:S01]  /*f6f0*/  LDL R5, [R1+0x79c] ;  /* 0x00079c0001057983 */ /* 0x000f220000100800 */
[----:B--2---:R-:W-:-:S02]  /*f700*/  PRMT R61, RZ, 0x7610, R61 ;  /* 0x00007610ff3d7816 */ /* 0x004fc4000000003d */
[----:B----4-:R-:W-:-:S04]  /*f710*/  @P0 LOP3.LUT R5, R5, R4, RZ, 0x3c, !PT ;  /* 0x0000000405050212 */ /* 0x010fc800078e3cff */
[----:B------:R-:W-:-:S04]  /*f720*/  @P0 LOP3.LUT R4, R5, R4, RZ, 0x3c, !PT ;  /* 0x0000000405040212 */ /* 0x000fc800078e3cff */
[----:B------:R-:W-:-:S05]  /*f730*/  @P0 LOP3.LUT R5, R5, R4, RZ, 0x3c, !PT ;  /* 0x0000000405050212 */ /* 0x000fca00078e3cff */
[----:B------:R-:W2:Y:S04]  /*f740*/  @P0 LDG.E.U8 R61, desc[UR32][R4.64] ;  /* 0x00000020043d0981 */ /* 0x000ea8000c1e1100 */
[----:B--2---:R0:W-:Y:S04]  /*f750*/  STL [R1+0x720], R61 ;  /* 0x0007203d01007387 */ /* 0x0041e80000100800 */
[----:B0-----:R-:W2:Y:S04]  /*f760*/  LDL.LU R61, [R1+0x2230] ;  /* 0x00223000013d7983 */ /* 0x001ea80000300800 */
[----:B------:R-:W4:Y:S04]  /*f770*/  LDL R4, [R1+0x7a0] ;  /* 0x0007a00001047983 */ /* 0x000f280000100800 */
[----:B------:R-:W4:Y:S01]  /*f780*/  LDL R5, [R1+0x7a4] ;  /* 0x0007a40001057983 */ /* 0x000f220000100800 */
[----:B---3--:R-:W-:-:S02]  /*f790*/  PRMT R60, RZ, 0x7610, R60 ;  /* 0x00007610ff3c7816 */ /* 0x008fc4000000003c */
[----:B----4-:R-:W-:-:S04]  /*f7a0*/  @P0 LOP3.LUT R5, R5, R4, RZ, 0x3c, !PT ;  /* 0x0000000405050212 */ /* 0x010fc800078e3cff */
[----:B------:R-:W-:-:S04]  /*f7b0*/  @P0 LOP3.LUT R4, R5, R4, RZ, 0x3c, !PT ;  /* 0x0000000405040212 */ /* 0x000fc800078e3cff */
[----:B------:R-:W-:-:S05]  /*f7c0*/  @P0 LOP3.LUT R5, R5, R4, RZ, 0x3c, !PT ;  /* 0x0000000405050212 */ /* 0x000fca00078e3cff */
[----:B------:R-:W3:Y:S01]  /*f7d0*/  @P0 LDG.E.U8 R60, desc[UR32][R4.64] ;  /* 0x00000020043c0981 */ /* 0x000ee2000c1e1100 */
[----:B------:R-:W-:-:S03]  /*f7e0*/  ISETP.GT.AND P1, PT, R2, 0x1, PT ;  /* 0x000000010200780c */ /* 0x000fc60003f24270 */
        /* <DEDUP_REMOVED lines=1188> */
[----:B------:R-:W-:-:S02]  /*14230*/  PRMT R59, RZ, 0x7610, R59 ;  /* 0x00007610ff3b7816 */ /* 0x000fc4000000003b */
[----:B----4-:R-:W-:-:S04]  /*14240*/  @P1 LOP3.LUT R5, R5, R4, RZ, 0x3c, !PT ;  /* 0x0000000405051212 */ /* 0x010fc800078e3cff */
[----:B------:R-:W-:-:S04]  /*14250*/  @P1 LOP3.LUT R4, R5, R4, RZ, 0x3c, !PT ;  /* 0x0000000405041212 */ /* 0x000fc800078e3cff */
[----:B------:R-:W-:-:S05]  /*14260*/  @P1 LOP3.LUT R5, R5, R4, RZ, 0x3c, !PT ;  /* 0x0000000405051212 */ /* 0x000fca00078e3cff */
[----:B------:R-:W4:Y:S04]  /*14270*/  @P1 LDG.E.U8 R59, desc[UR32][R4.64] ;  /* 0x00000020043b1981 */ /* 0x000f28000c1e1100 */
[----:B----4-:R0:W-:Y:S04]  /*14280*/  STL [R1+0x108], R59 ;  /* 0x0001083b01007387 */ /* 0x0101e80000100800 */
[----:B0-----:R-:W4:Y:S04]  /*14290*/  LDL.LU R59, [R1+0x2028] ;  /* 0x00202800013b7983 */ /* 0x001f280000300800 */
[----:B------:R-:W2:Y:S04]  /*142a0*/  LDL R4, [R1+0xd98] ;  /* 0x000d980001047983 */ /* 0x000ea80000100800 */
[----:B------:R-:W2:Y:S01]  /*142b0*/  LDL R5, [R1+0xd9c] ;  /* 0x000d9c0001057983 */ /* 0x000ea20000100800 */
[----:B------:R-:W-:-:S02]  /*142c0*/  PRMT R58, RZ, 0x7610, R58 ;  /* 0x00007610ff3a7816 */ /* 0x000fc4000000003a */
[----:B--2---:R-:W-:-:S04]  /*142d0*/  @P1 LOP3.LUT R5, R5, R4, RZ, 0x3c, !PT ;  /* 0x0000000405051212 */ /* 0x004fc800078e3cff */
[----:B------:R-:W-:-:S04]  /*142e0*/  @P1 LOP3.LUT R4, R5, R4, RZ, 0x3c, !PT ;  /* 0x0000000405041212 */ /* 0x000fc800078e3cff */
[----:B------:R-:W-:-:S05]  /*142f0*/  @P1 LOP3.LUT R5, R5, R4, RZ, 0x3c, !PT ;  /* 0x0000000405051212 */ /* 0x000fca00078e3cff */
[----:B------:R-:W2:Y:S04]  /*14300*/  @P1 LDG.E.U8 R58, desc[UR32][R4.64] ;  /* 0x00000020043a1981 */ /* 0x000ea8000c1e1100 */
        /* <DEDUP_REMOVED lines=17> */
[----:B------:R-:W4:Y:S01]  /*14420*/  @P1 LDG.E.U8 R28, desc[UR32][R4.64] ;  /* 0x00000020041c1981 */ /* 0x000f22000c1e1100 */
[----:B------:R-:W-:-:S03]  /*14430*/  ISETP.GT.AND P0, PT, R2, 0x22, PT ;  /* 0x000000220200780c */ /* 0x000fc60003f04270 */
        /* <DEDUP_REMOVED lines=35> */
[----:B------:R-:W2:Y:S01]  /*14670*/  @P0 LDG.E.U8 R24, desc[UR32][R4.64] ;  /* 0x0000002004180981 */ /* 0x000ea2000c1e1100 */
[----:B------:R-:W-:-:S03]  /*14680*/  ISETP.GT.AND P1, PT, R2, 0x23, PT ;  /* 0x000000230200780c */ /* 0x000fc60003f24270 */
        /* <DEDUP_REMOVED lines=322> */
[----:B------:R0:W4:Y:S04]  /*15ab0*/  @P0 LDG.E.U8 R0, desc[UR32][R4.64] ;  /* 0x0000002004000981 */ /* 0x000128000c1e1100 */
[----:B------:R-:W0:Y:S04]  /*15ac0*/  LDL R4, [R1+0xc40] ;  /* 0x000c400001047983 */ /* 0x000e280000100800 */
[----:B------:R-:W0:Y:S01]  /*15ad0*/  LDL R5, [R1+0xc44] ;  /* 0x000c440001057983 */ /* 0x000e220000100800 */
[----:B------:R-:W-:Y:S02]  /*15ae0*/  ISETP.GT.AND P1, PT, R2, 0x2c, PT ;  /* 0x0000002c0200780c */ /* 0x000fe40003f24270 */
[----:B------:R-:W-:-:S11]  /*15af0*/  PRMT R35, RZ, 0x7610, R35 ;  /* 0x00007610ff237816 */ /* 0x000fd60000000023 */
[----:B0-----:R-:W-:-:S04]  /*15b00*/  @P1 LOP3.LUT R5, R5, R4, RZ, 0x3c, !PT ;  /* 0x0000000405051212 */ /* 0x001fc800078e3cff */
[----:B------:R-:W-:-:S04]  /*15b10*/  @P1 LOP3.LUT R4, R5, R4, RZ, 0x3c, !PT ;  /* 0x0000000405041212 */ /* 0x000fc800078e3cff */
[----:B------:R-:W-:-:S05]  /*15b20*/  @P1 LOP3.LUT R5, R5, R4, RZ, 0x3c, !PT ;  /* 0x0000000405051212 */ /* 0x000fca00078e3cff */
[----:B------:R-:W2:Y:S04]  /*15b30*/  @P1 LDG.E.U8 R35, desc[UR32][R4.64] ;  /* 0x0000002004231981 */ /* 0x000ea8000c1e1100 */
[----:B----4-:R-:W-:Y:S04]  /*15b40*/  STL [R1+0x1eb8], R0 ;  /* 0x001eb80001007387 */ /* 0x010fe80000100800 */
[----:B--2---:R0:W-:Y:S04]  /*15b50*/  STL [R1+0x5c], R35 ;  /* 0x00005c2301007387 */ /* 0x0041e80000100800 */
[----:B0-----:R-:W2:Y:S04]  /*15b60*/  LDL.LU R35, [R1+0x1f80] ;  /* 0x001f800001237983 */ /* 0x001ea80000300800 */
        /* <DEDUP_REMOVED lines=71> */
[----:B------:R0:W3:Y:S04]  /*15fe0*/  @P1 LDG.E.U8 R61, desc[UR32][R4.64] ;  /* 0x00000020043d1981 */ /* 0x0000e8000c1e1100 */
[----:B------:R-:W0:Y:S04]  /*15ff0*/  LDL R4, [R1+0xb38] ;  /* 0x000b380001047983 */ /* 0x000e280000100800 */
[----:B------:R-:W0:Y:S01]  /*16000*/  LDL R5, [R1+0xb3c] ;  /* 0x000b3c0001057983 */ /* 0x000e220000100800 */
[----:B------:R-:W-:Y:S02]  /*16010*/  PRMT R60, RZ, 0x7610, R60 ;  /* 0x00007610ff3c7816 */ /* 0x000fe4000000003c */
[----:B0-----:R-:W-:-:S04]  /*16020*/  @P1 LOP3.LUT R5, R5, R4, RZ, 0x3c, !PT ;  /* 0x0000000405051212 */ /* 0x001fc800078e3cff */
[----:B------:R-:W-:-:S04]  /*16030*/  @P1 LOP3.LUT R4, R5, R4, RZ, 0x3c, !PT ;  /* 0x0000000405041212 */ /* 0x000fc800078e3cff */
[----:B------:R-:W-:Y:S01]  /*16040*/  @P1 LOP3.LUT R5, R5, R4, RZ, 0x3c, !PT ;  /* 0x0000000405051212 */ /* 0x000fe200078e3cff */
[----:B---3--:R-:W-:Y:S04]  /*16050*/  STL [R1+0x1f34], R61 ;  /* 0x001f343d01007387 */ /* 0x008fe80000100800 */
[----:B------:R0:W3:Y:S04]  /*16060*/  @P1 LDG.E.U8 R60, desc[UR32][R4.64] ;  /* 0x00000020043c1981 */ /* 0x0000e8000c1e1100 */
[----:B------:R-:W0:Y:S04]  /*16070*/  LDL R4, [R1+0xb30] ;  /* 0x000b300001047983 */ /* 0x000e280000100800 */
[----:B------:R-:W0:Y:S01]  /*16080*/  LDL R5, [R1+0xb34] ;  /* 0x000b340001057983 */ /* 0x000e220000100800 */
[----:B------:R-:W-:-:S02]  /*16090*/  PRMT R59, RZ, 0x7610, R59 ;  /* 0x00007610ff3b7816 */ /* 0x000fc4000000003b */
[----:B0-----:R-:W-:-:S04]  /*160a0*/  @P1 LOP3.LUT R5, R5, R4, RZ, 0x3c, !PT ;  /* 0x0000000405051212 */ /* 0x001fc800078e3cff */
[----:B------:R-:W-:-:S04]  /*160b0*/  @P1 LOP3.LUT R4, R5, R4, RZ, 0x3c, !PT ;  /* 0x0000000405041212 */ /* 0x000fc800078e3cff */
[----:B------:R-:W-:Y:S01]  /*160c0*/  @P1 LOP3.LUT R5, R5, R4, RZ, 0x3c, !PT ;  /* 0x0000000405051212 */ /* 0x000fe200078e3cff */
[----:B---3--:R0:W-:Y:S04]  /*160d0*/  STL [R1+0x1f38], R60 ;  /* 0x001f383c01007387 */ /* 0x0081e80000100800 */
[----:B------:R1:W3:Y:S01]  /*160e0*/  @P1 LDG.E.U8 R59, desc[UR32][R4.64] ;  /* 0x00000020043b1981 */ /* 0x0002e2000c1e1100 */
[----:B------:R-:W-:-:S03]  /*160f0*/  PRMT R58, RZ, 0x7610, R58 ;  /* 0x00007610ff3a7816 */ /* 0x000fc6000000003a */
[----:B0-----:R-:W2:Y:S04]  /*16100*/  LDL R60, [R1+0xab4] ;  /* 0x000ab400013c7983 */ /* 0x001ea80000100800 */
[----:B------:R-:W1:Y:S04]  /*16110*/  LDL R4, [R1+0xb28] ;  /* 0x000b280001047983 */ /* 0x000e680000100800 */
[----:B------:R-:W1:Y:S02]  /*16120*/  LDL R5, [R1+0xb2c] ;  /* 0x000b2c0001057983 */ /* 0x000e640000100800 */
[----:B-1----:R-:W-:-:S04]  /*16130*/  @P1 LOP3.LUT R5, R5, R4, RZ, 0x3c, !PT ;  /* 0x0000000405051212 */ /* 0x002fc800078e3cff */
[----:B------:R-:W-:-:S04]  /*16140*/  @P1 LOP3.LUT R4, R5, R4, RZ, 0x3c, !PT ;  /* 0x0000000405041212 */ /* 0x000fc800078e3cff */
[----:B------:R-:W-:Y:S01]  /*16150*/  @P1 LOP3.LUT R5, R5, R4, RZ, 0x3c, !PT ;  /* 0x0000000405051212 */ /* 0x000fe200078e3cff */
[----:B---3--:R-:W-:Y:S04]  /*16160*/  STL [R1+0x1f3c], R59 ;  /* 0x001f3c3b01007387 */ /* 0x008fe80000100800 */
[----:B------:R0:W3:Y:S04]  /*16170*/  @P1 LDG.E.U8 R58, desc[UR32][R4.64] ;  /* 0x00000020043a1981 */ /* 0x0000e8000c1e1100 */
[----:B------:R-:W0:Y:S04]  /*16180*/  LDL R4, [R1+0xac0] ;  /* 0x000ac00001047983 */ /* 0x000e280000100800 */
[----:B------:R-:W0:Y:S01]  /*16190*/  LDL R5, [R1+0xac4] ;  /* 0x000ac40001057983 */ /* 0x000e220000100800 */
[----:B------:R-:W-:-:S02]  /*161a0*/  ISETP.GT.AND P2, PT, R2, 0x38, PT ;  /* 0x000000380200780c */ /* 0x000fc40003f44270 */
[----:B------:R-:W-:-:S11]  /*161b0*/  PRMT R29, RZ, 0x7610, R29 ;  /* 0x00007610ff1d7816 */ /* 0x000fd6000000001d */
        /* <DEDUP_REMOVED lines=11> */
[----:B---3--:R-:W-:Y:S04]  /*16270*/  STL [R1+0x1f44], R29 ;  /* 0x001f441d01007387 */ /* 0x008fe80000100800 */
[----:B------:R2:W3:Y:S04]  /*16280*/  @P2 LDG.E.U8 R28, desc[UR32][R4.64] ;  /* 0x00000020041c2981 */ /* 0x0004e8000c1e1100 */
[----:B------:R-:W4:Y:S01]  /*16290*/  LDL R5, [R1+0xab0] ;  /* 0x000ab00001057983 */ /* 0x000f220000100800 */
[----:B------:R-:W-:Y:S01]  /*162a0*/  PRMT R27, RZ, 0x7610, R27 ;  /* 0x00007610ff1b7816 */ /* 0x000fe2000000001b */
[----:B--2---:R-:W-:-:S02]  /*162b0*/  @P2 IMAD.MOV.U32 R4, RZ, RZ, R60 ;  /* 0x000000ffff042224 */ /* 0x004fc400078e003c */
[----:B---3--:R-:W-:Y:S01]  /*162c0*/  STL [R1+0x1f48], R28 ;  /* 0x001f481c01007387 */ /* 0x008fe20000100800 */
[----:B------:R-:W-:-:S03]  /*162d0*/  PRMT R26, RZ, 0x7610, R26 ;  /* 0x00007610ff1a7816 */ /* 0x000fc6000000001a */
[----:B------:R-:W2:Y:S04]  /*162e0*/  LDL R60, [R1+0xa2c] ;  /* 0x000a2c00013c7983 */ /* 0x000ea80000100800 */
[----:B----4-:R0:W3:Y:S04]  /*162f0*/  @P2 LDG.E.U8 R27, desc[UR32][R4.64] ;  /* 0x00000020041b2981 */ /* 0x0100e8000c1e1100 */
[----:B------:R-:W0:Y:S04]  /*16300*/  LDL R4, [R1+0xaa8] ;  /* 0x000aa80001047983 */ /* 0x000e280000100800 */
[----:B------:R-:W0:Y:S02]  /*16310*/  LDL R5, [R1+0xaac] ;  /* 0x000aac0001057983 */ /* 0x000e240000100800 */
[----:B0-----:R-:W-:-:S04]  /*16320*/  @P2 LOP3.LUT R5, R5, R4, RZ, 0x3c, !PT ;  /* 0x0000000405052212 */ /* 0x001fc800078e3cff */
        /* <DEDUP_REMOVED lines=10> */
[----:B------:R-:W-:-:S05]  /*163d0*/  @P3 LOP3.LUT R5, R5, R4, RZ, 0x3c, !PT ;  /* 0x0000000405053212 */ /* 0x000fca00078e3cff */
[----:B------:R0:W4:Y:S04]  /*163e0*/  @P3 LDG.E.U8 R25, desc[UR32][R4.64] ;  /* 0x0000002004193981 */ /* 0x000128000c1e1100 */
[----:B------:R-:W0:Y:S04]  /*163f0*/  LDL R4, [R1+0xa38] ;  /* 0x000a380001047983 */ /* 0x000e280000100800 */
[----:B------:R-:W0:Y:S01]  /*16400*/  LDL R5, [R1+0xa3c] ;  /* 0x000a3c0001057983 */ /* 0x000e220000100800 */
[----:B------:R-:W-:Y:S02]  /*16410*/  PRMT R24, RZ, 0x7610, R24 ;  /* 0x00007610ff187816 */ /* 0x000fe40000000018 */
        /* <DEDUP_REMOVED lines=11> */
[----:B------:R-:W3:Y:S01]  /*164d0*/  LDL R5, [R1+0xa28] ;  /* 0x000a280001057983 */ /* 0x000ee20000100800 */
[----:B------:R-:W-:Y:S01]  /*164e0*/  PRMT R22, RZ, 0x7610, R22 ;  /* 0x00007610ff167816 */ /* 0x000fe20000000016 */
[----:B--2---:R-:W-:Y:S01]  /*164f0*/  @P3 IMAD.MOV.U32 R4, RZ, RZ, R60 ;  /* 0x000000ffff043224 */ /* 0x004fe200078e003c */
[----:B------:R-:W-:Y:S02]  /*16500*/  ISETP.GT.AND P1, PT, R2, 0x2d, PT ;  /* 0x0000002d0200780c */ /* 0x000fe40003f24270 */
[----:B------:R-:W-:Y:S01]  /*16510*/  PRMT R51, RZ, 0x7610, R51 ;  /* 0x00007610ff337816 */ /* 0x000fe20000000033 */
[----:B------:R-:W2:Y:S04]  /*16520*/  LDL R60, [R1+0xba4] ;  /* 0x000ba400013c7983 */ /* 0x000ea80000100800 */
[----:B---3--:R0:W3:Y:S04]  /*16530*/  @P3 LDG.E.U8 R22, desc[UR32][R4.64] ;  /* 0x0000002004163981 */ /* 0x0080e8000c1e1100 */
[----:B------:R-:W0:Y:S04]  /*16540*/  LDL R4, [R1+0xc20] ;  /* 0x000c200001047983 */ /* 0x000e280000100800 */
[----:B------:R-:W0:Y:S02]  /*16550*/  LDL R5, [R1+0xc24] ;  /* 0x000c240001057983 */ /* 0x000e240000100800 */
[----:B0-----:R-:W-:-:S04]  /*16560*/  @P1 LOP3.LUT R5, R5, R4, RZ, 0x3c, !PT ;  /* 0x0000000405051212 */ /* 0x001fc800078e3cff */
        /* <DEDUP_REMOVED lines=30> */
[----:B------:R-:W-:Y:S02]  /*16750*/  ISETP.GT.AND P2, PT, R2, 0x31, PT ;  /* 0x000000310200780c */ /* 0x000fe40003f44270 */
[----:B------:R-:W-:Y:S01]  /*16760*/  PRMT R59, RZ, 0x7610, R59 ;  /* 0x00007610ff3b7816 */ /* 0x000fe2000000003b */
[----:B----4-:R0:W-:Y:S04]  /*16770*/  STL [R1+0x40], R56 ;  /* 0x0000403801007387 */ /* 0x0101e80000100800 */
[----:B0-----:R-:W4:Y:S04]  /*16780*/  LDL.LU R56, [R1+0x1f54] ;  /* 0x001f540001387983 */ /* 0x001f280000300800 */
[----:B------:R-:W2:Y:S02]  /*16790*/  LDL R5, [R1+0xba0] ;  /* 0x000ba00001057983 */ /* 0x000ea40000100800 */
[----:B------:R-:W-:Y:S01]  /*167a0*/  @P2 IMAD.MOV.U32 R4, RZ, RZ, R60 ;  /* 0x000000ffff042224 */ /* 0x000fe200078e003c */
[----:B------:R-:W-:Y:S01]  /*167b0*/  PRMT R57, RZ, 0x7610, R57 ;  /* 0x00007610ff397816 */ /* 0x000fe20000000039 */
[----:B------:R-:W3:Y:S04]  /*167c0*/  LDL R60, [R1+0xb18] ;  /* 0x000b1800013c7983 */ /* 0x000ee80000100800 */
[----:B--2---:R0:W2:Y:S04]  /*167d0*/  @P2 LDG.E.U8 R59, desc[UR32][R4.64] ;  /* 0x00000020043b2981 */ /* 0x0040a8000c1e1100 */
[----:B------:R-:W0:Y:S04]  /*167e0*/  LDL R4, [R1+0xb98] ;  /* 0x000b980001047983 */ /* 0x000e280000100800 */
[----:B------:R-:W0:Y:S02]  /*167f0*/  LDL R5, [R1+0xb9c] ;  /* 0x000b9c0001057983 */ /* 0x000e240000100800 */
[----:B0-----:R-:W-:-:S04]  /*16800*/  @P2 LOP3.LUT R5, R5, R4, RZ, 0x3c, !PT ;  /* 0x0000000405052212 */ /* 0x001fc800078e3cff */
[----:B------:R-:W-:-:S04]  /*16810*/  @P2 LOP3.LUT R4, R5, R4, RZ, 0x3c, !PT ;  /* 0x0000000405042212 */ /* 0x000fc800078e3cff */
[----:B------:R-:W-:-:S05]  /*16820*/  @P2 LOP3.LUT R5, R5, R4, RZ, 0x3c, !PT ;  /* 0x0000000405052212 */ /* 0x000fca00078e3cff */
[----:B------:R-:W4:Y:S04]  /*16830*/  @P2 LDG.E.U8 R57, desc[UR32][R4.64] ;  /* 0x0000002004392981 */ /* 0x000f28000c1e1100 */
[----:B--2---:R0:W-:Y:S04]  /*16840*/  STL [R1+0x2c], R59 ;  /* 0x00002c3b01007387 */ /* 0x0041e80000100800 */
[----:B0-----:R-:W2:Y:S04]  /*16850*/  LDL R59, [R1+0xb1c] ;  /* 0x000b1c00013b7983 */ /* 0x001ea80000100800 */
        /* <DEDUP_REMOVED lines=15> */
[----:B---3--:R0:W-:Y:S04]  /*16950*/  STL [R1+0x14], R29 ;  /* 0x0000141d01007387 */ /* 0x0081e80000100800 */
[----:B------:R1:W3:Y:S01]  /*16960*/  @P2 LDG.E.U8 R61, desc[UR32][R4.64] ;  /* 0x00000020043d2981 */ /* 0x0002e2000c1e1100 */
[----:B------:R-:W-:Y:S02]  /*16970*/  ISETP.GT.AND P1, PT, R2, 0x35, PT ;  /* 0x000000350200780c */ /* 0x000fe40003f24270 */
[----:B------:R-:W-:Y:S02]  /*16980*/  PRMT R54, RZ, 0x7610, R54 ;  /* 0x00007610ff367816 */ /* 0x000fe40000000036 */
[----:B------:R-:W-:Y:S01]  /*16990*/  PRMT R52, RZ, 0x7610, R52 ;  /* 0x00007610ff347816 */ /* 0x000fe20000000034 */
[----:B0-----:R-:W4:Y:S04]  /*169a0*/  LDL R29, [R1+0xb14] ;  /* 0x000b1400011d7983 */ /* 0x001f280000100800 */
[----:B------:R-:W1:Y:S04]  /*169b0*/  LDL R4, [R1+0xb20] ;  /* 0x000b200001047983 */ /* 0x000e680000100800 */
[----:B------:R-:W1:Y:S02]  /*169c0*/  LDL R5, [R1+0xb24] ;  /* 0x000b240001057983 */ /* 0x000e640000100800 */
[----:B-1----:R-:W-:-:S04]  /*169d0*/  @P1 LOP3.LUT R5, R5, R4, RZ, 0x3c, !PT ;  /* 0x0000000405051212 */ /* 0x002fc800078e3cff */
[----:B------:R-:W-:-:S04]  /*169e0*/  @P1 LOP3.LUT R4, R5, R4, RZ, 0x3c, !PT ;  /* 0x0000000405041212 */ /* 0x000fc800078e3cff */
[----:B------:R-:W-:-:S05]  /*169f0*/  @P1 LOP3.LUT R5, R5, R4, RZ, 0x3c, !PT ;  /* 0x0000000405051212 */ /* 0x000fca00078e3cff */
[----:B------:R2:W4:Y:S04]  /*16a00*/  @P1 LDG.E.U8 R54, desc[UR32][R4.64] ;  /* 0x0000002004361981 */ /* 0x000528000c1e1100 */
[----:B---3--:R0:W-:Y:S01]  /*16a10*/  STL [R1+0x10], R61 ;  /* 0x0000103d01007387 */ /* 0x0081e20000100800 */
[----:B--2---:R-:W-:Y:S02]  /*16a20*/  @P1 IMAD.MOV.U32 R4, RZ, RZ, R59 ;  /* 0x000000ffff041224 */ /* 0x004fe400078e003b */
[----:B------:R-:W-:Y:S01]  /*16a30*/  @P1 IMAD.MOV.U32 R5, RZ, RZ, R60 ;  /* 0x000000ffff051224 */ /* 0x000fe200078e003c */
[----:B0-----:R-:W2:Y:S04]  /*16a40*/  LDL R61, [R1+0xb0c] ;  /* 0x000b0c00013d7983 */ /* 0x001ea80000100800 */
[----:B------:R0:W3:Y:S04]  /*16a50*/  @P1 LDG.E.U8 R52, desc[UR32][R4.64] ;  /* 0x0000002004341981 */ /* 0x0000e8000c1e1100 */
[----:B----4-:R-:W-:Y:S04]  /*16a60*/  STL [R1+0x1f2c], R54 ;  /* 0x001f2c3601007387 */ /* 0x010fe80000100800 */
[----:B------:R-:W4:Y:S01]  /*16a70*/  LDL R5, [R1+0xb10] ;  /* 0x000b100001057983 */ /* 0x000f220000100800 */
[----:B------:R-:W-:Y:S01]  /*16a80*/  PRMT R50, RZ, 0x7610, R50 ;  /* 0x00007610ff327816 */ /* 0x000fe20000000032 */
[----:B0-----:R-:W-:-:S02]  /*16a90*/  @P1 IMAD.MOV.U32 R4, RZ, RZ, R29 ;  /* 0x000000ffff041224 */ /* 0x001fc400078e001d */
[----:B------:R-:W2:Y:S04]  /*16aa0*/  LDL R60, [R1+0xa9c] ;  /* 0x000a9c00013c7983 */ /* 0x000ea80000100800 */
[----:B------:R-:W2:Y:S04]  /*16ab0*/  LDL R59, [R1+0xa94] ;  /* 0x000a9400013b7983 */ /* 0x000ea80000100800 */
[----:B---3--:R0:W-:Y:S01]  /*16ac0*/  STL [R1+0x1f30], R52 ;  /* 0x001f303401007387 */ /* 0x0081e20000100800 */
[----:B------:R-:W-:Y:S02]  /*16ad0*/  PRMT R48, RZ, 0x7610, R48 ;  /* 0x00007610ff307816 */ /* 0x000fe40000000030 */
[----:B------:R-:W-:-:S02]  /*16ae0*/  ISETP.GT.AND P2, PT, R2, 0x39, PT ;  /* 0x000000390200780c */ /* 0x000fc40003f44270 */
[----:B------:R-:W-:Y:S02]  /*16af0*/  PRMT R21, RZ, 0x7610, R21 ;  /* 0x00007610ff157816 */ /* 0x000fe40000000015 */
[----:B------:R-:W-:Y:S02]  /*16b00*/  PRMT R20, RZ, 0x7610, R20 ;  /* 0x00007610ff147816 */ /* 0x000fe40000000014 */
[----:B------:R-:W-:Y:S01]  /*16b10*/  PRMT R19, RZ, 0x7610, R19 ;  /* 0x00007610ff137816 */ /* 0x000fe20000000013 */
[----:B------:R-:W3:Y:S04]  /*16b20*/  LDL R29, [R1+0xa8c] ;  /* 0x000a8c00011d7983 */ /* 0x000ee80000100800 */
[----:B----4-:R2:W4:Y:S04]  /*16b30*/  @P1 LDG.E.U8 R50, desc[UR32][R4.64] ;  /* 0x0000002004321981 */ /* 0x010528000c1e1100 */
[----:B------:R-:W3:Y:S01]  /*16b40*/  LDL R5, [R1+0xb08] ;  /* 0x000b080001057983 */ /* 0x000ee20000100800 */
[----:B--2---:R-:W-:Y:S01]  /*16b50*/  @P1 IMAD.MOV.U32 R4, RZ, RZ, R61 ;  /* 0x000000ffff041224 */ /* 0x004fe200078e003d */
[----:B------:R-:W-:-:S02]  /*16b60*/  PRMT R18, RZ, 0x7610, R18 ;  /* 0x00007610ff127816 */ /* 0x000fc40000000012 */
[----:B------:R-:W2:Y:S04]  /*16b70*/  LDL R61, [R1+0xa24] ;  /* 0x000a2400013d7983 */ /* 0x000ea80000100800 */
[----:B---3--:R1:W3:Y:S04]  /*16b80*/  @P1 LDG.E.U8 R48, desc[UR32][R4.64] ;  /* 0x0000002004301981 */ /* 0x0082e8000c1e1100 */
[----:B------:R-:W1:Y:S04]  /*16b90*/  LDL R4, [R1+0xaa0] ;  /* 0x000aa00001047983 */ /* 0x000e680000100800 */
[----:B------:R-:W1:Y:S02]  /*16ba0*/  LDL R5, [R1+0xaa4] ;  /* 0x000aa40001057983 */ /* 0x000e640000100800 */
[----:B-1----:R-:W-:-:S04]  /*16bb0*/  @P2 LOP3.LUT R5, R5, R4, RZ, 0x3c, !PT ;  /* 0x0000000405052212 */ /* 0x002fc800078e3cff */
[----:B------:R-:W-:-:S04]  /*16bc0*/  @P2 LOP3.LUT R4, R5, R4, RZ, 0x3c, !PT ;  /* 0x0000000405042212 */ /* 0x000fc800078e3cff */
[----:B------:R-:W-:-:S05]  /*16bd0*/  @P2 LOP3.LUT R5, R5, R4, RZ, 0x3c, !PT ;  /* 0x0000000405052212 */ /* 0x000fca00078e3cff */
[----:B------:R1:W3:Y:S04]  /*16be0*/  @P2 LDG.E.U8 R21, desc[UR32][R4.64] ;  /* 0x0000002004152981 */ /* 0x0002e8000c1e1100 */
[----:B------:R-:W4:Y:S01]  /*16bf0*/  LDL R5, [R1+0xa98] ;  /* 0x000a980001057983 */ /* 0x000f220000100800 */
[----:B-1----:R-:W-:Y:S01]  /*16c00*/  @P2 IMAD.MOV.U32 R4, RZ, RZ, R60 ;  /* 0x000000ffff042224 */ /* 0x002fe200078e003c */
[----:B------:R-:W-:Y:S02]  /*16c10*/  ISETP.GT.AND P3, PT, R2, 0x3d, PT ;  /* 0x0000003d0200780c */ /* 0x000fe40003f64270 */
[----:B------:R-:W-:Y:S02]  /*16c20*/  PRMT R17, RZ, 0x7610, R17 ;  /* 0x00007610ff117816 */ /* 0x000fe40000000011 */
[----:B------:R-:W-:Y:S01]  /*16c30*/  PRMT R16, RZ, 0x7610, R16 ;  /* 0x00007610ff107816 */ /* 0x000fe20000000010 */
[----:B------:R-:W3:Y:S04]  /*16c40*/  LDL R60, [R1+0xa14] ;  /* 0x000a1400013c7983 */ /* 0x000ee80000100800 */
[----:B----4-:R1:W4:Y:S04]  /*16c50*/  @P2 LDG.E.U8 R20, desc[UR32][R4.64] ;  /* 0x0000002004142981 */ /* 0x010328000c1e1100 */
[----:B------:R-:W2:Y:S01]  /*16c60*/  LDL R5, [R1+0xa90] ;  /* 0x000a900001057983 */ /* 0x000ea20000100800 */
[----:B-1----:R-:W-:Y:S01]  /*16c70*/  @P2 IMAD.MOV.U32 R4, RZ, RZ, R59 ;  /* 0x000000ffff042224 */ /* 0x002fe200078e003b */
[----:B------:R-:W-:-:S02]  /*16c80*/  PRMT R15, RZ, 0x7610, R15 ;  /* 0x00007610ff0f7816 */ /* 0x000fc4000000000f */
[----:B------:R-:W4:Y:S04]  /*16c90*/  LDL R59, [R1+0xa0c] ;  /* 0x000a0c00013b7983 */ /* 0x000f280000100800 */
[----:B--2---:R1:W2:Y:S04]  /*16ca0*/  @P2 LDG.E.U8 R19, desc[UR32][R4.64] ;  /* 0x0000002004132981 */ /* 0x0042a8000c1e1100 */
[----:B------:R-:W3:Y:S01]  /*16cb0*/  LDL R5, [R1+0xa88] ;  /* 0x000a880001057983 */ /* 0x000ee20000100800 */
[----:B-1----:R-:W-:Y:S01]  /*16cc0*/  @P2 IMAD.MOV.U32 R4, RZ, RZ, R29 ;  /* 0x000000ffff042224 */ /* 0x002fe200078e001d */
[----:B------:R-:W-:-:S02]  /*16cd0*/  PRMT R14, RZ, 0x7610, R14 ;  /* 0x00007610ff0e7816 */ /* 0x000fc4000000000e */
[----:B------:R-:W2:Y:S04]  /*16ce0*/  LDL R29, [R1+0xc04] ;  /* 0x000c0400011d7983 */ /* 0x000ea80000100800 */
[----:B---3--:R1:W3:Y:S04]  /*16cf0*/  @P2 LDG.E.U8 R18, desc[UR32][R4.64] ;  /* 0x0000002004122981 */ /* 0x0082e8000c1e1100 */
[----:B------:R-:W4:Y:S01]  /*16d00*/  LDL R5, [R1+0xa20] ;  /* 0x000a200001057983 */ /* 0x000f220000100800 */
[----:B-1----:R-:W-:Y:S01]  /*16d10*/  @P3 IMAD.MOV.U32 R4, RZ, RZ, R61 ;  /* 0x000000ffff043224 */ /* 0x002fe200078e003d */
[----:B------:R-:W-:-:S02]  /*16d20*/  ISETP.GT.AND P1, PT, R2, 0x2e, PT ;  /* 0x0000002e0200780c */ /* 0x000fc40003f24270 */
[----:B------:R-:W-:Y:S01]  /*16d30*/  PRMT R0, RZ, 0x7610, R0 ;  /* 0x00007610ff007816 */ /* 0x000fe20000000000 */
[----:B------:R-:W3:Y:S04]  /*16d40*/  LDL R61, [R1+0xbfc] ;  /* 0x000bfc00013d7983 */ /* 0x000ee80000100800 */
[----:B----4-:R1:W4:Y:S04]  /*16d50*/  @P3 LDG.E.U8 R17, desc[UR32][R4.64] ;  /* 0x0000002004113981 */ /* 0x010328000c1e1100 */
[----:B------:R-:W1:Y:S04]  /*16d60*/  LDL R4, [R1+0xa18] ;  /* 0x000a180001047983 */ /* 0x000e680000100800 */
[----:B------:R-:W1:Y:S02]  /*16d70*/  LDL R5, [R1+0xa1c] ;  /* 0x000a1c0001057983 */ /* 0x000e640000100800 */
[----:B-1----:R-:W-:-:S04]  /*16d80*/  @P3 LOP3.LUT R5, R5, R4, RZ, 0x3c, !PT ;  /* 0x0000000405053212 */ /* 0x002fc800078e3cff */
[----:B------:R-:W-:-:S04]  /*16d90*/  @P3 LOP3.LUT R4, R5, R4, RZ, 0x3c, !PT ;  /* 0x0000000405043212 */ /* 0x000fc800078e3cff */
[----:B------:R-:W-:-:S05]  /*16da0*/  @P3 LOP3.LUT R5, R5, R4, RZ, 0x3c, !PT ;  /* 0x0000000405053212 */ /* 0x000fca00078e3cff */
[----:B------:R1:W4:Y:S04]  /*16db0*/  @P3 LDG.E.U8 R16, desc[UR32][R4.64] ;  /* 0x0000002004103981 */ /* 0x000328000c1e1100 */
[----:B------:R-:W2:Y:S01]  /*16dc0*/  LDL R5, [R1+0xa10] ;  /* 0x000a100001057983 */ /* 0x000ea20000100800 */
[----:B-1----:R-:W-:Y:S01]  /*16dd0*/  @P3 IMAD.MOV.U32 R4, RZ, RZ, R60 ;  /* 0x000000ffff043224 */ /* 0x002fe200078e003c */
[----:B------:R-:W-:Y:S02]  /*16de0*/  PRMT R58, RZ, 0x7610, R58 ;  /* 0x00007610ff3a7816 */ /* 0x000fe4000000003a */
[----:B------:R-:W4:Y:S04]  /*16df0*/  LDL R60, [R1+0xbf4] ;  /* 0x000bf400013c7983 */ /* 0x000f280000100800 */
[----:B--2---:R1:W2:Y:S04]  /*16e00*/  @P3 LDG.E.U8 R15, desc[UR32][R4.64] ;  /* 0x00000020040f3981 */ /* 0x0042a8000c1e1100 */
[----:B------:R-:W3:Y:S01]  /*16e10*/  LDL R5, [R1+0xa08] ;  /* 0x000a080001057983 */ /* 0x000ee20000100800 */
[----:B-1----:R-:W-:Y:S01]  /*16e20*/  @P3 IMAD.MOV.U32 R4, RZ, RZ, R59 ;  /* 0x000000ffff043224 */ /* 0x002fe200078e003b */
[----:B0-----:R-:W-:-:S02]  /*16e30*/  PRMT R52, RZ, 0x7610, R52 ;  /* 0x00007610ff347816 */ /* 0x001fc40000000034 */
[----:B------:R-:W2:Y:S04]  /*16e40*/  LDL R59, [R1+0xbec] ;  /* 0x000bec00013b7983 */ /* 0x000ea80000100800 */
[----:B---3--:R0:W3:Y:S04]  /*16e50*/  @P3 LDG.E.U8 R14, desc[UR32][R4.64] ;  /* 0x00000020040e3981 */ /* 0x0080e8000c1e1100 */
[----:B------:R-:W4:Y:S01]  /*16e60*/  LDL R5, [R1+0xc00] ;  /* 0x000c000001057983 */ /* 0x000f220000100800 */
[----:B0-----:R-:W-:-:S03]  /*16e70*/  @P1 IMAD.MOV.U32 R4, RZ, RZ, R29 ;  /* 0x000000ffff041224 */ /* 0x001fc600078e001d */
[----:B------:R-:W3:Y:S04]  /*16e80*/  LDL R29, [R1+0xb84] ;  /* 0x000b8400011d7983 */ /* 0x000ee80000100800 */
[----:B----4-:R0:W4:Y:S04]  /*16e90*/  @P1 LDG.E.U8 R0, desc[UR32][R4.64] ;  /* 0x0000002004001981 */ /* 0x010128000c1e1100 */
[----:B------:R-:W2:Y:S01]  /*16ea0*/  LDL R5, [R1+0xbf8] ;  /* 0x000bf80001057983 */ /* 0x000ea20000100800 */
[----:B0-----:R-:W-:-:S03]  /*16eb0*/  @P1 IMAD.MOV.U32 R4, RZ, RZ, R61 ;  /* 0x000000ffff041224 */ /* 0x001fc600078e003d */
[----:B------:R-:W4:Y:S04]  /*16ec0*/  LDL R61, [R1+0xb78] ;  /* 0x000b7800013d7983 */ /* 0x000f280000100800 */
[----:B--2---:R0:W2:Y:S04]  /*16ed0*/  @P1 LDG.E.U8 R58, desc[UR32][R4.64] ;  /* 0x00000020043a1981 */ /* 0x0040a8000c1e1100 */
[----:B------:R-:W3:Y:S01]  /*16ee0*/  LDL R5, [R1+0xbf0] ;  /* 0x000bf00001057983 */ /* 0x000ee20000100800 */
[----:B0-----:R-:W-:-:S03]  /*16ef0*/  @P1 IMAD.MOV.U32 R4, RZ, RZ, R60 ;  /* 0x000000ffff041224 */ /* 0x001fc600078e003c */
[----:B--2---:R0:W-:Y:S01]  /*16f00*/  STL [R1+0x24], R58 ;  /* 0x0000243a01007387 */ /* 0x0041e20000100800 */
[----:B------:R-:W-:-:S03]  /*16f10*/  PRMT R31, RZ, 0x7610, R31 ;  /* 0x00007610ff1f7816 */ /* 0x000fc6000000001f */
[----:B------:R-:W2:Y:S04]  /*16f20*/  LDL R60, [R1+0xb70] ;  /* 0x000b7000013c7983 */ /* 0x000ea80000100800 */
[----:B---3--:R1:W3:Y:S04]  /*16f30*/  @P1 LDG.E.U8 R52, desc[UR32][R4.64] ;  /* 0x0000002004341981 */ /* 0x0082e8000c1e1100 */
[----:B0-----:R-:W4:Y:S04]  /*16f40*/  LDL R58, [R1+0xb7c] ;  /* 0x000b7c00013a7983 */ /* 0x001f280000100800 */
[----:B------:R-:W2:Y:S01]  /*16f50*/  LDL R5, [R1+0xbe8] ;  /* 0x000be80001057983 */ /* 0x000ea20000100800 */
[----:B-1----:R-:W-:-:S05]  /*16f60*/  @P1 IMAD.MOV.U32 R4, RZ, RZ, R59 ;  /* 0x000000ffff041224 */ /* 0x002fca00078e003b */
[----:B--2---:R0:W2:Y:S04]  /*16f70*/  @P1 LDG.E.U8 R31, desc[UR32][R4.64] ;  /* 0x00000020041f1981 */ /* 0x0040a8000c1e1100 */
[----:B---3--:R1:W-:Y:S04]  /*16f80*/  STL [R1+0x20], R52 ;  /* 0x0000203401007387 */ /* 0x0083e80000100800 */
[----:B------:R-:W3:Y:S04]  /*16f90*/  LDL R59, [R1+0xb68] ;  /* 0x000b6800013b7983 */ /* 0x000ee80000100800 */
[----:B------:R-:W4:Y:S04]  /*16fa0*/  LDL R5, [R1+0xb80] ;  /* 0x000b800001057983 */ /* 0x000f280000100800 */
[----:B-1----:R-:W3:Y:S01]  /*16fb0*/  LDL R52, [R1+0xb74] ;  /* 0x000b740001347983 */ /* 0x002ee20000100800 */
[----:B------:R-:W-:-:S02]  /*16fc0*/  ISETP.GT.AND P2, PT, R2, 0x32, PT ;  /* 0x000000320200780c */ /* 0x000fc40003f44270 */
[----:B------:R-:W-:-:S11]  /*16fd0*/  PRMT R27, RZ, 0x7610, R27 ;  /* 0x00007610ff1b7816 */ /* 0x000fd6000000001b */
[----:B0-----:R-:W-:Y:S01]  /*16fe0*/  @P2 IMAD.MOV.U32 R4, RZ, RZ, R29 ;  /* 0x000000ffff042224 */ /* 0x001fe200078e001d */
[----:B--2---:R0:W-:Y:S01]  /*16ff0*/  STL [R1+0x1c], R31 ;  /* 0x00001c1f01007387 */ /* 0x0041e20000100800 */
[----:B------:R-:W-:Y:S02]  /*17000*/  PRMT R54, RZ, 0x7610, R54 ;  /* 0x00007610ff367816 */ /* 0x000fe40000000036 */
[----:B------:R-:W-:Y:S02]  /*17010*/  PRMT R28, RZ, 0x7610, R28 ;  /* 0x00007610ff1c7816 */ /* 0x000fe4000000001c */
[----:B------:R-:W-:Y:S01]  /*17020*/  PRMT R30, RZ, 0x7610, R30 ;  /* 0x00007610ff1e7816 */ /* 0x000fe2000000001e */
[----:B------:R-:W2:Y:S04]  /*17030*/  LDL R29, [R1+0xb00] ;  /* 0x000b0000011d7983 */ /* 0x000ea80000100800 */
[----:B0-----:R-:W2:Y:S04]  /*17040*/  LDL R31, [R1+0xb6c] ;  /* 0x000b6c00011f7983 */ /* 0x001ea80000100800 */
[----:B----4-:R0:W4:Y:S02]  /*17050*/  @P2 LDG.E.U8 R27, desc[UR32][R4.64] ;  /* 0x00000020041b2981 */ /* 0x010124000c1e1100 */
[----:B0-----:R-:W-:-:S02]  /*17060*/  @P2 IMAD.MOV.U32 R4, RZ, RZ, R58 ;  /* 0x000000ffff042224 */ /* 0x001fc400078e003a */
[----:B------:R-:W-:-:S05]  /*17070*/  @P2 IMAD.MOV.U32 R5, RZ, RZ, R61 ;  /* 0x000000ffff052224 */ /* 0x000fca00078e003d */
[----:B------:R3:W4:Y:S02]  /*17080*/  @P2 LDG.E.U8 R54, desc[UR32][R4.64] ;  /* 0x0000002004362981 */ /* 0x000724000c1e1100 */
[----:B---3--:R-:W-:Y:S02]  /*17090*/  @P2 IMAD.MOV.U32 R4, RZ, RZ, R52 ;  /* 0x000000ffff042224 */ /* 0x008fe400078e0034 */
[----:B------:R-:W-:-:S05]  /*170a0*/  @P2 IMAD.MOV.U32 R5, RZ, RZ, R60 ;  /* 0x000000ffff052224 */ /* 0x000fca00078e003c */
[----:B------:R0:W3:Y:S02]  /*170b0*/  @P2 LDG.E.U8 R28, desc[UR32][R4.64] ;  /* 0x00000020041c2981 */ /* 0x0000e4000c1e1100 */
[----:B0-----:R-:W-:Y:S02]  /*170c0*/  @P2 IMAD.MOV.U32 R5, RZ, RZ, R59 ;  /* 0x000000ffff052224 */ /* 0x001fe400078e003b */
[----:B--2---:R-:W-:-:S05]  /*170d0*/  @P2 IMAD.MOV.U32 R4, RZ, RZ, R31 ;  /* 0x000000ffff042224 */ /* 0x004fca00078e001f */
[----:B------:R0:W2:Y:S04]  /*170e0*/  @P2 LDG.E.U8 R30, desc[UR32][R4.64] ;  /* 0x00000020041e2981 */ /* 0x0000a8000c1e1100 */
[----:B----4-:R1:W-:Y:S04]  /*170f0*/  STL [R1+0xc], R27 ;  /* 0x00000c1b01007387 */ /* 0x0103e80000100800 */
[----:B------:R-:W4:Y:S04]  /*17100*/  LDL R58, [R1+0xaf8] ;  /* 0x000af800013a7983 */ /* 0x000f280000100800 */
[----:B-1----:R-:W4:Y:S04]  /*17110*/  LDL R27, [R1+0xb04] ;  /* 0x000b0400011b7983 */ /* 0x002f280000100800 */
[----:B------:R1:W-:Y:S04]  /*17120*/  STL [R1+0x8], R54 ;  /* 0x0000083601007387 */ /* 0x0003e80000100800 */
[----:B------:R-:W4:Y:S01]  /*17130*/  LDL R52, [R1+0xaf0] ;  /* 0x000af00001347983 */ /* 0x000f220000100800 */
[----:B------:R-:W-:-:S03]  /*17140*/  ISETP.GT.AND P1, PT, R2, 0x36, PT ;  /* 0x000000360200780c */ /* 0x000fc60003f24270 */
[----:B-1----:R-:W4:Y:S04]  /*17150*/  LDL R54, [R1+0xafc] ;  /* 0x000afc0001367983 */ /* 0x002f280000100800 */
[----:B---3--:R1:W-:Y:S04]  /*17160*/  STL [R1+0x4], R28 ;  /* 0x0000041c01007387 */ /* 0x0083e80000100800 */
[----:B------:R-:W3:Y:S04]  /*17170*/  LDL R31, [R1+0xae8] ;  /* 0x000ae800011f7983 */ /* 0x000ee80000100800 */
[----:B-1----:R-:W3:Y:S01]  /*17180*/  LDL R28, [R1+0xaf4] ;  /* 0x000af400011c7983 */ /* 0x002ee20000100800 */
[----:B0-----:R-:W-:-:S03]  /*17190*/  @P1 IMAD.MOV.U32 R5, RZ, RZ, R29 ;  /* 0x000000ffff051224 */ /* 0x001fc600078e001d */
[----:B--2---:R0:W-:Y:S04]  /*171a0*/  STL [R1], R30 ;  /* 0x0000001e01007387 */ /* 0x0041e80000100800 */
[----:B------:R-:W2:Y:S01]  /*171b0*/  LDL R29, [R1+0xa80] ;  /* 0x000a8000011d7983 */ /* 0x000ea20000100800 */
[----:B------:R-:W-:Y:S02]  /*171c0*/  PRMT R46, RZ, 0x7610, R46 ;  /* 0x00007610ff2e7816 */ /* 0x000fe4000000002e */
[----:B------:R-:W-:Y:S02]  /*171d0*/  PRMT R13, RZ, 0x7610, R13 ;  /* 0x00007610ff0d7816 */ /* 0x000fe4000000000d */
[----:B------:R-:W-:Y:S02]  /*171e0*/  ISETP.GT.AND P2, PT, R2, 0x3a, PT ;  /* 0x0000003a0200780c */ /* 0x000fe40003f44270 */
[----:B------:R-:W-:-:S02]  /*171f0*/  PRMT R12, RZ, 0x7610, R12 ;  /* 0x00007610ff0c7816 */ /* 0x000fc4000000000c */
[----:B------:R-:W-:Y:S01]  /*17200*/  PRMT R11, RZ, 0x7610, R11 ;  /* 0x00007610ff0b7816 */ /* 0x000fe2000000000b */
[----:B------:R-:W2:Y:S04]  /*17210*/  LDL R60, [R1+0x9f8] ;  /* 0x0009f800013c7983 */ /* 0x000ea80000100800 */
[----:B0-----:R-:W2:Y:S04]  /*17220*/  LDL R30, [R1+0xaec] ;  /* 0x000aec00011e7983 */ /* 0x001ea80000100800 */
[----:B------:R-:W2:Y:S01]  /*17230*/  LDL R59, [R1+0x9fc] ;  /* 0x0009fc00013b7983 */ /* 0x000ea20000100800 */
[----:B----4-:R-:W-:-:S03]  /*17240*/  @P1 IMAD.MOV.U32 R4, RZ, RZ, R27 ;  /* 0x000000ffff041224 */ /* 0x010fc600078e001b */
[----:B------:R-:W4:Y:S04]  /*17250*/  LDL R27, [R1+0xa84] ;  /* 0x000a8400011b7983 */ /* 0x000f280000100800 */
[----:B------:R0:W4:Y:S02]  /*17260*/  @P1 LDG.E.U8 R46, desc[UR32][R4.64] ;  /* 0x00000020042e1981 */ /* 0x000124000c1e1100 */
[----:B0-----:R-:W-:Y:S02]  /*17270*/  @P1 IMAD.MOV.U32 R4, RZ, RZ, R54 ;  /* 0x000000ffff041224 */ /* 0x001fe400078e0036 */
[----:B------:R-:W-:Y:S01]  /*17280*/  @P1 IMAD.MOV.U32 R5, RZ, RZ, R58 ;  /* 0x000000ffff051224 */ /* 0x000fe200078e003a */
[----:B------:R-:W4:Y:S04]  /*17290*/  LDL R54, [R1+0xa7c] ;  /* 0x000a7c0001367983 */ /* 0x000f280000100800 */
[----:B------:R-:W4:Y:S04]  /*172a0*/  LDL R58, [R1+0xa78] ;  /* 0x000a7800013a7983 */ /* 0x000f280000100800 */
[----:B------:R3:W4:Y:S02]  /*172b0*/  @P1 LDG.E.U8 R13, desc[UR32][R4.64] ;  /* 0x00000020040d1981 */ /* 0x000724000c1e1100 */
[----:B---3--:R-:W-:-:S02]  /*172c0*/  @P1 IMAD.MOV.U32 R4, RZ, RZ, R28 ;  /* 0x000000ffff041224 */ /* 0x008fc400078e001c */
[----:B------:R-:W-:Y:S01]  /*172d0*/  @P1 IMAD.MOV.U32 R5, RZ, RZ, R52 ;  /* 0x000000ffff051224 */ /* 0x000fe200078e0034 */
[----:B------:R-:W3:Y:S04]  /*172e0*/  LDL R28, [R1+0xa74] ;  /* 0x000a7400011c7983 */ /* 0x000ee80000100800 */
[----:B------:R-:W3:Y:S04]  /*172f0*/  LDL R52, [R1+0xa70] ;  /* 0x000a700001347983 */ /* 0x000ee80000100800 */
[----:B------:R0:W3:Y:S02]  /*17300*/  @P1 LDG.E.U8 R12, desc[UR32][R4.64] ;  /* 0x00000020040c1981 */ /* 0x0000e4000c1e1100 */
[----:B0-----:R-:W-:-:S02]  /*17310*/  @P1 IMAD.MOV.U32 R5, RZ, RZ, R31 ;  /* 0x000000ffff051224 */ /* 0x001fc400078e001f */
[----:B------:R-:W3:Y:S01]  /*17320*/  LDL R31, [R1+0xa68] ;  /* 0x000a6800011f7983 */ /* 0x000ee20000100800 */
[----:B--2---:R-:W-:-:S03]  /*17330*/  @P1 IMAD.MOV.U32 R4, RZ, RZ, R30 ;  /* 0x000000ffff041224 */ /* 0x004fc600078e001e */
[----:B------:R-:W2:Y:S04]  /*17340*/  LDL R30, [R1+0xa6c] ;  /* 0x000a6c00011e7983 */ /* 0x000ea80000100800 */
[----:B------:R0:W2:Y:S02]  /*17350*/  @P1 LDG.E.U8 R11, desc[UR32][R4.64] ;  /* 0x00000020040b1981 */ /* 0x0000a4000c1e1100 */
[----:B0-----:R-:W-:Y:S02]  /*17360*/  @P2 IMAD.MOV.U32 R5, RZ, RZ, R29 ;  /* 0x000000ffff052224 */ /* 0x001fe400078e001d */
[----:B------:R-:W2:Y:S01]  /*17370*/  LDL R29, [R1+0xa00] ;  /* 0x000a0000011d7983 */ /* 0x000ea20000100800 */
[----:B----4-:R-:W-:-:S03]  /*17380*/  @P2 IMAD.MOV.U32 R4, RZ, RZ, R27 ;  /* 0x000000ffff042224 */ /* 0x010fc600078e001b */
[----:B------:R-:W4:Y:S01]  /*17390*/  LDL R27, [R1+0xa04] ;  /* 0x000a0400011b7983 */ /* 0x000f220000100800 */
[----:B------:R-:W-:Y:S02]  /*173a0*/  PRMT R10, RZ, 0x7610, R10 ;  /* 0x00007610ff0a7816 */ /* 0x000fe4000000000a */
[----:B------:R-:W-:-:S04]  /*173b0*/  PRMT R9, RZ, 0x7610, R9 ;  /* 0x00007610ff097816 */ /* 0x000fc80000000009 */
[----:B------:R0:W4:Y:S01]  /*173c0*/  @P2 LDG.E.U8 R10, desc[UR32][R4.64] ;  /* 0x00000020040a2981 */ /* 0x000122000c1e1100 */
[----:B------:R-:W-:Y:S01]  /*173d0*/  ISETP.GT.AND P3, PT, R2, 0x3e, PT ;  /* 0x0000003e0200780c */ /* 0x000fe20003f64270 */
[----:B0-----:R-:W-:Y:S02]  /*173e0*/  @P2 IMAD.MOV.U32 R4, RZ, RZ, R54 ;  /* 0x000000ffff042224 */ /* 0x001fe400078e0036 */
[----:B------:R-:W-:Y:S01]  /*173f0*/  @P2 IMAD.MOV.U32 R5, RZ, RZ, R58 ;  /* 0x000000ffff052224 */ /* 0x000fe200078e003a */
[----:B------:R-:W-:Y:S01]  /*17400*/  PRMT R8, RZ, 0x7610, R8 ;  /* 0x00007610ff087816 */ /* 0x000fe20000000008 */
[----:B------:R-:W4:Y:S04]  /*17410*/  LDL R58, [R1+0x9f0] ;  /* 0x0009f000013a7983 */ /* 0x000f280000100800 */
[----:B------:R3:W4:Y:S04]  /*17420*/  @P2 LDG.E.U8 R9, desc[UR32][R4.64] ;  /* 0x0000002004092981 */ /* 0x000728000c1e1100 */
[----:B------:R-:W4:Y:S01]  /*17430*/  LDL R54, [R1+0x9e8] ;  /* 0x0009e80001367983 */ /* 0x000f220000100800 */
[----:B---3--:R-:W-:-:S03]  /*17440*/  @P2 IMAD.MOV.U32 R4, RZ, RZ, R28 ;  /* 0x000000ffff042224 */ /* 0x008fc600078e001c */
[----:B------:R-:W3:Y:S01]  /*17450*/  LDL R28, [R1+0x9f4] ;  /* 0x0009f400011c7983 */ /* 0x000ee20000100800 */
[----:B------:R-:W-:-:S03]  /*17460*/  @P2 IMAD.MOV.U32 R5, RZ, RZ, R52 ;  /* 0x000000ffff052224 */ /* 0x000fc600078e0034 */
[----:B------:R-:W3:Y:S04]  /*17470*/  LDL R52, [R1+0x9ec] ;  /* 0x0009ec0001347983 */ /* 0x000ee80000100800 */
[----:B------:R0:W3:Y:S02]  /*17480*/  @P2 LDG.E.U8 R8, desc[UR32][R4.64] ;  /* 0x0000002004082981 */ /* 0x0000e4000c1e1100 */
[----:B0-----:R-:W-:Y:S01]  /*17490*/  @P2 IMAD.MOV.U32 R5, RZ, RZ, R31 ;  /* 0x000000ffff052224 */ /* 0x001fe200078e001f */
[----:B------:R-:W-:Y:S01]  /*174a0*/  PRMT R6, RZ, 0x7610, R6 ;  /* 0x00007610ff067816 */ /* 0x000fe20000000006 */
[----:B--2---:R-:W-:Y:S02]  /*174b0*/  @P3 IMAD.MOV.U32 R31, RZ, RZ, R29 ;  /* 0x000000ffff1f3224 */ /* 0x004fe400078e001d */
[----:B------:R-:W2:Y:S01]  /*174c0*/  LDL R29, [R1+0xc48] ;  /* 0x000c4800011d7983 */ /* 0x000ea20000100800 */
[----:B------:R-:W-:-:S02]  /*174d0*/  @P2 IMAD.MOV.U32 R4, RZ, RZ, R30 ;  /* 0x000000ffff042224 */ /* 0x000fc400078e001e */
[----:B----4-:R-:W-:Y:S02]  /*174e0*/  @P3 IMAD.MOV.U32 R30, RZ, RZ, R27 ;  /* 0x000000ffff1e3224 */ /* 0x010fe400078e001b */
[----:B------:R-:W4:Y:S04]  /*174f0*/  LDL R27, [R1+0xc4c] ;  /* 0x000c4c00011b7983 */ /* 0x000f280000100800 */
[----:B------:R0:W4:Y:S02]  /*17500*/  @P3 LDG.E.U8 R6, desc[UR32][R30.64] ;  /* 0x000000201e063981 */ /* 0x000124000c1e1100 */
[----:B0-----:R-:W-:Y:S02]  /*17510*/  @P3 IMAD.MOV.U32 R30, RZ, RZ, R59 ;  /* 0x000000ffff1e3224 */ /* 0x001fe400078e003b */
[----:B------:R-:W-:Y:S01]  /*17520*/  @P3 IMAD.MOV.U32 R31, RZ, RZ, R60 ;  /* 0x000000ffff1f3224 */ /* 0x000fe200078e003c */
[----:B------:R-:W4:Y:S04]  /*17530*/  LDL R59, [R1+0xbe4] ;  /* 0x000be400013b7983 */ /* 0x000f280000100800 */
[----:B------:R-:W4:Y:S01]  /*17540*/  LDL R60, [R1+0xbe0] ;  /* 0x000be000013c7983 */ /* 0x000f220000100800 */
[----:B------:R-:W-:-:S06]  /*17550*/  PRMT R7, RZ, 0x7610, R7 ;  /* 0x00007610ff077816 */ /* 0x000fcc0000000007 */
[----:B------:R0:W4:Y:S02]  /*17560*/  @P2 LDG.E.U8 R7, desc[UR32][R4.64] ;  /* 0x0000002004072981 */ /* 0x000124000c1e1100 */
[----:B0-----:R-:W-:Y:S02]  /*17570*/  PRMT R5, RZ, 0x7610, R5 ;  /* 0x00007610ff057816 */ /* 0x001fe40000000005 */
[----:B------:R-:W-:-:S04]  /*17580*/  PRMT R4, RZ, 0x7610, R4 ;  /* 0x00007610ff047816 */ /* 0x000fc80000000004 */
[----:B------:R3:W4:Y:S01]  /*17590*/  @P3 LDG.E.U8 R5, desc[UR32][R30.64] ;  /* 0x000000201e053981 */ /* 0x000722000c1e1100 */
[----:B------:R-:W-:Y:S01]  /*175a0*/  PRMT R3, RZ, 0x7610, R3 ;  /* 0x00007610ff037816 */ /* 0x000fe20000000003 */
[----:B---3--:R-:W-:Y:S02]  /*175b0*/  @P3 IMAD.MOV.U32 R30, RZ, RZ, R28 ;  /* 0x000000ffff1e3224 */ /* 0x008fe400078e001c */
[----:B------:R-:W-:Y:S01]  /*175c0*/  @P3 IMAD.MOV.U32 R31, RZ, RZ, R58 ;  /* 0x000000ffff1f3224 */ /* 0x000fe200078e003a */
[----:B------:R-:W3:Y:S04]  /*175d0*/  LDL R28, [R1+0xbdc] ;  /* 0x000bdc00011c7983 */ /* 0x000ee80000100800 */
[----:B------:R-:W3:Y:S04]  /*175e0*/  LDL R58, [R1+0xbd8] ;  /* 0x000bd800013a7983 */ /* 0x000ee80000100800 */
[----:B------:R0:W3:Y:S02]  /*175f0*/  @P3 LDG.E.U8 R4, desc[UR32][R30.64] ;  /* 0x000000201e043981 */ /* 0x0000e4000c1e1100 */
[----:B0-----:R-:W-:-:S02]  /*17600*/  @P3 IMAD.MOV.U32 R30, RZ, RZ, R52 ;  /* 0x000000ffff1e3224 */ /* 0x001fc400078e0034 */
[----:B------:R-:W-:Y:S01]  /*17610*/  @P3 IMAD.MOV.U32 R31, RZ, RZ, R54 ;  /* 0x000000ffff1f3224 */ /* 0x000fe200078e0036 */
[----:B------:R-:W-:Y:S01]  /*17620*/  ISETP.GT.AND P1, PT, R2, 0x2f, PT ;  /* 0x0000002f0200780c */ /* 0x000fe20003f24270 */
[----:B------:R-:W3:Y:S04]  /*17630*/  LDL R54, [R1+0xbd0] ;  /* 0x000bd00001367983 */ /* 0x000ee80000100800 */
[----:B------:R2:W3:Y:S01]  /*17640*/  @P3 LDG.E.U8 R3, desc[UR32][R30.64] ;  /* 0x000000201e033981 */ /* 0x0004e2000c1e1100 */
[----:B------:R-:W-:Y:S02]  /*17650*/  PRMT R44, RZ, 0x7610, R44 ;  /* 0x00007610ff2c7816 */ /* 0x000fe4000000002c */
[----:B------:R-:W-:Y:S01]  /*17660*/  PRMT R42, RZ, 0x7610, R42 ;  /* 0x00007610ff2a7816 */ /* 0x000fe2000000002a */
[----:B------:R-:W3:Y:S01]  /*17670*/  LDL R52, [R1+0xbc8] ;  /* 0x000bc80001347983 */ /* 0x000ee20000100800 */
[----:B--2---:R-:W-:-:S03]  /*17680*/  @P0 IMAD.MOV.U32 R31, RZ, RZ, R29 ;  /* 0x000000ffff1f0224 */ /* 0x004fc600078e001d */
[----:B------:R-:W2:Y:S01]  /*17690*/  LDL R29, [R1+0xbd4] ;  /* 0x000bd400011d7983 */ /* 0x000ea20000100800 */
[----:B----4-:R-:W-:-:S03]  /*176a0*/  @P0 IMAD.MOV.U32 R30, RZ, RZ, R27 ;  /* 0x000000ffff1e0224 */ /* 0x010fc600078e001b */
[----:B------:R-:W4:Y:S04]  /*176b0*/  LDL R27, [R1+0xbcc] ;  /* 0x000bcc00011b7983 */ /* 0x000f280000100800 */
[----:B------:R0:W4:Y:S02]  /*176c0*/  @P0 LDG.E.U8 R44, desc[UR32][R30.64] ;  /* 0x000000201e2c0981 */ /* 0x000124000c1e1100 */
[----:B0-----:R-:W-:Y:S02]  /*176d0*/  @P1 IMAD.MOV.U32 R30, RZ, RZ, R59 ;  /* 0x000000ffff1e1224 */ /* 0x001fe400078e003b */
[----:B------:R-:W-:-:S05]  /*176e0*/  @P1 IMAD.MOV.U32 R31, RZ, RZ, R60 ;  /* 0x000000ffff1f1224 */ /* 0x000fca00078e003c */
[----:B------:R3:W4:Y:S01]  /*176f0*/  @P1 LDG.E.U8 R42, desc[UR32][R30.64] ;  /* 0x000000201e2a1981 */ /* 0x000722000c1e1100 */
[----:B------:R-:W-:Y:S02]  /*17700*/  PRMT R40, RZ, 0x7610, R40 ;  /* 0x00007610ff287816 */ /* 0x000fe40000000028 */
[----:B------:R-:W-:Y:S01]  /*17710*/  PRMT R38, RZ, 0x7610, R38 ;  /* 0x00007610ff267816 */ /* 0x000fe20000000026 */
[----:B---3--:R-:W-:Y:S02]  /*17720*/  @P1 IMAD.MOV.U32 R30, RZ, RZ, R28 ;  /* 0x000000ffff1e1224 */ /* 0x008fe400078e001c */
[----:B------:R-:W-:-:S05]  /*17730*/  @P1 IMAD.MOV.U32 R31, RZ, RZ, R58 ;  /* 0x000000ffff1f1224 */ /* 0x000fca00078e003a */
[----:B------:R0:W3:Y:S02]  /*17740*/  @P1 LDG.E.U8 R40, desc[UR32][R30.64] ;  /* 0x000000201e281981 */ /* 0x0000e4000c1e1100 */
[----:B0-----:R-:W-:Y:S01]  /*17750*/  @P1 IMAD.MOV.U32 R31, RZ, RZ, R54 ;  /* 0x000000ffff1f1224 */ /* 0x001fe200078e0036 */
[----:B------:R-:W-:Y:S01]  /*17760*/  PRMT R36, RZ, 0x7610, R36 ;  /* 0x00007610ff247816 */ /* 0x000fe20000000024 */
[----:B--2---:R-:W-:-:S05]  /*17770*/  @P1 IMAD.MOV.U32 R30, RZ, RZ, R29 ;  /* 0x000000ffff1e1224 */ /* 0x004fca00078e001d */
[----:B------:R0:W2:Y:S04]  /*17780*/  @P1 LDG.E.U8 R38, desc[UR32][R30.64] ;  /* 0x000000201e261981 */ /* 0x0000a8000c1e1100 */
[----:B----4-:R-:W-:Y:S01]  /*17790*/  STL [R1+0x1ebc], R44 ;  /* 0x001ebc2c01007387 */ /* 0x010fe20000100800 */
[----:B0-----:R-:W-:Y:S02]  /*177a0*/  @P1 IMAD.MOV.U32 R30, RZ, RZ, R27 ;  /* 0x000000ffff1e1224 */ /* 0x001fe400078e001b */
[----:B------:R-:W-:Y:S01]  /*177b0*/  @P1 IMAD.MOV.U32 R31, RZ, RZ, R52 ;  /* 0x000000ffff1f1224 */ /* 0x000fe200078e0034 */
[----:B------:R0:W-:Y:S04]  /*177c0*/  STL [R1+0x1ec0], R42 ;  /* 0x001ec02a01007387 */ /* 0x0001e80000100800 */
[----:B------:R-:W4:Y:S04]  /*177d0*/  LDL R28, [R1+0xb64] ;  /* 0x000b6400011c7983 */ /* 0x000f280000100800 */
[----:B------:R4:W4:Y:S04]  /*177e0*/  @P1 LDG.E.U8 R36, desc[UR32][R30.64] ;  /* 0x000000201e241981 */ /* 0x000928000c1e1100 */
[----:B0-----:R-:W4:Y:S01]  /*177f0*/  LDL R42, [R1+0xb60] ;  /* 0x000b6000012a7983 */ /* 0x001f220000100800 */
[----:B------:R-:W-:-:S03]  /*17800*/  ISETP.GT.AND P0, PT, R2, 0x33, PT ;  /* 0x000000330200780c */ /* 0x000fc60003f04270 */
[----:B---3--:R0:W-:Y:S04]  /*17810*/  STL [R1+0x1ec4], R40 ;  /* 0x001ec42801007387 */ /* 0x0081e80000100800 */
[----:B------:R-:W3:Y:S04]  /*17820*/  LDL R29, [R1+0xb5c] ;  /* 0x000b5c00011d7983 */ /* 0x000ee80000100800 */
[----:B0-----:R-:W3:Y:S01]  /*17830*/  LDL R40, [R1+0xb58] ;  /* 0x000b580001287983 */ /* 0x001ee20000100800 */
[----:B------:R-:W-:-:S03]  /*17840*/  PRMT R34, RZ, 0x7610, R34 ;  /* 0x00007610ff227816 */ /* 0x000fc60000000022 */
[----:B--2---:R0:W-:Y:S04]  /*17850*/  STL [R1+0x1ec8], R38 ;  /* 0x001ec82601007387 */ /* 0x0041e80000100800 */
[----:B------:R-:W2:Y:S04]  /*17860*/  LDL R27, [R1+0xb54] ;  /* 0x000b5400011b7983 */ /* 0x000ea80000100800 */
[----:B0-----:R-:W2:Y:S01]  /*17870*/  LDL R38, [R1+0xb50] ;  /* 0x000b500001267983 */ /* 0x001ea20000100800 */
[----:B----4-:R-:W-:-:S03]  /*17880*/  @P0 IMAD.MOV.U32 R30, RZ, RZ, R28 ;  /* 0x000000ffff1e0224 */ /* 0x010fc600078e001c */
[----:B------:R0:W-:Y:S04]  /*17890*/  STL [R1+0x1ecc], R36 ;  /* 0x001ecc2401007387 */ /* 0x0001e80000100800 */
[----:B------:R-:W4:Y:S01]  /*178a0*/  LDL R28, [R1+0xb4c] ;  /* 0x000b4c00011c7983 */ /* 0x000f220000100800 */
[----:B------:R-:W-:-:S03]  /*178b0*/  @P0 IMAD.MOV.U32 R31, RZ, RZ, R42 ;  /* 0x000000ffff1f0224 */ /* 0x000fc600078e002a */
[----:B------:R-:W4:Y:S04]  /*178c0*/  LDL R42, [R1+0xb48] ;  /* 0x000b4800012a7983 */ /* 0x000f280000100800 */
[----:B------:R3:W4:Y:S01]  /*178d0*/  @P0 LDG.E.U8 R34, desc[UR32][R30.64] ;  /* 0x000000201e220981 */ /* 0x000722000c1e1100 */
[----:B------:R-:W-:Y:S02]  /*178e0*/  PRMT R32, RZ, 0x7610, R32 ;  /* 0x00007610ff207816 */ /* 0x000fe40000000020 */
[----:B------:R-:W-:Y:S01]  /*178f0*/  PRMT R33, RZ, 0x7610, R33 ;  /* 0x00007610ff217816 */ /* 0x000fe20000000021 */
[----:B---3--:R-:W-:Y:S02]  /*17900*/  @P0 IMAD.MOV.U32 R30, RZ, RZ, R29 ;  /* 0x000000ffff1e0224 */ /* 0x008fe400078e001d */
[----:B------:R-:W-:-:S05]  /*17910*/  @P0 IMAD.MOV.U32 R31, RZ, RZ, R40 ;  /* 0x000000ffff1f0224 */ /* 0x000fca00078e0028 */
[----:B------:R2:W3:Y:S01]  /*17920*/  @P0 LDG.E.U8 R32, desc[UR32][R30.64] ;  /* 0x000000201e200981 */ /* 0x0004e2000c1e1100 */
[----:B------:R-:W-:Y:S01]  /*17930*/  PRMT R35, RZ, 0x7610, R35 ;  /* 0x00007610ff237816 */ /* 0x000fe20000000023 */
[----:B--2---:R-:W-:Y:S02]  /*17940*/  @P0 IMAD.MOV.U32 R30, RZ, RZ, R27 ;  /* 0x000000ffff1e0224 */ /* 0x004fe400078e001b */
[----:B------:R-:W-:-:S05]  /*17950*/  @P0 IMAD.MOV.U32 R31, RZ, RZ, R38 ;  /* 0x000000ffff1f0224 */ /* 0x000fca00078e0026 */
[----:B------:R4:W2:Y:S02]  /*17960*/  @P0 LDG.E.U8 R33, desc[UR32][R30.64] ;  /* 0x000000201e210981 */ /* 0x0008a4000c1e1100 */
[----:B----4-:R-:W-:Y:S02]  /*17970*/  @P0 IMAD.MOV.U32 R30, RZ, RZ, R28 ;  /* 0x000000ffff1e0224 */ /* 0x010fe400078e001c */
[----:B------:R-:W-:Y:S01]  /*17980*/  @P0 IMAD.MOV.U32 R31, RZ, RZ, R42 ;  /* 0x000000ffff1f0224 */ /* 0x000fe200078e002a */
[----:B------:R1:W-:Y:S04]  /*17990*/  STL [R1+0x1ed0], R34 ;  /* 0x001ed02201007387 */ /* 0x0003e80000100800 */
[----:B------:R-:W4:Y:S04]  /*179a0*/  LDL R29, [R1+0xae4] ;  /* 0x000ae400011d7983 */ /* 0x000f280000100800 */
[----:B------:R-:W4:Y:S04]  /*179b0*/  LDL R40, [R1+0xae0] ;  /* 0x000ae00001287983 */ /* 0x000f280000100800 */
[----:B------:R4:W4:Y:S01]  /*179c0*/  @P0 LDG.E.U8 R35, desc[UR32][R30.64] ;  /* 0x000000201e230981 */ /* 0x000922000c1e1100 */
[----:B------:R-:W-:-:S03]  /*179d0*/  ISETP.GT.AND P1, PT, R2, 0x37, PT ;  /* 0x000000370200780c */ /* 0x000fc60003f24270 */
[----:B---3--:R-:W-:Y:S04]  /*179e0*/  STL [R1+0x1ed4], R32 ;  /* 0x001ed42001007387 */ /* 0x008fe80000100800 */
[----:B------:R-:W3:Y:S04]  /*179f0*/  LDL R38, [R1+0xad8] ;  /* 0x000ad80001267983 */ /* 0x000ee80000100800 */
[----:B0-----:R-:W3:Y:S04]  /*17a00*/  LDL R36, [R1+0xadc] ;  /* 0x000adc0001247983 */ /* 0x001ee80000100800 */
[----:B------:R-:W3:Y:S04]  /*17a10*/  LDL R27, [R1+0xad4] ;  /* 0x000ad400011b7983 */ /* 0x000ee80000100800 */
[----:B--2---:R0:W-:Y:S04]  /*17a20*/  STL [R1+0x1ed8], R33 ;  /* 0x001ed82101007387 */ /* 0x0041e80000100800 */
[----:B------:R-:W2:Y:S04]  /*17a30*/  LDL R28, [R1+0xad0] ;  /* 0x000ad000011c7983 */ /* 0x000ea80000100800 */
[----:B-1----:R-:W2:Y:S04]  /*17a40*/  LDL R34, [R1+0xac8] ;  /* 0x000ac80001227983 */ /* 0x002ea80000100800 */
[----:B0-----:R-:W2:Y:S01]  /*17a50*/  LDL R33, [R1+0xacc] ;  /* 0x000acc0001217983 */ /* 0x001ea20000100800 */
[----:B----4-:R-:W-:-:S03]  /*17a60*/  @P1 IMAD.MOV.U32 R30, RZ, RZ, R29 ;  /* 0x000000ffff1e1224 */ /* 0x010fc600078e001d */
[----:B------:R-:W-:Y:S04]  /*17a70*/  STL [R1+0x1edc], R35 ;  /* 0x001edc2301007387 */ /* 0x000fe80000100800 */
[----:B------:R-:W4:Y:S04]  /*17a80*/  LDL R32, [R1+0xa60] ;  /* 0x000a600001207983 */ /* 0x000f280000100800 */
[----:B------:R-:W4:Y:S01]  /*17a90*/  LDL R29, [R1+0xa64] ;  /* 0x000a6400011d7983 */ /* 0x000f220000100800 */
[----:B------:R-:W-:Y:S01]  /*17aa0*/  PRMT R37, RZ, 0x7610, R37 ;  /* 0x00007610ff257816 */ /* 0x000fe20000000025 */
[----:B------:R-:W-:Y:S01]  /*17ab0*/  @P1 IMAD.MOV.U32 R31, RZ, RZ, R40 ;  /* 0x000000ffff1f1224 */ /* 0x000fe200078e0028 */
[----:B------:R-:W-:-:S04]  /*17ac0*/  PRMT R39, RZ, 0x7610, R39 ;  /* 0x00007610ff277816 */ /* 0x000fc80000000027 */
[----:B------:R3:W4:Y:S01]  /*17ad0*/  @P1 LDG.E.U8 R37, desc[UR32][R30.64] ;  /* 0x000000201e251981 */ /* 0x000722000c1e1100 */
[----:B------:R-:W-:Y:S01]  /*17ae0*/  PRMT R41, RZ, 0x7610, R41 ;  /* 0x00007610ff297816 */ /* 0x000fe20000000029 */
[----:B---3--:R-:W-:Y:S02]  /*17af0*/  @P1 IMAD.MOV.U32 R31, RZ, RZ, R38 ;  /* 0x000000ffff1f1224 */ /* 0x008fe400078e0026 */
[----:B------:R-:W-:-:S05]  /*17b00*/  @P1 IMAD.MOV.U32 R30, RZ, RZ, R36 ;  /* 0x000000ffff1e1224 */ /* 0x000fca00078e0024 */
[----:B------:R0:W3:Y:S02]  /*17b10*/  @P1 LDG.E.U8 R39, desc[UR32][R30.64] ;  /* 0x000000201e271981 */ /* 0x0000e4000c1e1100 */
[----:B0-----:R-:W-:Y:S01]  /*17b20*/  @P1 IMAD.MOV.U32 R30, RZ, RZ, R27 ;  /* 0x000000ffff1e1224 */ /* 0x001fe200078e001b */
[----:B------:R-:W-:Y:S02]  /*17b30*/  ISETP.GT.AND P0, PT, R2, 0x3b, PT ;  /* 0x0000003b0200780c */ /* 0x000fe40003f04270 */
[----:B------:R-:W-:Y:S02]  /*17b40*/  PRMT R43, RZ, 0x7610, R43 ;  /* 0x00007610ff2b7816 */ /* 0x000fe4000000002b */
[----:B------:R-:W-:Y:S01]  /*17b50*/  PRMT R45, RZ, 0x7610, R45 ;  /* 0x00007610ff2d7816 */ /* 0x000fe2000000002d */
[----:B--2---:R-:W-:-:S05]  /*17b60*/  @P1 IMAD.MOV.U32 R31, RZ, RZ, R28 ;  /* 0x000000ffff1f1224 */ /* 0x004fca00078e001c */
[----:B------:R0:W2:Y:S02]  /*17b70*/  @P1 LDG.E.U8 R41, desc[UR32][R30.64] ;  /* 0x000000201e291981 */ /* 0x0000a4000c1e1100 */
[----:B0-----:R-:W-:Y:S02]  /*17b80*/  @P1 IMAD.MOV.U32 R30, RZ, RZ, R33 ;  /* 0x000000ffff1e1224 */ /* 0x001fe400078e0021 */
[----:B------:R-:W-:-:S05]  /*17b90*/  @P1 IMAD.MOV.U32 R31, RZ, RZ, R34 ;  /* 0x000000ffff1f1224 */ /* 0x000fca00078e0022 */
[----:B------:R4:W2:Y:S02]  /*17ba0*/  @P1 LDG.E.U8 R43, desc[UR32][R30.64] ;  /* 0x000000201e2b1981 */ /* 0x0008a4000c1e1100 */
[----:B----4-:R-:W-:Y:S02]  /*17bb0*/  @P0 IMAD.MOV.U32 R30, RZ, RZ, R29 ;  /* 0x000000ffff1e0224 */ /* 0x010fe400078e001d */
[----:B------:R-:W-:-:S05]  /*17bc0*/  @P0 IMAD.MOV.U32 R31, RZ, RZ, R32 ;  /* 0x000000ffff1f0224 */ /* 0x000fca00078e0020 */
[----:B------:R-:W4:Y:S04]  /*17bd0*/  @P0 LDG.E.U8 R45, desc[UR32][R30.64] ;  /* 0x000000201e2d0981 */ /* 0x000f28000c1e1100 */
[----:B------:R-:W-:Y:S04]  /*17be0*/  STL [R1+0x1ee0], R37 ;  /* 0x001ee02501007387 */ /* 0x000fe80000100800 */
[----:B---3--:R0:W-:Y:S04]  /*17bf0*/  STL [R1+0x1ee4], R39 ;  /* 0x001ee42701007387 */ /* 0x0081e80000100800 */
[----:B------:R-:W3:Y:S04]  /*17c00*/  LDL R28, [R1+0xa58] ;  /* 0x000a5800011c7983 */ /* 0x000ee80000100800 */
[----:B------:R-:W3:Y:S04]  /*17c10*/  LDL R27, [R1+0xa5c] ;  /* 0x000a5c00011b7983 */ /* 0x000ee80000100800 */
[----:B--2---:R-:W-:Y:S04]  /*17c20*/  STL [R1+0x1ee8], R41 ;  /* 0x001ee82901007387 */ /* 0x004fe80000100800 */
[----:B------:R-:W2:Y:S04]  /*17c30*/  LDL R40, [R1+0xa50] ;  /* 0x000a500001287983 */ /* 0x000ea80000100800 */
[----:B0-----:R-:W2:Y:S04]  /*17c40*/  LDL R39, [R1+0xa54] ;  /* 0x000a540001277983 */ /* 0x001ea80000100800 */
[----:B------:R-:W2:Y:S04]  /*17c50*/  LDL R38, [R1+0xa48] ;  /* 0x000a480001267983 */ /* 0x000ea80000100800 */
[----:B------:R-:W2:Y:S04]  /*17c60*/  LDL R37, [R1+0xa4c] ;  /* 0x000a4c0001257983 */ /* 0x000ea80000100800 */
[----:B------:R0:W-:Y:S04]  /*17c70*/  STL [R1+0x1eec], R43 ;  /* 0x001eec2b01007387 */ /* 0x0001e80000100800 */
[----:B------:R-:W2:Y:S04]  /*17c80*/  LDL R36, [R1+0x9e0] ;  /* 0x0009e00001247983 */ /* 0x000ea80000100800 */
[----:B------:R-:W2:Y:S04]  /*17c90*/  LDL R35, [R1+0x9e4] ;  /* 0x0009e40001237983 */ /* 0x000ea80000100800 */
[----:B------:R-:W2:Y:S04]  /*17ca0*/  LDL R34, [R1+0x9d8] ;  /* 0x0009d80001227983 */ /* 0x000ea80000100800 */
[----:B------:R-:W2:Y:S04]  /*17cb0*/  LDL R33, [R1+0x9dc] ;  /* 0x0009dc0001217983 */ /* 0x000ea80000100800 */
[----:B------:R-:W2:Y:S04]  /*17cc0*/  LDL R29, [R1+0x9d4] ;  /* 0x0009d400011d7983 */ /* 0x000ea80000100800 */
[----:B----4-:R-:W-:Y:S04]  /*17cd0*/  STL [R1+0x1ef0], R45 ;  /* 0x001ef02d01007387 */ /* 0x010fe80000100800 */
[----:B------:R-:W4:Y:S01]  /*17ce0*/  LDL R32, [R1+0x9d0] ;  /* 0x0009d00001207983 */ /* 0x000f220000100800 */
[----:B------:R-:W-:-:S02]  /*17cf0*/  PRMT R47, RZ, 0x7610, R47 ;  /* 0x00007610ff2f7816 */ /* 0x000fc4000000002f */
[----:B------:R-:W-:Y:S02]  /*17d00*/  ISETP.GT.AND P1, PT, R2, 0x3f, PT ;  /* 0x0000003f0200780c */ /* 0x000fe40003f24270 */
[----:B------:R-:W-:Y:S01]  /*17d10*/  PRMT R49, RZ, 0x7610, R49 ;  /* 0x00007610ff317816 */ /* 0x000fe20000000031 */
[----:B---3--:R-:W-:Y:S02]  /*17d20*/  @P0 IMAD.MOV.U32 R31, RZ, RZ, R28 ;  /* 0x000000ffff1f0224 */ /* 0x008fe400078e001c */
[----:B------:R-:W-:Y:S01]  /*17d30*/  @P0 IMAD.MOV.U32 R30, RZ, RZ, R27 ;  /* 0x000000ffff1e0224 */ /* 0x000fe200078e001b */
[----:B------:R-:W3:Y:S04]  /*17d40*/  LDL R28, [R1+0x9c8] ;  /* 0x0009c800011c7983 */ /* 0x000ee80000100800 */
[----:B------:R-:W3:Y:S04]  /*17d50*/  LDL R27, [R1+0x9cc] ;  /* 0x0009cc00011b7983 */ /* 0x000ee80000100800 */
[----:B------:R2:W3:Y:S01]  /*17d60*/  @P0 LDG.E.U8 R47, desc[UR32][R30.64] ;  /* 0x000000201e2f0981 */ /* 0x0004e2000c1e1100 */
[----:B------:R-:W-:-:S02]  /*17d70*/  PRMT R51, RZ, 0x7610, R51 ;  /* 0x00007610ff337816 */ /* 0x000fc40000000033 */
[----:B------:R-:W-:Y:S02]  /*17d80*/  PRMT R53, RZ, 0x7610, R53 ;  /* 0x00007610ff357816 */ /* 0x000fe40000000035 */
[----:B------:R-:W-:Y:S02]  /*17d90*/  PRMT R55, RZ, 0x7610, R55 ;  /* 0x00007610ff377816 */ /* 0x000fe40000000037 */
[----:B------:R-:W-:Y:S01]  /*17da0*/  PRMT R56, RZ, 0x7610, R56 ;  /* 0x00007610ff387816 */ /* 0x000fe20000000038 */
[----:B--2---:R-:W-:Y:S02]  /*17db0*/  @P0 IMAD.MOV.U32 R31, RZ, RZ, R40 ;  /* 0x000000ffff1f0224 */ /* 0x004fe400078e0028 */
[----:B------:R-:W-:-:S05]  /*17dc0*/  @P0 IMAD.MOV.U32 R30, RZ, RZ, R39 ;  /* 0x000000ffff1e0224 */ /* 0x000fca00078e0027 */
[----:B------:R1:W2:Y:S02]  /*17dd0*/  @P0 LDG.E.U8 R49, desc[UR32][R30.64] ;  /* 0x000000201e310981 */ /* 0x0002a4000c1e1100 */
[----:B-1----:R-:W-:Y:S02]  /*17de0*/  @P0 IMAD.MOV.U32 R30, RZ, RZ, R37 ;  /* 0x000000ffff1e0224 */ /* 0x002fe400078e0025 */
        /* <DEDUP_REMOVED lines=9> */
[----:B----4-:R-:W-:-:S05]  /*17e80*/  @P1 IMAD.MOV.U32 R31, RZ, RZ, R32 ;  /* 0x000000ffff1f1224 */ /* 0x010fca00078e0020 */
[----:B------:R3:W4:Y:S01]  /*17e90*/  @P1 LDG.E.U8 R56, desc[UR32][R30.64] ;  /* 0x000000201e381981 */ /* 0x000722000c1e1100 */
[----:B------:R-:W-:Y:S01]  /*17ea0*/  PRMT R57, RZ, 0x7610, R57 ;  /* 0x00007610ff397816 */ /* 0x000fe20000000039 */
[----:B---3--:R-:W-:Y:S02]  /*17eb0*/  @P1 IMAD.MOV.U32 R30, RZ, RZ, R27 ;  /* 0x000000ffff1e1224 */ /* 0x008fe400078e001b */
[----:B------:R-:W-:-:S05]  /*17ec0*/  @P1 IMAD.MOV.U32 R31, RZ, RZ, R28 ;  /* 0x000000ffff1f1224 */ /* 0x000fca00078e001c */
[----:B------:R-:W3:Y:S04]  /*17ed0*/  @P1 LDG.E.U8 R57, desc[UR32][R30.64] ;  /* 0x000000201e391981 */ /* 0x000ee8000c1e1100 */
[----:B------:R-:W-:Y:S01]  /*17ee0*/  STL [R1+0x1ef4], R47 ;  /* 0x001ef42f01007387 */ /* 0x000fe20000100800 */
[----:B------:R-:W1:Y:S01]  /*17ef0*/  S2R R39, SR_TID.X ;  /* 0x0000000000277919 */ /* 0x000e620000002100 */
[----:B------:R-:W-:Y:S06]  /*17f00*/  BAR.SYNC.DEFER_BLOCKING 0x0 ;  /* 0x0000000000007b1d */ /* 0x000fec0000010000 */
[----:B--2---:R-:W-:Y:S04]  /*17f10*/  STL [R1+0x1ef8], R49 ;  /* 0x001ef83101007387 */ /* 0x004fe80000100800 */
[----:B------:R-:W-:Y:S04]  /*17f20*/  STL [R1+0x1efc], R51 ;  /* 0x001efc3301007387 */ /* 0x000fe80000100800 */
[----:B------:R-:W-:Y:S04]  /*17f30*/  STL [R1+0x1f00], R53 ;  /* 0x001f003501007387 */ /* 0x000fe80000100800 */
[----:B------:R-:W-:Y:S04]  /*17f40*/  STL [R1+0x1f04], R55 ;  /* 0x001f043701007387 */ /* 0x000fe80000100800 */
[----:B----4-:R-:W-:Y:S04]  /*17f50*/  STL [R1+0x1f08], R56 ;  /* 0x001f083801007387 */ /* 0x010fe80000100800 */
[----:B0-----:R-:W2:Y:S04]  /*17f60*/  LDL.LU R43, [R1+0x728] ;  /* 0x00072800012b7983 */ /* 0x001ea80000300800 */
[----:B------:R-:W4:Y:S04]  /*17f70*/  LDL.LU R41, [R1+0x724] ;  /* 0x0007240001297983 */ /* 0x000f280000300800 */
        /* <DEDUP_REMOVED lines=19> */
[----:B---3--:R0:W-:Y:S02]  /*180b0*/  STL [R1+0x1f0c], R57 ;  /* 0x001f0c3901007387 */ /* 0x0081e40000100800 */
[----:B0-----:R-:W0:Y:S01]  /*180c0*/  S2R R57, SR_TID.X ;  /* 0x0000000000397919 */ /* 0x001e220000002100 */
[----:B-1----:R-:W-:Y:S01]  /*180d0*/  LOP3.LUT R39, R39, 0x1f, RZ, 0xc0, !PT ;  /* 0x0000001f27277812 */ /* 0x002fe200078ec0ff */
[----:B------:R-:W-:Y:S04]  /*180e0*/  STL [R1+0x1e1c], R30 ;  /* 0x001e1c1e01007387 */ /* 0x000fe80000100800 */
[----:B------:R-:W-:Y:S01]  /*180f0*/  STL [R1+0x1e24], R30 ;  /* 0x001e241e01007387 */ /* 0x000fe20000100800 */
[----:B------:R-:W-:-:S03]  /*18100*/  LOP3.LUT R45, R39, 0x20, RZ, 0xfc, !PT ;  /* 0x00000020272d7812 */ /* 0x000fc600078efcff */
        /* <DEDUP_REMOVED lines=13> */
[----:B0-----:R-:W-:-:S03]  /*181e0*/  LOP3.LUT R39, R57, 0x1f, RZ, 0xc0, !PT ;  /* 0x0000001f39277812 */ /* 0x001fc600078ec0ff */
[----:B------:R-:W-:Y:S04]  /*181f0*/  STL [R1+0x1e98], R30 ;  /* 0x001e981e01007387 */ /* 0x000fe80000100800 */
[----:B------:R-:W-:Y:S04]  /*18200*/  STL [R1+0x1ea0], R30 ;  /* 0x001ea01e01007387 */ /* 0x000fe80000100800 */
[----:B------:R-:W-:Y:S04]  /*18210*/  STL [R1+0x1ea8], R30 ;  /* 0x001ea81e01007387 */ /* 0x000fe80000100800 */
[----:B------:R-:W-:Y:S04]  /*18220*/  STL [R1+0x1eb0], R30 ;  /* 0x001eb01e01007387 */ /* 0x000fe80000100800 */
[----:B------:R-:W-:Y:S04]  /*18230*/  STL [R1+0x1e14], R31 ;  /* 0x001e141f01007387 */ /* 0x000fe80000100800 */
[----:B------:R-:W-:Y:S01]  /*18240*/  STL [R1+0x1f10], R31 ;  /* 0x001f101f01007387 */ /* 0x000fe20000100800 */
[----:B------:R-:W-:-:S02]  /*18250*/  ISETP.GE.AND P1, PT, R45, R2, PT ;  /* 0x000000022d00720c */ /* 0x000fc40003f26270 */
[----:B------:R-:W-:Y:S01]  /*18260*/  ISETP.GE.AND P0, PT, R39, R2, PT ;  /* 0x000000022700720c */ /* 0x000fe20003f06270 */
[----:B--2---:R-:W-:Y:S04]  /*18270*/  STS.U8 [R39+UR4], R43 ;  /* 0x0000002b27007988 */ /* 0x004fe80008000004 */
[----:B----4-:R-:W-:Y:S04]  /*18280*/  STS.U8 [R39+UR4+0x20], R41 ;  /* 0x0000202927007988 */ /* 0x010fe80008000004 */
[----:B------:R-:W-:Y:S04]  /*18290*/  STS.U8 [R39+UR4+0x40], R37 ;  /* 0x0000402527007988 */ /* 0x000fe80008000004 */
        /* <DEDUP_REMOVED lines=11> */
[----:B------:R0:W-:Y:S04]  /*18350*/  STS.U8 [R39+UR4+0x620], R27 ;  /* 0x0006201b27007988 */ /* 0x0001e80008000004 */
[----:B------:R1:W-:Y:S04]  /*18360*/  STS.U8 [R39+UR4+0x600], R28 ;  /* 0x0006001c27007988 */ /* 0x0003e80008000004 */
[----:B------:R2:W-:Y:S04]  /*18370*/  STS.U8 [R39+UR4+0x800], R29 ;  /* 0x0008001d27007988 */ /* 0x0005e80008000004 */
[----:B------:R3:W-:Y:S04]  /*18380*/  STS.U8 [R39+UR4+0x820], R58 ;  /* 0x0008203a27007988 */ /* 0x0007e80008000004 */
[----:B------:R4:W-:Y:S04]  /*18390*/  STS.U8 [R39+UR4+0x840], R59 ;  /* 0x0008403b27007988 */ /* 0x0009e80008000004 */
[----:B------:R4:W-:Y:S04]  /*183a0*/  STS.U8 [R39+UR4+0x860], R60 ;  /* 0x0008603c27007988 */ /* 0x0009e80008000004 */
[----:B0-----:R-:W4:Y:S04]  /*183b0*/  LDL.LU R27, [R1+0x1d4] ;  /* 0x0001d400011b7983 */ /* 0x001f280000300800 */
[----:B-1----:R-:W4:Y:S04]  /*183c0*/  LDL.LU R28, [R1+0x1d0] ;  /* 0x0001d000011c7983 */ /* 0x002f280000300800 */
[----:B--2---:R-:W2:Y:S04]  /*183d0*/  LDL.LU R29, [R1+0x1cc] ;  /* 0x0001cc00011d7983 */ /* 0x004ea80000300800 */
[----:B---3--:R-:W3:Y:S04]  /*183e0*/  LDL.LU R58, [R1+0x198] ;  /* 0x00019800013a7983 */ /* 0x008ee80000300800 */
[----:B----4-:R-:W4:Y:S04]  /*183f0*/  LDL.LU R59, [R1+0x194] ;  /* 0x00019400013b7983 */ /* 0x010f280000300800 */
[----:B------:R0:W-:Y:S04]  /*18400*/  STS.U8 [R39+UR4+0xa20], R61 ;  /* 0x000a203d27007988 */ /* 0x0001e80008000004 */
[----:B------:R-:W4:Y:S04]  /*18410*/  LDL.LU R60, [R1+0x190] ;  /* 0x00019000013c7983 */ /* 0x000f280000300800 */
[----:B0-----:R-:W4:Y:S04]  /*18420*/  LDL.LU R61, [R1+0x18c] ;  /* 0x00018c00013d7983 */ /* 0x001f280000300800 */
        /* <DEDUP_REMOVED lines=24> */
[----:B------:R0:W-:Y:S04]  /*185b0*/  STS.U8 [R39+UR4+0xa00], R27 ;  /* 0x000a001b27007988 */ /* 0x0001e80008000004 */
[----:B------:R1:W-:Y:S04]  /*185c0*/  STS.U8 [R39+UR4+0xa60], R28 ;  /* 0x000a601c27007988 */ /* 0x0003e80008000004 */
[----:B--2---:R2:W-:Y:S04]  /*185d0*/  STS.U8 [R39+UR4+0xa40], R29 ;  /* 0x000a401d27007988 */ /* 0x0045e80008000004 */
[----:B---3--:R3:W-:Y:S04]  /*185e0*/  STS.U8 [R39+UR4+0xc40], R58 ;  /* 0x000c403a27007988 */ /* 0x0087e80008000004 */
[----:B----4-:R4:W-:Y:S04]  /*185f0*/  STS.U8 [R39+UR4+0xc60], R59 ;  /* 0x000c603b27007988 */ /* 0x0109e80008000004 */
[----:B------:R4:W-:Y:S04]  /*18600*/  STS.U8 [R39+UR4+0xc00], R60 ;  /* 0x000c003c27007988 */ /* 0x0009e80008000004 */
[----:B0-----:R-:W4:Y:S04]  /*18610*/  LDL.LU R27, [R1+0x1f4c] ;  /* 0x001f4c00011b7983 */ /* 0x001f280000300800 */
[----:B-1----:R-:W4:Y:S04]  /*18620*/  LDL.LU R28, [R1+0x1f48] ;  /* 0x001f4800011c7983 */ /* 0x002f280000300800 */
[----:B--2---:R-:W2:Y:S04]  /*18630*/  LDL.LU R29, [R1+0x1f44] ;  /* 0x001f4400011d7983 */ /* 0x004ea80000300800 */
[----:B---3--:R-:W3:Y:S04]  /*18640*/  LDL.LU R58, [R1+0x1f40] ;  /* 0x001f4000013a7983 */ /* 0x008ee80000300800 */
[----:B----4-:R-:W4:Y:S04]  /*18650*/  LDL.LU R59, [R1+0x1f3c] ;  /* 0x001f3c00013b7983 */ /* 0x010f280000300800 */
[----:B------:R-:W2:Y:S04]  /*18660*/  LDL.LU R60, [R1+0x1f38] ;  /* 0x001f3800013c7983 */ /* 0x000ea80000300800 */
[----:B------:R0:W-:Y:S04]  /*18670*/  STS.U8 [R39+UR4+0xc20], R61 ;  /* 0x000c203d27007988 */ /* 0x0001e80008000004 */
[----:B------:R-:W-:Y:S04]  /*18680*/  STS.U8 [R39+UR4+0xe60], R2 ;  /* 0x000e600227007988 */ /* 0x000fe80008000004 */
[----:B------:R-:W-:Y:S04]  /*18690*/  STS.U8 [R39+UR4+0xe40], R31 ;  /* 0x000e401f27007988 */ /* 0x000fe80008000004 */
[----:B0-----:R-:W3:Y:S04]  /*186a0*/  LDL.LU R61, [R1+0x1f34] ;  /* 0x001f3400013d7983 */ /* 0x001ee80000300800 */
[----:B------:R-:W-:Y:S04]  /*186b0*/  STS.U8 [R39+UR4+0xe20], R30 ;  /* 0x000e201e27007988 */ /* 0x000fe80008000004 */
[----:B------:R0:W-:Y:S04]  /*186c0*/  STS.U8 [R39+UR4+0xe00], R56 ;  /* 0x000e003827007988 */ /* 0x0001e80008000004 */
        /* <DEDUP_REMOVED lines=8> */
[----:B------:R-:W4:Y:S04]  /*18750*/  LDL.LU R53, [R1+0x430] ;  /* 0x0004300001357983 */ /* 0x000f280000300800 */
[----:B------:R-:W4:Y:S04]  /*18760*/  LDL.LU R51, [R1+0x42c] ;  /* 0x00042c0001337983 */ /* 0x000f280000300800 */
[----:B------:R0:W-:Y:S04]  /*18770*/  STS.U8 [R39+UR4+0x1260], R43 ;  /* 0x0012602b27007988 */ /* 0x0001e80008000004 */
[----:B------:R-:W4:Y:S04]  /*18780*/  LDL.LU R49, [R1+0x3f8] ;  /* 0x0003f80001317983 */ /* 0x000f280000300800 */
[----:B------:R1:W-:Y:S04]  /*18790*/  STS.U8 [R39+UR4+0x1240], R41 ;  /* 0x0012402927007988 */ /* 0x0003e80008000004 */
[----:B------:R-:W4:Y:S04]  /*187a0*/  LDL.LU R47, [R1+0x3f4] ;  /* 0x0003f400012f7983 */ /* 0x000f280000300800 */
[----:B------:R1:W-:Y:S04]  /*187b0*/  STS.U8 [R39+UR4+0x1440], R37 ;  /* 0x0014402527007988 */ /* 0x0003e80008000004 */
[----:B------:R-:W4:Y:S04]  /*187c0*/  LDL.LU R45, [R1+0x3f0] ;  /* 0x0003f000012d7983 */ /* 0x000f280000300800 */
[----:B------:R1:W-:Y:S04]  /*187d0*/  STS.U8 [R39+UR4+0x1460], R35 ;  /* 0x0014602327007988 */ /* 0x0003e80008000004 */
[----:B------:R1:W-:Y:S04]  /*187e0*/  STS.U8 [R39+UR4+0x1400], R33 ;  /* 0x0014002127007988 */ /* 0x0003e80008000004 */
[----:B------:R1:W-:Y:S04]  /*187f0*/  STS.U8 [R39+UR4+0x1420], R32 ;  /* 0x0014202027007988 */ /* 0x0003e80008000004 */
[----:B0-----:R-:W4:Y:S04]  /*18800*/  LDL.LU R43, [R1+0x3ec] ;  /* 0x0003ec00012b7983 */ /* 0x001f280000300800 */
[----:B-1----:R-:W4:Y:S04]  /*18810*/  LDL.LU R41, [R1+0x288] ;  /* 0x0002880001297983 */ /* 0x002f280000300800 */
[----:B------:R0:W-:Y:S04]  /*18820*/  STS.U8 [R39+UR4+0x1660], R34 ;  /* 0x0016602227007988 */ /* 0x0001e80008000004 */
[----:B------:R-:W4:Y:S04]  /*18830*/  LDL.LU R37, [R1+0x284] ;  /* 0x0002840001257983 */ /* 0x000f280000300800 */
[----:B------:R-:W4:Y:S04]  /*18840*/  LDL.LU R35, [R1+0x280] ;  /* 0x0002800001237983 */ /* 0x000f280000300800 */
[----:B------:R1:W-:Y:S04]  /*18850*/  STS.U8 [R39+UR4+0x1640], R36 ;  /* 0x0016402427007988 */ /* 0x0003e80008000004 */
[----:B------:R-:W4:Y:S04]  /*18860*/  LDL.LU R33, [R1+0x27c] ;  /* 0x00027c0001217983 */ /* 0x000f280000300800 */
[----:B------:R-:W-:Y:S04]  /*18870*/  STS.U8 [R39+UR4+0x1620], R38 ;  /* 0x0016202627007988 */ /* 0x000fe80008000004 */
[----:B------:R-:W4:Y:S04]  /*18880*/  LDL.LU R32, [R1+0x248] ;  /* 0x0002480001207983 */ /* 0x000f280000300800 */
[----:B------:R-:W-:Y:S04]  /*18890*/  STS.U8 [R39+UR4+0x1600], R40 ;  /* 0x0016002827007988 */ /* 0x000fe80008000004 */
[----:B0-----:R-:W4:Y:S04]  /*188a0*/  LDL.LU R34, [R1+0x244] ;  /* 0x0002440001227983 */ /* 0x001f280000300800 */
[----:B------:R0:W-:Y:S04]  /*188b0*/  STS.U8 [R39+UR4+0x1800], R42 ;  /* 0x0018002a27007988 */ /* 0x0001e80008000004 */
[----:B------:R0:W-:Y:S04]  /*188c0*/  STS.U8 [R39+UR4+0x1820], R44 ;  /* 0x0018202c27007988 */ /* 0x0001e80008000004 */
[----:B-1----:R-:W4:Y:S04]  /*188d0*/  LDL.LU R36, [R1+0x240] ;  /* 0x0002400001247983 */ /* 0x002f280000300800 */
[----:B------:R1:W-:Y:S04]  /*188e0*/  STS.U8 [R39+UR4+0x1840], R52 ;  /* 0x0018403427007988 */ /* 0x0003e80008000004 */
[----:B------:R1:W-:Y:S04]  /*188f0*/  STS.U8 [R39+UR4+0x1860], R54 ;  /* 0x0018603627007988 */ /* 0x0003e80008000004 */
[----:B0-----:R-:W4:Y:S04]  /*18900*/  LDL.LU R42, [R1+0x23c] ;  /* 0x00023c00012a7983 */ /* 0x001f280000300800 */
[----:B------:R-:W4:Y:S04]  /*18910*/  LDL.LU R38, [R1+0x208] ;  /* 0x0002080001267983 */ /* 0x000f280000300800 */
[----:B------:R-:W4:Y:S04]  /*18920*/  LDL.LU R40, [R1+0x204] ;  /* 0x0002040001287983 */ /* 0x000f280000300800 */
[----:B------:R-:W4:Y:S04]  /*18930*/  LDL.LU R44, [R1+0x200] ;  /* 0x00020000012c7983 */ /* 0x000f280000300800 */
[----:B-1----:R-:W4:Y:S04]  /*18940*/  LDL.LU R52, [R1+0x1fc] ;  /* 0x0001fc0001347983 */ /* 0x002f280000300800 */
[----:B------:R-:W4:Y:S01]  /*18950*/  LDL.LU R54, [R1+0x1c8] ;  /* 0x0001c80001367983 */ /* 0x000f220000300800 */
[----:B------:R-:W-:-:S04]  /*18960*/  LOP3.LUT R57, R57, 0x1f, RZ, 0xc0, !PT ;  /* 0x0000001f39397812 */ /* 0x000fc800078ec0ff */
[----:B------:R-:W-:Y:S01]  /*18970*/  LOP3.LUT R30, R57, 0x8, RZ, 0x3c, !PT ;  /* 0x00000008391e7812 */ /* 0x000fe200078e3cff */
[----:B---3--:R-:W-:Y:S04]  /*18980*/  STS.U8 [R39+UR4+0x1a20], R61 ;  /* 0x001a203d27007988 */ /* 0x008fe80008000004 */
[----:B--2---:R-:W-:Y:S04]  /*18990*/  STS.U8 [R39+UR4+0x1a00], R60 ;  /* 0x001a003c27007988 */ /* 0x004fe80008000004 */
        /* <DEDUP_REMOVED lines=22> */
[----:B------:R-:W-:Y:S04]  /*18b00*/  STL [R1+0x1e0c], R61 ;  /* 0x001e0c3d01007387 */ /* 0x000fe80000100800 */
[----:B------:R-:W-:Y:S04]  /*18b10*/  STS.U8 [R30+UR4+0x6e0], R32 ;  /* 0x0006e0201e007988 */ /* 0x000fe80008000004 */
[----:B------:R-:W-:Y:S04]  /*18b20*/  STL [R1+0x1f14], R61 ;  /* 0x001f143d01007387 */ /* 0x000fe80000100800 */
[----:B------:R-:W-:Y:S04]  /*18b30*/  STS.U8 [R30+UR4+0x6c0], R34 ;  /* 0x0006c0221e007988 */ /* 0x000fe80008000004 */
[----:B------:R-:W-:Y:S04]  /*18b40*/  STL [R1+0x1f18], R60 ;  /* 0x001f183c01007387 */ /* 0x000fe80000100800 */
[----:B------:R-:W-:Y:S04]  /*18b50*/  STL [R1+0x1f1c], R59 ;  /* 0x001f1c3b01007387 */ /* 0x000fe80000100800 */
[----:B------:R-:W-:Y:S04]  /*18b60*/  STS.U8 [R30+UR4+0x6a0], R36 ;  /* 0x0006a0241e007988 */ /* 0x000fe80008000004 */
[----:B------:R-:W-:Y:S04]  /*18b70*/  STL [R1+0x1f20], R58 ;  /* 0x001f203a01007387 */ /* 0x000fe80000100800 */
[----:B------:R-:W-:Y:S04]  /*18b80*/  STL [R1+0x1f24], R29 ;  /* 0x001f241d01007387 */ /* 0x000fe80000100800 */
[----:B------:R-:W-:Y:S04]  /*18b90*/  STL [R1+0x1f28], R28 ;  /* 0x001f281c01007387 */ /* 0x000fe80000100800 */
[----:B------:R0:W-:Y:S04]  /*18ba0*/  STS.U8 [R30+UR4+0x680], R42 ;  /* 0x0006802a1e007988 */ /* 0x0001e80008000004 */
[----:B------:R-:W-:Y:S04]  /*18bb0*/  STS.U8 [R30+UR4+0x880], R38 ;  /* 0x000880261e007988 */ /* 0x000fe80008000004 */
[----:B------:R-:W-:Y:S04]  /*18bc0*/  STS.U8 [R30+UR4+0x8a0], R40 ;  /* 0x0008a0281e007988 */ /* 0x000fe80008000004 */
[----:B------:R-:W-:Y:S04]  /*18bd0*/  STS.U8 [R30+UR4+0x8c0], R44 ;  /* 0x0008c02c1e007988 */ /* 0x000fe80008000004 */
[----:B------:R1:W-:Y:S04]  /*18be0*/  STS.U8 [R30+UR4+0x8e0], R52 ;  /* 0x0008e0341e007988 */ /* 0x0003e80008000004 */
[----:B------:R2:W-:Y:S04]  /*18bf0*/  STS.U8 [R30+UR4+0xaa0], R54 ;  /* 0x000aa0361e007988 */ /* 0x0005e80008000004 */
[----:B0-----:R-:W3:Y:S04]  /*18c00*/  LDL.LU R42, [R1+0x1c4] ;  /* 0x0001c400012a7983 */ /* 0x001ee80000300800 */
[----:B-1----:R-:W4:Y:S04]  /*18c10*/  LDL.LU R52, [R1+0x1c0] ;  /* 0x0001c00001347983 */ /* 0x002f280000300800 */
[----:B--2---:R-:W2:Y:S04]  /*18c20*/  LDL.LU R54, [R1+0x1bc] ;  /* 0x0001bc0001367983 */ /* 0x004ea80000300800 */
[----:B------:R-:W2:Y:S04]  /*18c30*/  LDL.LU R28, [R1+0x188] ;  /* 0x00018800011c7983 */ /* 0x000ea80000300800 */
        /* <DEDUP_REMOVED lines=26> */
[----:B---3--:R0:W-:Y:S04]  /*18de0*/  STS.U8 [R30+UR4+0xa80], R42 ;  /* 0x000a802a1e007988 */ /* 0x0081e80008000004 */
[----:B----4-:R1:W-:Y:S04]  /*18df0*/  STS.U8 [R30+UR4+0xae0], R52 ;  /* 0x000ae0341e007988 */ /* 0x0103e80008000004 */
[----:B--2---:R2:W-:Y:S04]  /*18e00*/  STS.U8 [R30+UR4+0xac0], R54 ;  /* 0x000ac0361e007988 */ /* 0x0045e80008000004 */
        /* <DEDUP_REMOVED lines=9> */
[----:B0-----:R-:W3:Y:S04]  /*18ea0*/  LDL.LU R42, [R1+0x10] ;  /* 0x00001000012a7983 */ /* 0x001ee80000300800 */
[----:B------:R-:W-:Y:S04]  /*18eb0*/  STS.U8 [R30+UR4+0x10a0], R56 ;  /* 0x0010a0381e007988 */ /* 0x000fe80008000004 */
[----:B-1----:R-:W4:Y:S04]  /*18ec0*/  LDL.LU R52, [R1+0x1f30] ;  /* 0x001f300001347983 */ /* 0x002f280000300800 */
[----:B------:R-:W-:Y:S04]  /*18ed0*/  STS.U8 [R30+UR4+0x10c0], R55 ;  /* 0x0010c0371e007988 */ /* 0x000fe80008000004 */
[----:B--2---:R-:W2:Y:S04]  /*18ee0*/  LDL.LU R54, [R1+0x1f2c] ;  /* 0x001f2c0001367983 */ /* 0x004ea80000300800 */
        /* <DEDUP_REMOVED lines=24> */
[----:B------:R1:W-:Y:S04]  /*19070*/  STS.U8 [R30+UR4+0x18a0], R38 ;  /* 0x0018a0261e007988 */ /* 0x0003e80008000004 */
[----:B------:R1:W-:Y:S04]  /*19080*/  STS.U8 [R30+UR4+0x18c0], R40 ;  /* 0x0018c0281e007988 */ /* 0x0003e80008000004 */
[----:B------:R-:W4:Y:S04]  /*19090*/  LDL.LU R37, [R1+0x270] ;  /* 0x0002700001257983 */ /* 0x000f280000300800 */
[----:B------:R-:W4:Y:S04]  /*190a0*/  LDL.LU R35, [R1+0x26c] ;  /* 0x00026c0001237983 */ /* 0x000f280000300800 */
[----:B------:R-:W4:Y:S01]  /*190b0*/  LDL.LU R33, [R1+0x238] ;  /* 0x0002380001217983 */ /* 0x000f220000300800 */
[----:B------:R-:W-:-:S03]  /*190c0*/  LOP3.LUT R2, R39, 0x10, RZ, 0x3c, !PT ;  /* 0x0000001027027812 */ /* 0x000fc600078e3cff */
[----:B------:R-:W4:Y:S04]  /*190d0*/  LDL.LU R32, [R1+0x234] ;  /* 0x0002340001207983 */ /* 0x000f280000300800 */
[----:B0-----:R-:W4:Y:S04]  /*190e0*/  LDL.LU R34, [R1+0x230] ;  /* 0x0002300001227983 */ /* 0x001f280000300800 */
[----:B-1----:R-:W4:Y:S04]  /*190f0*/  LDL.LU R36, [R1+0x22c] ;  /* 0x00022c0001247983 */ /* 0x002f280000300800 */
[----:B------:R-:W4:Y:S04]  /*19100*/  LDL.LU R38, [R1+0x1f8] ;  /* 0x0001f80001267983 */ /* 0x000f280000300800 */
[----:B------:R-:W4:Y:S04]  /*19110*/  LDL.LU R40, [R1+0x1f4] ;  /* 0x0001f40001287983 */ /* 0x000f280000300800 */
[----:B---3--:R0:W-:Y:S04]  /*19120*/  STS.U8 [R30+UR4+0x18e0], R42 ;  /* 0x0018e02a1e007988 */ /* 0x0081e80008000004 */
        /* <DEDUP_REMOVED lines=12> */
[----:B0-----:R-:W2:Y:S04]  /*191f0*/  LDL.LU R42, [R1+0x1f0] ;  /* 0x0001f000012a7983 */ /* 0x001ea80000300800 */
[----:B------:R0:W-:Y:S04]  /*19200*/  STS.U8 [R2+UR4+0x100], R44 ;  /* 0x0001002c02007988 */ /* 0x0001e80008000004 */
[----:B0-----:R-:W3:Y:S04]  /*19210*/  LDL.LU R44, [R1+0x1ec] ;  /* 0x0001ec00012c7983 */ /* 0x001ee80000300800 */
[----:B------:R-:W4:Y:S04]  /*19220*/  LDL.LU R60, [R1+0x1b8] ;  /* 0x0001b800013c7983 */ /* 0x000f280000300800 */
[----:B------:R-:W4:Y:S04]  /*19230*/  LDL.LU R61, [R1+0x1b4] ;  /* 0x0001b400013d7983 */ /* 0x000f280000300800 */
[----:B------:R-:W-:Y:S04]  /*19240*/  STS.U8 [R2+UR4+0x120], R56 ;  /* 0x0001203802007988 */ /* 0x000fe80008000004 */
[----:B------:R-:W4:Y:S04]  /*19250*/  LDL.LU R31, [R1+0x1b0] ;  /* 0x0001b000011f7983 */ /* 0x000f280000300800 */
[----:B------:R-:W-:Y:S04]  /*19260*/  STS.U8 [R2+UR4+0x140], R55 ;  /* 0x0001403702007988 */ /* 0x000fe80008000004 */
[----:B------:R-:W4:Y:S04]  /*19270*/  LDL.LU R30, [R1+0x1ac] ;  /* 0x0001ac00011e7983 */ /* 0x000f280000300800 */
[----:B------:R0:W-:Y:S04]  /*19280*/  STS.U8 [R2+UR4+0x160], R53 ;  /* 0x0001603502007988 */ /* 0x0001e80008000004 */
[----:B------:R-:W4:Y:S04]  /*19290*/  LDL.LU R57, [R1+0x178] ;  /* 0x0001780001397983 */ /* 0x000f280000300800 */
        /* <DEDUP_REMOVED lines=9> */
[----:B------:R-:W4:Y:S04]  /*19330*/  LDL.LU R45, [R1+0x134] ;  /* 0x00013400012d7983 */ /* 0x000f280000300800 */
[----:B------:R0:W-:Y:S04]  /*19340*/  STS.U8 [R2+UR4+0x560], R41 ;  /* 0x0005602902007988 */ /* 0x0001e80008000004 */
[----:B------:R-:W4:Y:S04]  /*19350*/  LDL.LU R43, [R1+0x130] ;  /* 0x00013000012b7983 */ /* 0x000f280000300800 */
[----:B0-----:R-:W4:Y:S04]  /*19360*/  LDL.LU R41, [R1+0x12c] ;  /* 0x00012c0001297983 */ /* 0x001f280000300800 */
        /* <DEDUP_REMOVED lines=15> */
[----:B------:R1:W-:Y:S04]  /*19460*/  STS.U8 [R2+UR4+0x920], R40 ;  /* 0x0009202802007988 */ /* 0x0003e80008000004 */
[----:B0-----:R-:W4:Y:S04]  /*19470*/  LDL.LU R38, [R1+0x78] ;  /* 0x0000780001267983 */ /* 0x001f280000300800 */
[----:B-1----:R-:W4:Y:S04]  /*19480*/  LDL.LU R40, [R1+0x74] ;  /* 0x0000740001287983 */ /* 0x002f280000300800 */
[----:B--2---:R0:W-:Y:S04]  /*19490*/  STS.U8 [R2+UR4+0x940], R42 ;  /* 0x0009402a02007988 */ /* 0x0041e80008000004 */
[----:B0-----:R-:W2:Y:S04]  /*194a0*/  LDL.LU R42, [R1+0x70] ;  /* 0x00007000012a7983 */ /* 0x001ea80000300800 */
[----:B---3--:R0:W-:Y:S04]  /*194b0*/  STS.U8 [R2+UR4+0x960], R44 ;  /* 0x0009602c02007988 */ /* 0x0081e80008000004 */
[----:B0-----:R-:W3:Y:S04]  /*194c0*/  LDL.LU R44, [R1+0x6c] ;  /* 0x00006c00012c7983 */ /* 0x001ee80000300800 */
[----:B----4-:R-:W-:Y:S04]  /*194d0*/  STS.U8 [R2+UR4+0xb20], R60 ;  /* 0x000b203c02007988 */ /* 0x010fe80008000004 */
        /* <DEDUP_REMOVED lines=9> */
[----:B0-----:R-:W3:Y:S04]  /*19570*/  LDL.LU R53, [R1+0x24] ;  /* 0x0000240001357983 */ /* 0x001ee80000300800 */
[----:B-1----:R-:W3:Y:S04]  /*19580*/  LDL.LU R51, [R1+0x20] ;  /* 0x0000200001337983 */ /* 0x002ee80000300800 */
[----:B----4-:R-:W4:Y:S04]  /*19590*/  LDL.LU R49, [R1+0x1c] ;  /* 0x00001c0001317983 */ /* 0x010f280000300800 */
[----:B------:R0:W-:Y:S04]  /*195a0*/  STS.U8 [R2+UR4+0xf20], R43 ;  /* 0x000f202b02007988 */ /* 0x0001e80008000004 */
[----:B------:R-:W4:Y:S04]  /*195b0*/  LDL.LU R47, [R1+0xc] ;  /* 0x00000c00012f7983 */ /* 0x000f280000300800 */
[----:B------:R-:W4:Y:S04]  /*195c0*/  LDL.LU R45, [R1+0x8] ;  /* 0x00000800012d7983 */ /* 0x000f280000300800 */
[----:B------:R1:W-:Y:S04]  /*195d0*/  STS.U8 [R2+UR4+0xf00], R41 ;  /* 0x000f002902007988 */ /* 0x0003e80008000004 */
[----:B0-----:R-:W4:Y:S04]  /*195e0*/  LDL.LU R43, [R1+0x4] ;  /* 0x00000400012b7983 */ /* 0x001f280000300800 */
[----:B-1----:R-:W4:Y:S04]  /*195f0*/  LDL.LU R41, [R1] ;  /* 0x0000000001297983 */ /* 0x002f280000300800 */
        /* <DEDUP_REMOVED lines=21> */
[----:B------:R1:W-:Y:S04]  /*19750*/  STS.U8 [R2+UR4+0x1760], R0 ;  /* 0x0017600002007988 */ /* 0x0003e80008000004 */
[----:B0-----:R-:W3:Y:S04]  /*19760*/  LDL.LU R44, [R1+0x264] ;  /* 0x00026400012c7983 */ /* 0x001ee80000300800 */
[----:B-1----:R-:W3:Y:S04]  /*19770*/  LDL.LU R0, [R1+0x260] ;  /* 0x0002600001007983 */ /* 0x002ee80000300800 */
[----:B------:R-:W3:Y:S04]  /*19780*/  LDL.LU R28, [R1+0x25c] ;  /* 0x00025c00011c7983 */ /* 0x000ee80000300800 */
[----:B------:R-:W3:Y:S04]  /*19790*/  LDL.LU R29, [R1+0x228] ;  /* 0x00022800011d7983 */ /* 0x000ee80000300800 */
[----:B------:R-:W3:Y:S04]  /*197a0*/  LDL.LU R58, [R1+0x224] ;  /* 0x00022400013a7983 */ /* 0x000ee80000300800 */
[----:B------:R0:W-:Y:S04]  /*197b0*/  STS.U8 [R2+UR4+0x1740], R53 ;  /* 0x0017403502007988 */ /* 0x0001e80008000004 */
[----:B------:R1:W-:Y:S04]  /*197c0*/  STS.U8 [R2+UR4+0x1720], R51 ;  /* 0x0017203302007988 */ /* 0x0003e80008000004 */
[----:B----4-:R4:W-:Y:S04]  /*197d0*/  STS.U8 [R2+UR4+0x1700], R49 ;  /* 0x0017003102007988 */ /* 0x0109e80008000004 */
[----:B------:R-:W3:Y:S04]  /*197e0*/  LDL.LU R59, [R1+0x220] ;  /* 0x00022000013b7983 */ /* 0x000ee80000300800 */
[----:B------:R-:W3:Y:S04]  /*197f0*/  LDL.LU R60, [R1+0x21c] ;  /* 0x00021c00013c7983 */ /* 0x000ee80000300800 */
[----:B------:R4:W-:Y:S04]  /*19800*/  STS.U8 [R2+UR4+0x1900], R47 ;  /* 0x0019002f02007988 */ /* 0x0009e80008000004 */
[----:B------:R4:W-:Y:S04]  /*19810*/  STS.U8 [R2+UR4+0x1920], R45 ;  /* 0x0019202d02007988 */ /* 0x0009e80008000004 */
[----:B------:R-:W3:Y:S04]  /*19820*/  LDL.LU R61, [R1+0x1e8] ;  /* 0x0001e800013d7983 */ /* 0x000ee80000300800 */
[----:B------:R-:W3:Y:S04]  /*19830*/  LDL.LU R31, [R1+0x1e4] ;  /* 0x0001e400011f7983 */ /* 0x000ee80000300800 */
[----:B------:R-:W3:Y:S04]  /*19840*/  LDL.LU R57, [R1+0x1e0] ;  /* 0x0001e00001397983 */ /* 0x000ee80000300800 */
[----:B------:R-:W3:Y:S04]  /*19850*/  LDL.LU R56, [R1+0x1dc] ;  /* 0x0001dc0001387983 */ /* 0x000ee80000300800 */
[----:B------:R-:W3:Y:S04]  /*19860*/  LDL.LU R55, [R1+0x1a8] ;  /* 0x0001a80001377983 */ /* 0x000ee80000300800 */
[----:B0-----:R-:W3:Y:S04]  /*19870*/  LDL.LU R53, [R1+0x1a4] ;  /* 0x0001a40001357983 */ /* 0x001ee80000300800 */
[----:B-1----:R-:W3:Y:S04]  /*19880*/  LDL.LU R51, [R1+0x1a0] ;  /* 0x0001a00001337983 */ /* 0x002ee80000300800 */
[----:B------:R0:W-:Y:S04]  /*19890*/  STS.U8 [R2+UR4+0x1940], R43 ;  /* 0x0019402b02007988 */ /* 0x0001e80008000004 */
[----:B------:R1:W-:Y:S04]  /*198a0*/  STS.U8 [R2+UR4+0x1960], R41 ;  /* 0x0019602902007988 */ /* 0x0003e80008000004 */
[----:B------:R-:W-:Y:S04]  /*198b0*/  STS.U8 [R2+UR4+0x1b20], R46 ;  /* 0x001b202e02007988 */ /* 0x000fe80008000004 */
[----:B------:R-:W-:Y:S04]  /*198c0*/  STS.U8 [R2+UR4+0x1b00], R13 ;  /* 0x001b000d02007988 */ /* 0x000fe80008000004 */
[----:B------:R-:W-:Y:S04]  /*198d0*/  STS.U8 [R2+UR4+0x1b60], R12 ;  /* 0x001b600c02007988 */ /* 0x000fe80008000004 */
[----:B------:R-:W-:Y:S04]  /*198e0*/  STS.U8 [R2+UR4+0x1b40], R11 ;  /* 0x001b400b02007988 */ /* 0x000fe80008000004 */
[----:B------:R-:W-:Y:S04]  /*198f0*/  STS.U8 [R2+UR4+0x1d40], R10 ;  /* 0x001d400a02007988 */ /* 0x000fe80008000004 */
[----:B------:R-:W-:Y:S04]  /*19900*/  STS.U8 [R2+UR4+0x1d60], R9 ;  /* 0x001d600902007988 */ /* 0x000fe80008000004 */
[----:B------:R-:W-:Y:S04]  /*19910*/  STS.U8 [R2+UR4+0x1d00], R8 ;  /* 0x001d000802007988 */ /* 0x000fe80008000004 */
[----:B------:R-:W-:Y:S01]  /*19920*/  STS.U8 [R2+UR4+0x1d20], R7 ;  /* 0x001d200702007988 */ /* 0x000fe20008000004 */
[----:B------:R-:W-:-:S03]  /*19930*/  LOP3.LUT R30, R39, 0x18, RZ, 0x3c, !PT ;  /* 0x00000018271e7812 */ /* 0x000fc600078e3cff */
[----:B----4-:R-:W4:Y:S04]  /*19940*/  LDL.LU R49, [R1+0x19c] ;  /* 0x00019c0001317983 */ /* 0x010f280000300800 */
[----:B------:R-:W-:Y:S04]  /*19950*/  STS.U8 [R2+UR4+0x1f60], R6 ;  /* 0x001f600602007988 */ /* 0x000fe80008000004 */
[----:B------:R-:W4:Y:S04]  /*19960*/  LDL.LU R47, [R1+0x168] ;  /* 0x00016800012f7983 */ /* 0x000f280000300800 */
[----:B------:R-:W-:Y:S04]  /*19970*/  STS.U8 [R2+UR4+0x1f40], R5 ;  /* 0x001f400502007988 */ /* 0x000fe80008000004 */
[----:B------:R-:W4:Y:S04]  /*19980*/  LDL.LU R45, [R1+0x164] ;  /* 0x00016400012d7983 */ /* 0x000f280000300800 */
[----:B------:R-:W-:Y:S04]  /*19990*/  STS.U8 [R2+UR4+0x1f20], R4 ;  /* 0x001f200402007988 */ /* 0x000fe80008000004 */
[----:B0-----:R-:W4:Y:S04]  /*199a0*/  LDL.LU R43, [R1+0x160] ;  /* 0x00016000012b7983 */ /* 0x001f280000300800 */
[----:B------:R-:W-:Y:S04]  /*199b0*/  STS.U8 [R2+UR4+0x1f00], R3 ;  /* 0x001f000302007988 */ /* 0x000fe80008000004 */
[----:B-1----:R-:W4:Y:S04]  /*199c0*/  LDL.LU R41, [R1+0x15c] ;  /* 0x00015c0001297983 */ /* 0x002f280000300800 */
        /* <DEDUP_REMOVED lines=25> */
[----:B------:R0:W-:Y:S04]  /*19b60*/  STS.U8 [R30+UR4+0x5a0], R28 ;  /* 0x0005a01c1e007988 */ /* 0x0001e80008000004 */
[----:B------:R1:W-:Y:S04]  /*19b70*/  STS.U8 [R30+UR4+0x7e0], R29 ;  /* 0x0007e01d1e007988 */ /* 0x0003e80008000004 */
[----:B------:R1:W-:Y:S04]  /*19b80*/  STS.U8 [R30+UR4+0x7c0], R58 ;  /* 0x0007c03a1e007988 */ /* 0x0003e80008000004 */
[----:B------:R1:W-:Y:S04]  /*19b90*/  STS.U8 [R30+UR4+0x7a0], R59 ;  /* 0x0007a03b1e007988 */ /* 0x0003e80008000004 */
[----:B------:R1:W-:Y:S04]  /*19ba0*/  STS.U8 [R30+UR4+0x780], R60 ;  /* 0x0007803c1e007988 */ /* 0x0003e80008000004 */
[----:B------:R1:W-:Y:S04]  /*19bb0*/  STS.U8 [R30+UR4+0x980], R61 ;  /* 0x0009803d1e007988 */ /* 0x0003e80008000004 */
[----:B0-----:R-:W3:Y:S04]  /*19bc0*/  LDL.LU R28, [R1+0x1f28] ;  /* 0x001f2800011c7983 */ /* 0x001ee80000300800 */
[----:B-1----:R-:W3:Y:S04]  /*19bd0*/  LDL.LU R29, [R1+0x1f24] ;  /* 0x001f2400011d7983 */ /* 0x002ee80000300800 */
[----:B------:R-:W3:Y:S04]  /*19be0*/  LDL.LU R58, [R1+0x1f20] ;  /* 0x001f2000013a7983 */ /* 0x000ee80000300800 */
[----:B------:R-:W3:Y:S04]  /*19bf0*/  LDL.LU R59, [R1+0x1f1c] ;  /* 0x001f1c00013b7983 */ /* 0x000ee80000300800 */
        /* <DEDUP_REMOVED lines=14> */
[----:B----4-:R0:W-:Y:S04]  /*19ce0*/  STS.U8 [R30+UR4+0xbc0], R49 ;  /* 0x000bc0311e007988 */ /* 0x0101e80008000004 */
        /* <DEDUP_REMOVED lines=8> */
[----:B------:R-:W4:Y:S04]  /*19d70*/  LDL.LU R43, [R1+0x1eec] ;  /* 0x001eec00012b7983 */ /* 0x000f280000300800 */
[----:B------:R-:W4:Y:S04]  /*19d80*/  LDL.LU R41, [R1+0x1ee8] ;  /* 0x001ee80001297983 */ /* 0x000f280000300800 */
[----:B------:R-:W4:Y:S04]  /*19d90*/  LDL.LU R39, [R1+0x1ee4] ;  /* 0x001ee40001277983 */ /* 0x000f280000300800 */
        /* <DEDUP_REMOVED lines=11> */
[----:B------:R-:W4:Y:S04]  /*19e50*/  LDL.LU R36, [R1+0x1ecc] ;  /* 0x001ecc0001247983 */ /* 0x000f280000300800 */
[----:B------:R0:W-:Y:S04]  /*19e60*/  STS.U8 [R30+UR4+0x11e0], R38 ;  /* 0x0011e0261e007988 */ /* 0x0001e80008000004 */
        /* <DEDUP_REMOVED lines=8> */
[----:B-1----:R-:W4:Y:S04]  /*19ef0*/  LDL.LU R0, [R1+0x1eb8] ;  /* 0x001eb80001007983 */ /* 0x002f280000300800 */
[----:B------:R-:W-:Y:S04]  /*19f00*/  STS.U8 [R30+UR4+0x15c0], R3 ;  /* 0x0015c0031e007988 */ /* 0x000fe80008000004 */
[----:B------:R-:W-:Y:S04]  /*19f10*/  STS.U8 [R30+UR4+0x15e0], R2 ;  /* 0x0015e0021e007988 */ /* 0x000fe80008000004 */
[----:B----4-:R0:W-:Y:S04]  /*19f20*/  STS.U8 [R30+UR4+0x1580], R0 ;  /* 0x001580001e007988 */ /* 0x0101e80008000004 */
[----:B0-----:R-:W4:Y:S04]  /*19f30*/  LDL.LU R0, [R1+0x1eb4] ;  /* 0x001eb40001007983 */ /* 0x001f280000300800 */
[----:B------:R-:W4:Y:S04]  /*19f40*/  LDL R3, [R1+0x1584] ;  /* 0x0015840001037983 */ /* 0x000f280000100800 */
[----:B------:R-:W4:Y:S04]  /*19f50*/  LDL R2, [R1+0x15a0] ;  /* 0x0015a00001027983 */ /* 0x000f280000100800 */
[----:B---3--:R-:W-:Y:S04]  /*19f60*/  STS.U8 [R30+UR4+0x15a0], R44 ;  /* 0x0015a02c1e007988 */ /* 0x008fe80008000004 */
[----:B--2---:R-:W-:Y:S04]  /*19f70*/  STS.U8 [R30+UR4+0x17e0], R42 ;  /* 0x0017e02a1e007988 */ /* 0x004fe80008000004 */
        /* <DEDUP_REMOVED lines=19> */
[----:B0-----:R-:W2:Y:S01]  /*1a0b0*/  LDL.LU R30, [R1+0x1eb0] ;  /* 0x001eb000011e7983 */ /* 0x001ea20000300800 */
[----:B------:R-:W-:Y:S01]  /*1a0c0*/  BAR.SYNC.DEFER_BLOCKING 0x0 ;  /* 0x0000000000007b1d */ /* 0x000fe20000010000 */
[----:B----4-:R-:W-:-:S06]  /*1a0d0*/  PRMT R0, RZ, 0x7610, R0 ;  /* 0x00007610ff007816 */ /* 0x010fcc0000000000 */
[----:B------:R-:W3:Y:S04]  /*1a0e0*/  @!P1 LDG.E.U8 R0, desc[UR32][R2.64] ;  /* 0x0000002002009981 */ /* 0x000ee8000c1e1100 */
[----:B---3--:R0:W-:Y:S04]  /*1a0f0*/  STL [R1+0x12c], R0 ;  /* 0x00012c0001007387 */ /* 0x0081e80000100800 */
[----:B0-----:R-:W3:Y:S04]  /*1a100*/  LDL.LU R0, [R1+0x1eac] ;  /* 0x001eac0001007983 */ /* 0x001ee80000300800 */
[----:B------:R-:W4:Y:S04]  /*1a110*/  LDL R2, [R1+0x1574] ;  /* 0x0015740001027983 */ /* 0x000f280000100800 */
[----:B------:R-:W4:Y:S01]  /*1a120*/  LDL R3, [R1+0x1598] ;  /* 0x0015980001037983 */ /* 0x000f220000100800 */
[----:B--2---:R-:W-:-:S02]  /*1a130*/  PRMT R30, RZ, 0x7610, R30 ;  /* 0x00007610ff1e7816 */ /* 0x004fc4000000001e */
[----:B----4-:R-:W-:-:S04]  /*1a140*/  @!P0 LOP3.LUT R3, R3, R2, RZ, 0x3c, !PT ;  /* 0x0000000203038212 */ /* 0x010fc800078e3cff */
[----:B------:R-:W-:-:S04]  /*1a150*/  @!P0 LOP3.LUT R2, R3, R2, RZ, 0x3c, !PT ;  /* 0x0000000203028212 */ /* 0x000fc800078e3cff */
[----:B------:R-:W-:-:S05]  /*1a160*/  @!P0 LOP3.LUT R3, R3, R2, RZ, 0x3c, !PT ;  /* 0x0000000203038212 */ /* 0x000fca00078e3cff */
[----:B------:R-:W2:Y:S04]  /*1a170*/  @!P0 LDG.E.U8 R30, desc[UR32][R2.64] ;  /* 0x00000020021e8981 */ /* 0x000ea8000c1e1100 */
[----:B--2---:R0:W-:Y:S04]  /*1a180*/  STL [R1+0x128], R30 ;  /* 0x0001281e01007387 */ /* 0x0041e80000100800 */
[----:B0-----:R-:W2:Y:S04]  /*1a190*/  LDL.LU R30, [R1+0x1ea8] ;  /* 0x001ea800011e7983 */ /* 0x001ea80000300800 */
[----:B------:R-:W4:Y:S04]  /*1a1a0*/  LDL R2, [R1+0x9c4] ;  /* 0x0009c40001027983 */ /* 0x000f280000100800 */
[----:B------:R-:W4:Y:S01]  /*1a1b0*/  LDL R3, [R1+0x11c0] ;  /* 0x0011c00001037983 */ /* 0x000f220000100800 */
[----:B---3--:R-:W-:-:S02]  /*1a1c0*/  PRMT R0, RZ, 0x7610, R0 ;  /* 0x00007610ff007816 */ /* 0x008fc40000000000 */
[----:B----4-:R-:W-:-:S04]  /*1a1d0*/  @!P0 LOP3.LUT R3, R3, R2, RZ, 0x3c, !PT ;  /* 0x0000000203038212 */ /* 0x010fc800078e3cff */
[----:B------:R-:W-:-:S04]  /*1a1e0*/  @!P0 LOP3.LUT R2, R3, R2, RZ, 0x3c, !PT ;  /* 0x0000000203028212 */ /* 0x000fc800078e3cff */
[----:B------:R-:W-:-:S05]  /*1a1f0*/  @!P0 LOP3.LUT R3, R3, R2, RZ, 0x3c, !PT ;  /* 0x0000000203038212 */ /* 0x000fca00078e3cff */
        /* <DEDUP_REMOVED lines=275> */
[----:B------:R-:W-:-:S02]  /*1b330*/  PRMT R29, RZ, 0x7610, R29 ;  /* 0x00007610ff1d7816 */ /* 0x000fc4000000001d */
[----:B----4-:R-:W-:-:S04]  /*1b340*/  @!P1 LOP3.LUT R3, R3, R2, RZ, 0x3c, !PT ;  /* 0x0000000203039212 */ /* 0x010fc800078e3cff */
[----:B------:R-:W-:-:S04]  /*1b350*/  @!P1 LOP3.LUT R2, R3, R2, RZ, 0x3c, !PT ;  /* 0x0000000203029212 */ /* 0x000fc800078e3cff */
[----:B------:R-:W-:-:S05]  /*1b360*/  @!P1 LOP3.LUT R3, R3, R2, RZ, 0x3c, !PT ;  /* 0x0000000203039212 */ /* 0x000fca00078e3cff */
[----:B------:R0:W4:Y:S04]  /*1b370*/  @!P1 LDG.E.U8 R29, desc[UR32][R2.64] ;  /* 0x00000020021d9981 */ /* 0x000128000c1e1100 */
[----:B------:R-:W0:Y:S04]  /*1b380*/  LDL R2, [R1+0x13a4] ;  /* 0x0013a40001027983 */ /* 0x000e280000100800 */
[----:B------:R-:W0:Y:S01]  /*1b390*/  LDL R3, [R1+0x13a8] ;  /* 0x0013a80001037983 */ /* 0x000e220000100800 */
[----:B---3--:R-:W-:Y:S02]  /*1b3a0*/  PRMT R0, RZ, 0x7610, R0 ;  /* 0x00007610ff007816 */ /* 0x008fe40000000000 */
[----:B0-----:R-:W-:-:S04]  /*1b3b0*/  @!P0 LOP3.LUT R3, R3, R2, RZ, 0x3c, !PT ;  /* 0x0000000203038212 */ /* 0x001fc800078e3cff */
[----:B------:R-:W-:-:S04]  /*1b3c0*/  @!P0 LOP3.LUT R2, R3, R2, RZ, 0x3c, !PT ;  /* 0x0000000203028212 */ /* 0x000fc800078e3cff */
[----:B------:R-:W-:-:S05]  /*1b3d0*/  @!P0 LOP3.LUT R3, R3, R2, RZ, 0x3c, !PT ;  /* 0x0000000203038212 */ /* 0x000fca00078e3cff */
[----:B------:R-:W3:Y:S04]  /*1b3e0*/  @!P0 LDG.E.U8 R0, desc[UR32][R2.64] ;  /* 0x0000002002008981 */ /* 0x000ee8000c1e1100 */
[----:B----4-:R0:W-:Y:S04]  /*1b3f0*/  STL [R1+0x90], R29 ;  /* 0x0000901d01007387 */ /* 0x0101e80000100800 */
[----:B0-----:R-:W4:Y:S04]  /*1b400*/  LDL R29, [R1+0x1380] ;  /* 0x00138000011d7983 */ /* 0x001f280000100800 */
        /* <DEDUP_REMOVED lines=35> */
[----:B------:R-:W3:Y:S01]  /*1b640*/  @!P0 LDG.E.U8 R0, desc[UR32][R2.64] ;  /* 0x0000002002008981 */ /* 0x000ee2000c1e1100 */
[----:B------:R-:W-:-:S03]  /*1b650*/  PRMT R31, RZ, 0x7610, R31 ;  /* 0x00007610ff1f7816 */ /* 0x000fc6000000001f */
[----:B---3--:R0:W-:Y:S04]  /*1b660*/  STL [R1+0x7c], R0 ;  /* 0x00007c0001007387 */ /* 0x0081e80000100800 */
[----:B0-----:R-:W3:Y:S04]  /*1b670*/  LDL.LU R0, [R1+0x1e18] ;  /* 0x001e180001007983 */ /* 0x001ee80000300800 */
[----:B------:R-:W4:Y:S01]  /*1b680*/  LDL R3, [R1+0x137c] ;  /* 0x00137c0001037983 */ /* 0x000f220000100800 */
[----:B------:R-:W-:-:S03]  /*1b690*/  @!P1 IMAD.MOV.U32 R2, RZ, RZ, R29 ;  /* 0x000000ffff029224 */ /* 0x000fc600078e001d */
[----:B------:R-:W2:Y:S04]  /*1b6a0*/  LDL R29, [R1+0x1358] ;  /* 0x00135800011d7983 */ /* 0x000ea80000100800 */
[----:B----4-:R-:W4:Y:S04]  /*1b6b0*/  @!P1 LDG.E.U8 R31, desc[UR32][R2.64] ;  /* 0x00000020021f9981 */ /* 0x010f28000c1e1100 */
[----:B----4-:R0:W-:Y:S04]  /*1b6c0*/  STL [R1+0x78], R31 ;  /* 0x0000781f01007387 */ /* 0x0101e80000100800 */
[----:B0-----:R-:W4:Y:S04]  /*1b6d0*/  LDL.LU R31, [R1+0x1e14] ;  /* 0x001e1400011f7983 */ /* 0x001f280000300800 */
[----:B------:R-:W2:Y:S04]  /*1b6e0*/  LDL R2, [R1+0x1374] ;  /* 0x0013740001027983 */ /* 0x000ea80000100800 */
[----:B------:R-:W2:Y:S01]  /*1b6f0*/  LDL R3, [R1+0x1378] ;  /* 0x0013780001037983 */ /* 0x000ea20000100800 */
[----:B---3--:R-:W-:-:S02]  /*1b700*/  PRMT R0, RZ, 0x7610, R0 ;  /* 0x00007610ff007816 */ /* 0x008fc40000000000 */
[----:B--2---:R-:W-:-:S04]  /*1b710*/  @!P0 LOP3.LUT R3, R3, R2, RZ, 0x3c, !PT ;  /* 0x0000000203038212 */ /* 0x004fc800078e3cff */
[----:B------:R-:W-:-:S04]  /*1b720*/  @!P0 LOP3.LUT R2, R3, R2, RZ, 0x3c, !PT ;  /* 0x0000000203028212 */ /* 0x000fc800078e3cff */
[----:B------:R-:W-:-:S05]  /*1b730*/  @!P0 LOP3.LUT R3, R3, R2, RZ, 0x3c, !PT ;  /* 0x0000000203038212 */ /* 0x000fca00078e3cff */
[----:B------:R-:W2:Y:S04]  /*1b740*/  @!P0 LDG.E.U8 R0, desc[UR32][R2.64] ;  /* 0x0000002002008981 */ /* 0x000ea8000c1e1100 */
[----:B--2---:R0:W-:Y:S04]  /*1b750*/  STL [R1+0x74], R0 ;  /* 0x0000740001007387 */ /* 0x0041e80000100800 */
[----:B0-----:R-:W2:Y:S04]  /*1b760*/  LDL.LU R0, [R1+0x1e10] ;  /* 0x001e100001007983 */ /* 0x001ea80000300800 */
[----:B------:R-:W3:Y:S04]  /*1b770*/  LDL R2, [R1+0x136c] ;  /* 0x00136c0001027983 */ /* 0x000ee80000100800 */
[----:B------:R-:W3:Y:S01]  /*1b780*/  LDL R3, [R1+0x1370] ;  /* 0x0013700001037983 */ /* 0x000ee20000100800 */
[----:B----4-:R-:W-:-:S02]  /*1b790*/  PRMT R31, RZ, 0x7610, R31 ;  /* 0x00007610ff1f7816 */ /* 0x010fc4000000001f */
[----:B---3--:R-:W-:-:S04]  /*1b7a0*/  @!P1 LOP3.LUT R3, R3, R2, RZ, 0x3c, !PT ;  /* 0x0000000203039212 */ /* 0x008fc800078e3cff */
[----:B------:R-:W-:-:S04]  /*1b7b0*/  @!P1 LOP3.LUT R2, R3, R2, RZ, 0x3c, !PT ;  /* 0x0000000203029212 */ /* 0x000fc800078e3cff */
[----:B------:R-:W-:-:S05]  /*1b7c0*/  @!P1 LOP3.LUT R3, R3, R2, RZ, 0x3c, !PT ;  /* 0x0000000203039212 */ /* 0x000fca00078e3cff */
[----:B------:R0:W3:Y:S04]  /*1b7d0*/  @!P1 LDG.E.U8 R31, desc[UR32][R2.64] ;  /* 0x00000020021f9981 */ /* 0x0000e8000c1e1100 */
[----:B------:R-:W0:Y:S04]  /*1b7e0*/  LDL R2, [R1+0x1364] ;  /* 0x0013640001027983 */ /* 0x000e280000100800 */
[----:B------:R-:W0:Y:S01]  /*1b7f0*/  LDL R3, [R1+0x1368] ;  /* 0x0013680001037983 */ /* 0x000e220000100800 */
[----:B------:R-:W-:Y:S02]  /*1b800*/  PRMT R30, RZ, 0x7610, R30 ;  /* 0x00007610ff1e7816 */ /* 0x000fe4000000001e */
[----:B0-----:R-:W-:-:S04]  /*1b810*/  @!P0 LOP3.LUT R3, R3, R2, RZ, 0x3c, !PT ;  /* 0x0000000203038212 */ /* 0x001fc800078e3cff */
[----:B------:R-:W-:-:S04]  /*1b820*/  @!P0 LOP3.LUT R2, R3, R2, RZ, 0x3c, !PT ;  /* 0x0000000203028212 */ /* 0x000fc800078e3cff */
[----:B------:R-:W-:Y:S01]  /*1b830*/  @!P0 LOP3.LUT R3, R3, R2, RZ, 0x3c, !PT ;  /* 0x0000000203038212 */ /* 0x000fe200078e3cff */
[----:B---3--:R0:W-:Y:S04]  /*1b840*/  STL [R1+0x70], R31 ;  /* 0x0000701f01007387 */ /* 0x0081e80000100800 */
[----:B------:R1:W3:Y:S01]  /*1b850*/  @!P0 LDG.E.U8 R30, desc[UR32][R2.64] ;  /* 0x00000020021e8981 */ /* 0x0002e2000c1e1100 */
[----:B------:R-:W-:-:S03]  /*1b860*/  PRMT R61, RZ, 0x7610, R61 ;  /* 0x00007610ff3d7816 */ /* 0x000fc6000000003d */
[----:B0-----:R-:W4:Y:S04]  /*1b870*/  LDL R31, [R1+0x1348] ;  /* 0x00134800011f7983 */ /* 0x001f280000100800 */
[----:B------:R-:W1:Y:S04]  /*1b880*/  LDL R2, [R1+0x135c] ;  /* 0x00135c0001027983 */ /* 0x000e680000100800 */
[----:B------:R-:W1:Y:S02]  /*1b890*/  LDL R3, [R1+0x1360] ;  /* 0x0013600001037983 */ /* 0x000e640000100800 */
[----:B-1----:R-:W-:-:S04]  /*1b8a0*/  @!P1 LOP3.LUT R3, R3, R2, RZ, 0x3c, !PT ;  /* 0x0000000203039212 */ /* 0x002fc800078e3cff */
[----:B------:R-:W-:-:S04]  /*1b8b0*/  @!P1 LOP3.LUT R2, R3, R2, RZ, 0x3c, !PT ;  /* 0x0000000203029212 */ /* 0x000fc800078e3cff */
[----:B------:R-:W-:-:S05]  /*1b8c0*/  @!P1 LOP3.LUT R3, R3, R2, RZ, 0x3c, !PT ;  /* 0x0000000203039212 */ /* 0x000fca00078e3cff */
[----:B------:R-:W2:Y:S04]  /*1b8d0*/  @!P1 LDG.E.U8 R61, desc[UR32][R2.64] ;  /* 0x00000020023d9981 */ /* 0x000ea8000c1e1100 */
[----:B---3--:R0:W-:Y:S04]  /*1b8e0*/  STL [R1+0x6c], R30 ;  /* 0x00006c1e01007387 */ /* 0x0081e80000100800 */
[----:B0-----:R-:W3:Y:S04]  /*1b8f0*/  LDL R30, [R1+0x1340] ;  /* 0x00134000011e7983 */ /* 0x001ee80000100800 */
[----:B--2---:R0:W-:Y:S04]  /*1b900*/  STL [R1+0x68], R61 ;  /* 0x0000683d01007387 */ /* 0x0041e80000100800 */
[----:B0-----:R-:W2:Y:S04]  /*1b910*/  LDL.LU R61, [R1+0x1e0c] ;  /* 0x001e0c00013d7983 */ /* 0x001ea80000300800 */
[----:B------:R-:W4:Y:S01]  /*1b920*/  LDL R3, [R1+0x1354] ;  /* 0x0013540001037983 */ /* 0x000f220000100800 */
[----:B------:R-:W-:Y:S01]  /*1b930*/  PRMT R0, RZ, 0x7610, R0 ;  /* 0x00007610ff007816 */ /* 0x000fe20000000000 */
[----:B------:R-:W-:-:S02]  /*1b940*/  @!P0 IMAD.MOV.U32 R2, RZ, RZ, R29 ;  /* 0x000000ffff028224 */ /* 0x000fc400078e001d */
[----:B------:R-:W2:Y:S04]  /*1b950*/  LDL R29, [R1+0x1338] ;  /* 0x00133800011d7983 */ /* 0x000ea80000100800 */
[----:B----4-:R-:W4:Y:S04]  /*1b960*/  @!P0 LDG.E.U8 R0, desc[UR32][R2.64] ;  /* 0x0000002002008981 */ /* 0x010f28000c1e1100 */
[----:B----4-:R0:W-:Y:S04]  /*1b970*/  STL [R1+0x64], R0 ;  /* 0x0000640001007387 */ /* 0x0101e80000100800 */
[----:B0-----:R-:W4:Y:S04]  /*1b980*/  LDL.LU R0, [R1+0x1e08] ;  /* 0x001e080001007983 */ /* 0x001f280000300800 */
[----:B------:R-:W3:Y:S04]  /*1b990*/  LDL R2, [R1+0x134c] ;  /* 0x00134c0001027983 */ /* 0x000ee80000100800 */
[----:B------:R-:W3:Y:S01]  /*1b9a0*/  LDL R3, [R1+0x1350] ;  /* 0x0013500001037983 */ /* 0x000ee20000100800 */
[----:B------:R-:W-:-:S02]  /*1b9b0*/  PRMT R28, RZ, 0x7610, R28 ;  /* 0x00007610ff1c7816 */ /* 0x000fc4000000001c */
[----:B---3--:R-:W-:-:S04]  /*1b9c0*/  @!P1 LOP3.LUT R3, R3, R2, RZ, 0x3c, !PT ;  /* 0x0000000203039212 */ /* 0x008fc800078e3cff */
[----:B------:R-:W-:-:S04]  /*1b9d0*/  @!P1 LOP3.LUT R2, R3, R2, RZ, 0x3c, !PT ;  /* 0x0000000203029212 */ /* 0x000fc800078e3cff */
[----:B------:R-:W-:-:S05]  /*1b9e0*/  @!P1 LOP3.LUT R3, R3, R2, RZ, 0x3c, !PT ;  /* 0x0000000203039212 */ /* 0x000fca00078e3cff */
[----:B------:R0:W3:Y:S04]  /*1b9f0*/  @!P1 LDG.E.U8 R28, desc[UR32][R2.64] ;  /* 0x00000020021c9981 */ /* 0x0000e8000c1e1100 */
[----:B------:R-:W2:Y:S01]  /*1ba00*/  LDL R3, [R1+0x1344] ;  /* 0x0013440001037983 */ /* 0x000ea20000100800 */
[----:B------:R-:W-:Y:S01]  /*1ba10*/  PRMT R27, RZ, 0x7610, R27 ;  /* 0x00007610ff1b7816 */ /* 0x000fe2000000001b */
[----:B0-----:R-:W-:Y:S02]  /*1ba20*/  @!P0 IMAD.MOV.U32 R2, RZ, RZ, R31 ;  /* 0x000000ffff028224 */ /* 0x001fe400078e001f */
[----:B---3--:R0:W-:Y:S01]  /*1ba30*/  STL [R1+0x60], R28 ;  /* 0x0000601c01007387 */ /* 0x0081e20000100800 */
[----:B------:R-:W-:-:S03]  /*1ba40*/  PRMT R26, RZ, 0x7610, R26 ;  /* 0x00007610ff1a7816 */ /* 0x000fc6000000001a */
[----:B------:R-:W3:Y:S04]  /*1ba50*/  LDL R31, [R1+0x1324] ;  /* 0x00132400011f7983 */ /* 0x000ee80000100800 */
[----:B--2---:R1:W2:Y:S04]  /*1ba60*/  @!P0 LDG.E.U8 R27, desc[UR32][R2.64] ;  /* 0x00000020021b8981 */ /* 0x0042a8000c1e1100 */
[----:B0-----:R-:W4:Y:S04]  /*1ba70*/  LDL R28, [R1+0x1330] ;  /* 0x00133000011c7983 */ /* 0x001f280000100800 */
[----:B------:R-:W3:Y:S01]  /*1ba80*/  LDL R3, [R1+0x133c] ;  /* 0x00133c0001037983 */ /* 0x000ee20000100800 */
[----:B-1----:R-:W-:-:S03]  /*1ba90*/  @!P1 IMAD.MOV.U32 R2, RZ, RZ, R30 ;  /* 0x000000ffff029224 */ /* 0x002fc600078e001e */
[----:B--2---:R0:W-:Y:S01]  /*1baa0*/  STL [R1+0x5c], R27 ;  /* 0x00005c1b01007387 */ /* 0x0041e20000100800 */
[----:B------:R-:W-:-:S03]  /*1bab0*/  PRMT R8, RZ, 0x7610, R8 ;  /* 0x00007610ff087816 */ /* 0x000fc60000000008 */
[----:B------:R-:W2:Y:S04]  /*1bac0*/  LDL R30, [R1+0x131c] ;  /* 0x00131c00011e7983 */ /* 0x000ea80000100800 */
[----:B---3--:R1:W3:Y:S04]  /*1bad0*/  @!P1 LDG.E.U8 R26, desc[UR32][R2.64] ;  /* 0x00000020021a9981 */ /* 0x0082e8000c1e1100 */
[----:B0-----:R-:W2:Y:S04]  /*1bae0*/  LDL R27, [R1+0x1328] ;  /* 0x00132800011b7983 */ /* 0x001ea80000100800 */
[----:B------:R-:W4:Y:S01]  /*1baf0*/  LDL R3, [R1+0x1334] ;  /* 0x0013340001037983 */ /* 0x000f220000100800 */
[----:B-1----:R-:W-:-:S03]  /*1bb00*/  @!P0 IMAD.MOV.U32 R2, RZ, RZ, R29 ;  /* 0x000000ffff028224 */ /* 0x002fc600078e001d */
[----:B---3--:R0:W-:Y:S01]  /*1bb10*/  STL [R1+0x58], R26 ;  /* 0x0000581a01007387 */ /* 0x0081e20000100800 */
[----:B------:R-:W-:Y:S02]  /*1bb20*/  PRMT R12, RZ, 0x7610, R12 ;  /* 0x00007610ff0c7816 */ /* 0x000fe4000000000c */
[----:B------:R-:W-:Y:S02]  /*1bb30*/  PRMT R7, RZ, 0x7610, R7 ;  /* 0x00007610ff077816 */ /* 0x000fe40000000007 */
[----:B------:R-:W-:Y:S01]  /*1bb40*/  PRMT R10, RZ, 0x7610, R10 ;  /* 0x00007610ff0a7816 */ /* 0x000fe2000000000a */
[----:B------:R-:W3:Y:S04]  /*1bb50*/  LDL R29, [R1+0x1314] ;  /* 0x00131400011d7983 */ /* 0x000ee80000100800 */
[----:B----4-:R1:W4:Y:S04]  /*1bb60*/  @!P0 LDG.E.U8 R8, desc[UR32][R2.64] ;  /* 0x0000002002088981 */ /* 0x010328000c1e1100 */
[----:B0-----:R-:W3:Y:S04]  /*1bb70*/  LDL R26, [R1+0x1320] ;  /* 0x00132000011a7983 */ /* 0x001ee80000100800 */
[----:B------:R-:W2:Y:S01]  /*1bb80*/  LDL R3, [R1+0x132c] ;  /* 0x00132c0001037983 */ /* 0x000ea20000100800 */
[----:B-1----:R-:W-:-:S05]  /*1bb90*/  @!P1 IMAD.MOV.U32 R2, RZ, RZ, R28 ;  /* 0x000000ffff029224 */ /* 0x002fca00078e001c */
[----:B--2---:R0:W2:Y:S02]  /*1bba0*/  @!P1 LDG.E.U8 R12, desc[UR32][R2.64] ;  /* 0x00000020020c9981 */ /* 0x0040a4000c1e1100 */
[----:B0-----:R-:W-:Y:S02]  /*1bbb0*/  @!P0 IMAD.MOV.U32 R2, RZ, RZ, R27 ;  /* 0x000000ffff028224 */ /* 0x001fe400078e001b */
[----:B------:R-:W-:-:S05]  /*1bbc0*/  @!P0 IMAD.MOV.U32 R3, RZ, RZ, R31 ;  /* 0x000000ffff038224 */ /* 0x000fca00078e001f */
[----:B------:R3:W2:Y:S02]  /*1bbd0*/  @!P0 LDG.E.U8 R7, desc[UR32][R2.64] ;  /* 0x0000002002078981 */ /* 0x0006a4000c1e1100 */
[----:B---3--:R-:W-:Y:S02]  /*1bbe0*/  @!P1 IMAD.MOV.U32 R2, RZ, RZ, R26 ;  /* 0x000000ffff029224 */ /* 0x008fe400078e001a */
[----:B------:R-:W-:-:S05]  /*1bbf0*/  @!P1 IMAD.MOV.U32 R3, RZ, RZ, R30 ;  /* 0x000000ffff039224 */ /* 0x000fca00078e001e */
[----:B------:R-:W3:Y:S04]  /*1bc00*/  @!P1 LDG.E.U8 R10, desc[UR32][R2.64] ;  /* 0x00000020020a9981 */ /* 0x000ee8000c1e1100 */
[----:B----4-:R0:W-:Y:S04]  /*1bc10*/  STL [R1+0x54], R8 ;  /* 0x0000540801007387 */ /* 0x0101e80000100800 */
[----:B------:R-:W4:Y:S04]  /*1bc20*/  LDL R28, [R1+0x130c] ;  /* 0x00130c00011c7983 */ /* 0x000f280000100800 */
[----:B0-----:R-:W4:Y:S04]  /*1bc30*/  LDL R8, [R1+0x1318] ;  /* 0x0013180001087983 */ /* 0x001f280000100800 */
[----:B--2---:R0:W-:Y:S04]  /*1bc40*/  STL [R1+0x50], R12 ;  /* 0x0000500c01007387 */ /* 0x0041e80000100800 */
[----:B------:R-:W2:Y:S04]  /*1bc50*/  LDL R27, [R1+0x1304] ;  /* 0x00130400011b7983 */ /* 0x000ea80000100800 */
[----:B0-----:R-:W2:Y:S04]  /*1bc60*/  LDL R12, [R1+0x1310] ;  /* 0x00131000010c7983 */ /* 0x001ea80000100800 */
[----:B------:R0:W-:Y:S04]  /*1bc70*/  STL [R1+0x4c], R7 ;  /* 0x00004c0701007387 */ /* 0x0001e80000100800 */
[----:B------:R-:W2:Y:S04]  /*1bc80*/  LDL R26, [R1+0x12fc] ;  /* 0x0012fc00011a7983 */ /* 0x000ea80000100800 */
[----:B0-----:R-:W2:Y:S04]  /*1bc90*/  LDL R7, [R1+0x1308] ;  /* 0x0013080001077983 */ /* 0x001ea80000100800 */
[----:B---3--:R0:W-:Y:S04]  /*1bca0*/  STL [R1+0x48], R10 ;  /* 0x0000480a01007387 */ /* 0x0081e80000100800 */
[----:B0-----:R-:W3:Y:S01]  /*1bcb0*/  LDL R10, [R1+0x1300] ;  /* 0x00130000010a7983 */ /* 0x001ee20000100800 */
[----:B------:R-:W-:Y:S01]  /*1bcc0*/  PRMT R4, RZ, 0x7610, R4 ;  /* 0x00007610ff047816 */ /* 0x000fe20000000004 */
[----:B----4-:R-:W-:-:S02]  /*1bcd0*/  @!P0 IMAD.MOV.U32 R2, RZ, RZ, R8 ;  /* 0x000000ffff028224 */ /* 0x010fc400078e0008 */
[----:B------:R-:W-:Y:S01]  /*1bce0*/  @!P0 IMAD.MOV.U32 R3, RZ, RZ, R29 ;  /* 0x000000ffff038224 */ /* 0x000fe200078e001d */
[----:B------:R-:W-:Y:S02]  /*1bcf0*/  PRMT R5, RZ, 0x7610, R5 ;  /* 0x00007610ff057816 */ /* 0x000fe40000000005 */
[----:B------:R-:W-:Y:S02]  /*1bd00*/  PRMT R6, RZ, 0x7610, R6 ;  /* 0x00007610ff067816 */ /* 0x000fe40000000006 */
[----:B------:R-:W-:Y:S01]  /*1bd10*/  PRMT R11, RZ, 0x7610, R11 ;  /* 0x00007610ff0b7816 */ /* 0x000fe2000000000b */
[----:B------:R-:W4:Y:S04]  /*1bd20*/  LDL R8, [R1+0x12f4] ;  /* 0x0012f40001087983 */ /* 0x000f280000100800 */
[----:B------:R0:W4:Y:S02]  /*1bd30*/  @!P0 LDG.E.U8 R4, desc[UR32][R2.64] ;  /* 0x0000002002048981 */ /* 0x000124000c1e1100 */
[----:B0-----:R-:W-:-:S02]  /*1bd40*/  @!P1 IMAD.MOV.U32 R3, RZ, RZ, R28 ;  /* 0x000000ffff039224 */ /* 0x001fc400078e001c */
[----:B--2---:R-:W-:-:S05]  /*1bd50*/  @!P1 IMAD.MOV.U32 R2, RZ, RZ, R12 ;  /* 0x000000ffff029224 */ /* 0x004fca00078e000c */
[----:B------:R0:W2:Y:S02]  /*1bd60*/  @!P1 LDG.E.U8 R5, desc[UR32][R2.64] ;  /* 0x0000002002059981 */ /* 0x0000a4000c1e1100 */
[----:B0-----:R-:W-:Y:S02]  /*1bd70*/  @!P0 IMAD.MOV.U32 R3, RZ, RZ, R27 ;  /* 0x000000ffff038224 */ /* 0x001fe400078e001b */
[----:B------:R-:W-:-:S05]  /*1bd80*/  @!P0 IMAD.MOV.U32 R2, RZ, RZ, R7 ;  /* 0x000000ffff028224 */ /* 0x000fca00078e0007 */
[----:B------:R0:W2:Y:S02]  /*1bd90*/  @!P0 LDG.E.U8 R6, desc[UR32][R2.64] ;  /* 0x0000002002068981 */ /* 0x0000a4000c1e1100 */
[----:B0-----:R-:W-:Y:S02]  /*1bda0*/  @!P1 IMAD.MOV.U32 R3, RZ, RZ, R26 ;  /* 0x000000ffff039224 */ /* 0x001fe400078e001a */
[----:B---3--:R-:W-:-:S05]  /*1bdb0*/  @!P1 IMAD.MOV.U32 R2, RZ, RZ, R10 ;  /* 0x000000ffff029224 */ /* 0x008fca00078e000a */
        /* <DEDUP_REMOVED lines=15> */
[----:B------:R-:W4:Y:S04]  /*1beb0*/  LDL R4, [R1+0x12d8] ;  /* 0x0012d80001047983 */ /* 0x000f280000100800 */
[----:B------:R-:W4:Y:S01]  /*1bec0*/  LDL R8, [R1+0x12d4] ;  /* 0x0012d40001087983 */ /* 0x000f220000100800 */
[----:B------:R-:W-:-:S03]  /*1bed0*/  PRMT R24, RZ, 0x7610, R24 ;  /* 0x00007610ff187816 */ /* 0x000fc60000000018 */
[----:B------:R0:W4:Y:S01]  /*1bee0*/  @!P0 LDG.E.U8 R25, desc[UR32][R2.64] ;  /* 0x0000002002198981 */ /* 0x000122000c1e1100 */
[----:B------:R-:W-:Y:S01]  /*1bef0*/  PRMT R23, RZ, 0x7610, R23 ;  /* 0x00007610ff177816 */ /* 0x000fe20000000017 */
[----:B0-----:R-:W-:Y:S02]  /*1bf00*/  @!P1 IMAD.MOV.U32 R3, RZ, RZ, R12 ;  /* 0x000000ffff039224 */ /* 0x001fe400078e000c */
[----:B------:R-:W4:Y:S01]  /*1bf10*/  LDL R12, [R1+0x12cc] ;  /* 0x0012cc00010c7983 */ /* 0x000f220000100800 */
[----:B--2---:R-:W-:-:S03]  /*1bf20*/  @!P1 IMAD.MOV.U32 R2, RZ, RZ, R5 ;  /* 0x000000ffff029224 */ /* 0x004fc600078e0005 */
[----:B------:R-:W2:Y:S04]  /*1bf30*/  LDL R5, [R1+0x12d0] ;  /* 0x0012d00001057983 */ /* 0x000ea80000100800 */
[----:B------:R0:W2:Y:S02]  /*1bf40*/  @!P1 LDG.E.U8 R24, desc[UR32][R2.64] ;  /* 0x0000002002189981 */ /* 0x0000a4000c1e1100 */
[----:B0-----:R-:W-:Y:S02]  /*1bf50*/  @!P0 IMAD.MOV.U32 R3, RZ, RZ, R7 ;  /* 0x000000ffff038224 */ /* 0x001fe400078e0007 */
[----:B------:R-:W2:Y:S01]  /*1bf60*/  LDL R7, [R1+0x12c4] ;  /* 0x0012c40001077983 */ /* 0x000ea20000100800 */
[----:B------:R-:W-:-:S03]  /*1bf70*/  @!P0 IMAD.MOV.U32 R2, RZ, RZ, R6 ;  /* 0x000000ffff028224 */ /* 0x000fc600078e0006 */
[----:B------:R-:W2:Y:S04]  /*1bf80*/  LDL R6, [R1+0x12c8] ;  /* 0x0012c80001067983 */ /* 0x000ea80000100800 */
[----:B------:R0:W2:Y:S02]  /*1bf90*/  @!P0 LDG.E.U8 R23, desc[UR32][R2.64] ;  /* 0x0000002002178981 */ /* 0x0000a4000c1e1100 */
[----:B0-----:R-:W-:Y:S02]  /*1bfa0*/  @!P1 IMAD.MOV.U32 R2, RZ, RZ, R10 ;  /* 0x000000ffff029224 */ /* 0x001fe400078e000a */
[----:B---3--:R-:W-:Y:S01]  /*1bfb0*/  @!P1 IMAD.MOV.U32 R3, RZ, RZ, R11 ;  /* 0x000000ffff039224 */ /* 0x008fe200078e000b */
[----:B------:R-:W3:Y:S04]  /*1bfc0*/  LDL R10, [R1+0x12c0] ;  /* 0x0012c000010a7983 */ /* 0x000ee80000100800 */
[----:B------:R-:W3:Y:S01]  /*1bfd0*/  LDL R11, [R1+0x12bc] ;  /* 0x0012bc00010b7983 */ /* 0x000ee20000100800 */
[----:B------:R-:W-:-:S02]  /*1bfe0*/  PRMT R22, RZ, 0x7610, R22 ;  /* 0x00007610ff167816 */ /* 0x000fc40000000016 */
[----:B------:R-:W-:-:S04]  /*1bff0*/  PRMT R21, RZ, 0x7610, R21 ;  /* 0x00007610ff157816 */ /* 0x000fc80000000015 */
[----:B------:R4:W3:Y:S01]  /*1c000*/  @!P1 LDG.E.U8 R22, desc[UR32][R2.64] ;  /* 0x0000002002169981 */ /* 0x0008e2000c1e1100 */
[----:B------:R-:W-:Y:S01]  /*1c010*/  PRMT R20, RZ, 0x7610, R20 ;  /* 0x00007610ff147816 */ /* 0x000fe20000000014 */
[----:B----4-:R-:W-:Y:S02]  /*1c020*/  @!P0 IMAD.MOV.U32 R2, RZ, RZ, R4 ;  /* 0x000000ffff028224 */ /* 0x010fe400078e0004 */
[----:B------:R-:W-:Y:S01]  /*1c030*/  @!P0 IMAD.MOV.U32 R3, RZ, RZ, R8 ;  /* 0x000000ffff038224 */ /* 0x000fe200078e0008 */
[----:B------:R-:W4:Y:S04]  /*1c040*/  LDL R4, [R1+0x12b8] ;  /* 0x0012b80001047983 */ /* 0x000f280000100800 */
[----:B------:R-:W4:Y:S04]  /*1c050*/  LDL R8, [R1+0x12b4] ;  /* 0x0012b40001087983 */ /* 0x000f280000100800 */
[----:B------:R0:W4:Y:S01]  /*1c060*/  @!P0 LDG.E.U8 R21, desc[UR32][R2.64] ;  /* 0x0000002002158981 */ /* 0x000122000c1e1100 */
[----:B------:R-:W-:Y:S01]  /*1c070*/  PRMT R19, RZ, 0x7610, R19 ;  /* 0x00007610ff137816 */ /* 0x000fe20000000013 */
[----:B0-----:R-:W-:-:S02]  /*1c080*/  @!P1 IMAD.MOV.U32 R3, RZ, RZ, R12 ;  /* 0x000000ffff039224 */ /* 0x001fc400078e000c */
[----:B------:R-:W4:Y:S01]  /*1c090*/  LDL R12, [R1+0x12ac] ;  /* 0x0012ac00010c7983 */ /* 0x000f220000100800 */
[----:B--2---:R-:W-:-:S03]  /*1c0a0*/  @!P1 IMAD.MOV.U32 R2, RZ, RZ, R5 ;  /* 0x000000ffff029224 */ /* 0x004fc600078e0005 */
[----:B------:R-:W2:Y:S04]  /*1c0b0*/  LDL R5, [R1+0x12b0] ;  /* 0x0012b00001057983 */ /* 0x000ea80000100800 */
[----:B------:R0:W2:Y:S02]  /*1c0c0*/  @!P1 LDG.E.U8 R20, desc[UR32][R2.64] ;  /* 0x0000002002149981 */ /* 0x0000a4000c1e1100 */
[----:B0-----:R-:W-:Y:S02]  /*1c0d0*/  @!P0 IMAD.MOV.U32 R3, RZ, RZ, R7 ;  /* 0x000000ffff038224 */ /* 0x001fe400078e0007 */
[----:B------:R-:W-:Y:S01]  /*1c0e0*/  @!P0 IMAD.MOV.U32 R2, RZ, RZ, R6 ;  /* 0x000000ffff028224 */ /* 0x000fe200078e0006 */
[----:B------:R-:W2:Y:S04]  /*1c0f0*/  LDL R7, [R1+0x12a4] ;  /* 0x0012a40001077983 */ /* 0x000ea80000100800 */
[----:B------:R-:W2:Y:S04]  /*1c100*/  LDL R6, [R1+0x12a8] ;  /* 0x0012a80001067983 */ /* 0x000ea80000100800 */
[----:B------:R3:W2:Y:S04]  /*1c110*/  @!P0 LDG.E.U8 R19, desc[UR32][R2.64] ;  /* 0x0000002002138981 */ /* 0x0006a8000c1e1100 */
[----:B------:R-:W-:Y:S01]  /*1c120*/  STL [R1+0x34], R25 ;  /* 0x0000341901007387 */ /* 0x000fe20000100800 */
[----:B---3--:R-:W-:-:S02]  /*1c130*/  @!P1 IMAD.MOV.U32 R2, RZ, RZ, R10 ;  /* 0x000000ffff029224 */ /* 0x008fc400078e000a */
[----:B------:R-:W-:Y:S01]  /*1c140*/  @!P1 IMAD.MOV.U32 R3, RZ, RZ, R11 ;  /* 0x000000ffff039224 */ /* 0x000fe200078e000b */
[----:B------:R-:W3:Y:S04]  /*1c150*/  LDL R10, [R1+0x12a0] ;  /* 0x0012a000010a7983 */ /* 0x000ee80000100800 */
[----:B------:R-:W3:Y:S01]  /*1c160*/  LDL R11, [R1+0x129c] ;  /* 0x00129c00010b7983 */ /* 0x000ee20000100800 */
[----:B------:R-:W-:Y:S02]  /*1c170*/  PRMT R18, RZ, 0x7610, R18 ;  /* 0x00007610ff127816 */ /* 0x000fe40000000012 */
[----:B------:R-:W-:-:S04]  /*1c180*/  PRMT R17, RZ, 0x7610, R17 ;  /* 0x00007610ff117816 */ /* 0x000fc80000000011 */
[----:B------:R4:W3:Y:S01]  /*1c190*/  @!P1 LDG.E.U8 R18, desc[UR32][R2.64] ;  /* 0x0000002002129981 */ /* 0x0008e2000c1e1100 */
[----:B------:R-:W-:Y:S01]  /*1c1a0*/  PRMT R16, RZ, 0x7610, R16 ;  /* 0x00007610ff107816 */ /* 0x000fe20000000010 */
[----:B----4-:R-:W-:Y:S02]  /*1c1b0*/  @!P0 IMAD.MOV.U32 R2, RZ, RZ, R4 ;  /* 0x000000ffff028224 */ /* 0x010fe400078e0004 */
[----:B------:R-:W-:-:S05]  /*1c1c0*/  @!P0 IMAD.MOV.U32 R3, RZ, RZ, R8 ;  /* 0x000000ffff038224 */ /* 0x000fca00078e0008 */
[----:B------:R0:W4:Y:S01]  /*1c1d0*/  @!P0 LDG.E.U8 R17, desc[UR32][R2.64] ;  /* 0x0000002002118981 */ /* 0x000122000c1e1100 */
[----:B------:R-:W-:Y:S01]  /*1c1e0*/  PRMT R15, RZ, 0x7610, R15 ;  /* 0x00007610ff0f7816 */ /* 0x000fe2000000000f */
[----:B0-----:R-:W-:Y:S01]  /*1c1f0*/  @!P1 IMAD.MOV.U32 R3, RZ, RZ, R12 ;  /* 0x000000ffff039224 */ /* 0x001fe200078e000c */
[----:B------:R-:W-:Y:S01]  /*1c200*/  PRMT R9, RZ, 0x7610, R9 ;  /* 0x00007610ff097816 */ /* 0x000fe20000000009 */
[----:B------:R-:W-:Y:S04]  /*1c210*/  STL [R1+0x30], R24 ;  /* 0x0000301801007387 */ /* 0x000fe80000100800 */
[----:B------:R-:W4:Y:S04]  /*1c220*/  LDL R8, [R1+0x1294] ;  /* 0x0012940001087983 */ /* 0x000f280000100800 */
[----:B------:R-:W4:Y:S01]  /*1c230*/  LDL R4, [R1+0x1298] ;  /* 0x0012980001047983 */ /* 0x000f220000100800 */
[----:B--2---:R-:W-:-:S05]  /*1c240*/  @!P1 IMAD.MOV.U32 R2, RZ, RZ, R5 ;  /* 0x000000ffff029224 */ /* 0x004fca00078e0005 */
[----:B------:R0:W2:Y:S02]  /*1c250*/  @!P1 LDG.E.U8 R16, desc[UR32][R2.64] ;  /* 0x0000002002109981 */ /* 0x0000a4000c1e1100 */
[----:B0-----:R-:W-:Y:S02]  /*1c260*/  @!P0 IMAD.MOV.U32 R2, RZ, RZ, R6 ;  /* 0x000000ffff028224 */ /* 0x001fe400078e0006 */
[----:B------:R-:W-:-:S05]  /*1c270*/  @!P0 IMAD.MOV.U32 R3, RZ, RZ, R7 ;  /* 0x000000ffff038224 */ /* 0x000fca00078e0007 */
[----:B------:R3:W2:Y:S02]  /*1c280*/  @!P0 LDG.E.U8 R15, desc[UR32][R2.64] ;  /* 0x00000020020f8981 */ /* 0x0006a4000c1e1100 */
[----:B---3--:R-:W-:Y:S02]  /*1c290*/  @!P1 IMAD.MOV.U32 R2, RZ, RZ, R10 ;  /* 0x000000ffff029224 */ /* 0x008fe400078e000a */
[----:B------:R-:W-:-:S05]  /*1c2a0*/  @!P1 IMAD.MOV.U32 R3, RZ, RZ, R11 ;  /* 0x000000ffff039224 */ /* 0x000fca00078e000b */
[----:B------:R4:W3:Y:S04]  /*1c2b0*/  @!P1 LDG.E.U8 R9, desc[UR32][R2.64] ;  /* 0x0000002002099981 */ /* 0x0008e8000c1e1100 */
[----:B------:R-:W-:Y:S04]  /*1c2c0*/  STL [R1+0x2c], R23 ;  /* 0x00002c1701007387 */ /* 0x000fe80000100800 */
[----:B------:R-:W2:Y:S04]  /*1c2d0*/  LDL R12, [R1+0x128c] ;  /* 0x00128c00010c7983 */ /* 0x000ea80000100800 */
[----:B------:R-:W2:Y:S04]  /*1c2e0*/  LDL R5, [R1+0x1290] ;  /* 0x0012900001057983 */ /* 0x000ea80000100800 */
[----:B------:R-:W-:Y:S04]  /*1c2f0*/  STL [R1+0x28], R22 ;  /* 0x0000281601007387 */ /* 0x000fe80000100800 */
[----:B------:R-:W2:Y:S04]  /*1c300*/  LDL R7, [R1+0x1284] ;  /* 0x0012840001077983 */ /* 0x000ea80000100800 */
[----:B------:R-:W2:Y:S04]  /*1c310*/  LDL R6, [R1+0x1288] ;  /* 0x0012880001067983 */ /* 0x000ea80000100800 */
[----:B------:R-:W-:Y:S04]  /*1c320*/  STL [R1+0x24], R21 ;  /* 0x0000241501007387 */ /* 0x000fe80000100800 */
[----:B------:R-:W2:Y:S04]  /*1c330*/  LDL R11, [R1+0x127c] ;  /* 0x00127c00010b7983 */ /* 0x000ea80000100800 */
[----:B------:R-:W2:Y:S04]  /*1c340*/  LDL R10, [R1+0x1280] ;  /* 0x00128000010a7983 */ /* 0x000ea80000100800 */
[----:B------:R-:W-:Y:S01]  /*1c350*/  STL [R1+0x20], R20 ;  /* 0x0000201401007387 */ /* 0x000fe20000100800 */
[----:B------:R-:W-:Y:S01]  /*1c360*/  PRMT R13, RZ, 0x7610, R13 ;  /* 0x00007610ff0d7816 */ /* 0x000fe2000000000d */
[----:B----4-:R-:W-:-:S02]  /*1c370*/  @!P0 IMAD.MOV.U32 R3, RZ, RZ, R8 ;  /* 0x000000ffff038224 */ /* 0x010fc400078e0008 */
[----:B------:R-:W-:-:S05]  /*1c380*/  @!P0 IMAD.MOV.U32 R2, RZ, RZ, R4 ;  /* 0x000000ffff028224 */ /* 0x000fca00078e0004 */
[----:B------:R2:W4:Y:S04]  /*1c390*/  @!P0 LDG.E.U8 R13, desc[UR32][R2.64] ;  /* 0x00000020020d8981 */ /* 0x000528000c1e1100 */
[----:B---3--:R0:W-:Y:S04]  /*1c3a0*/  STL [R1+0x8], R9 ;  /* 0x0000080901007387 */ /* 0x0081e80000100800 */
[----:B------:R-:W3:Y:S01]  /*1c3b0*/  LDL R8, [R1+0x1278] ;  /* 0x0012780001087983 */ /* 0x000ee20000100800 */
[----:B------:R-:W-:Y:S01]  /*1c3c0*/  PRMT R14, RZ, 0x7610, R14 ;  /* 0x00007610ff0e7816 */ /* 0x000fe2000000000e */
[----:B--2---:R-:W-:-:S02]  /*1c3d0*/  @!P1 IMAD.MOV.U32 R2, RZ, RZ, R5 ;  /* 0x000000ffff029224 */ /* 0x004fc400078e0005 */
[----:B------:R-:W-:Y:S01]  /*1c3e0*/  @!P1 IMAD.MOV.U32 R3, RZ, RZ, R12 ;  /* 0x000000ffff039224 */ /* 0x000fe200078e000c */
[----:B------:R-:W-:Y:S02]  /*1c3f0*/  PRMT R61, RZ, 0x7610, R61 ;  /* 0x00007610ff3d7816 */ /* 0x000fe4000000003d */
[----:B------:R-:W-:Y:S02]  /*1c400*/  PRMT R60, RZ, 0x7610, R60 ;  /* 0x00007610ff3c7816 */ /* 0x000fe4000000003c */
[----:B------:R-:W-:Y:S01]  /*1c410*/  PRMT R59, RZ, 0x7610, R59 ;  /* 0x00007610ff3b7816 */ /* 0x000fe2000000003b */
[----:B------:R-:W2:Y:S04]  /*1c420*/  LDL R4, [R1+0x1270] ;  /* 0x0012700001047983 */ /* 0x000ea80000100800 */
[----:B0-----:R-:W2:Y:S04]  /*1c430*/  LDL R9, [R1+0x1274] ;  /* 0x0012740001097983 */ /* 0x001ea80000100800 */
[----:B------:R0:W2:Y:S02]  /*1c440*/  @!P1 LDG.E.U8 R14, desc[UR32][R2.64] ;  /* 0x00000020020e9981 */ /* 0x0000a4000c1e1100 */
[----:B0-----:R-:W-:-:S02]  /*1c450*/  @!P0 IMAD.MOV.U32 R2, RZ, RZ, R6 ;  /* 0x000000ffff028224 */ /* 0x001fc400078e0006 */
[----:B------:R-:W-:-:S05]  /*1c460*/  @!P0 IMAD.MOV.U32 R3, RZ, RZ, R7 ;  /* 0x000000ffff038224 */ /* 0x000fca00078e0007 */
[----:B------:R0:W2:Y:S02]  /*1c470*/  @!P0 LDG.E.U8 R61, desc[UR32][R2.64] ;  /* 0x00000020023d8981 */ /* 0x0000a4000c1e1100 */
[----:B0-----:R-:W-:Y:S02]  /*1c480*/  @!P1 IMAD.MOV.U32 R2, RZ, RZ, R10 ;  /* 0x000000ffff029224 */ /* 0x001fe400078e000a */
[----:B------:R-:W-:-:S05]  /*1c490*/  @!P1 IMAD.MOV.U32 R3, RZ, RZ, R11 ;  /* 0x000000ffff039224 */ /* 0x000fca00078e000b */
[----:B------:R3:W2:Y:S04]  /*1c4a0*/  @!P1 LDG.E.U8 R60, desc[UR32][R2.64] ;  /* 0x00000020023c9981 */ /* 0x0006a8000c1e1100 */
[----:B------:R-:W-:Y:S04]  /*1c4b0*/  STL [R1+0x1c], R19 ;  /* 0x00001c1301007387 */ /* 0x000fe80000100800 */
[----:B------:R-:W2:Y:S04]  /*1c4c0*/  LDL R5, [R1+0x126c] ;  /* 0x00126c0001057983 */ /* 0x000ea80000100800 */
[----:B----4-:R0:W-:Y:S04]  /*1c4d0*/  STL [R1+0x4], R13 ;  /* 0x0000040d01007387 */ /* 0x0101e80000100800 */
[----:B------:R-:W-:Y:S04]  /*1c4e0*/  STL [R1+0x18], R18 ;  /* 0x0000181201007387 */ /* 0x000fe80000100800 */
[----:B------:R-:W4:Y:S04]  /*1c4f0*/  LDL R12, [R1+0x1268] ;  /* 0x00126800010c7983 */ /* 0x000f280000100800 */
[----:B0-----:R-:W4:Y:S01]  /*1c500*/  LDL R13, [R1+0x1264] ;  /* 0x00126400010d7983 */ /* 0x001f220000100800 */
[----:B---3--:R-:W-:-:S02]  /*1c510*/  @!P0 IMAD.MOV.U32 R2, RZ, RZ, R8 ;  /* 0x000000ffff028224 */ /* 0x008fc400078e0008 */
[----:B--2---:R-:W-:-:S05]  /*1c520*/  @!P0 IMAD.MOV.U32 R3, RZ, RZ, R9 ;  /* 0x000000ffff038224 */ /* 0x004fca00078e0009 */
[----:B------:R0:W2:Y:S04]  /*1c530*/  @!P0 LDG.E.U8 R59, desc[UR32][R2.64] ;  /* 0x00000020023b8981 */ /* 0x0000a8000c1e1100 */
[----:B------:R-:W-:Y:S04]  /*1c540*/  STL [R1+0x14], R17 ;  /* 0x0000141101007387 */ /* 0x000fe80000100800 */
[----:B------:R-:W3:Y:S04]  /*1c550*/  LDL R7, [R1+0x125c] ;  /* 0x00125c0001077983 */ /* 0x000ee80000100800 */
[----:B------:R-:W3:Y:S04]  /*1c560*/  LDL R6, [R1+0x1260] ;  /* 0x0012600001067983 */ /* 0x000ee80000100800 */
[----:B------:R-:W-:Y:S04]  /*1c570*/  STL [R1+0x1d90], R61 ;  /* 0x001d903d01007387 */ /* 0x000fe80000100800 */
[----:B------:R-:W-:Y:S04]  /*1c580*/  STL [R1+0x10], R16 ;  /* 0x0000101001007387 */ /* 0x000fe80000100800 */
[----:B------:R1:W-:Y:S04]  /*1c590*/  STL [R1+0xc], R15 ;  /* 0x00000c0f01007387 */ /* 0x0003e80000100800 */
[----:B-1----:R-:W3:Y:S04]  /*1c5a0*/  LDL R15, [R1+0x1254] ;  /* 0x00125400010f7983 */ /* 0x002ee80000100800 */
[----:B------:R1:W-:Y:S04]  /*1c5b0*/  STL [R1], R14 ;  /* 0x0000000e01007387 */ /* 0x0003e80000100800 */
[----:B-1----:R-:W3:Y:S04]  /*1c5c0*/  LDL R14, [R1+0x1258] ;  /* 0x00125800010e7983 */ /* 0x002ee80000100800 */
[----:B------:R-:W-:Y:S04]  /*1c5d0*/  STL [R1+0x1d94], R60 ;  /* 0x001d943c01007387 */ /* 0x000fe80000100800 */
[----:B------:R-:W3:Y:S04]  /*1c5e0*/  LDL R9, [R1+0x124c] ;  /* 0x00124c0001097983 */ /* 0x000ee80000100800 */
[----:B------:R-:W3:Y:S01]  /*1c5f0*/  LDL R8, [R1+0x1250] ;  /* 0x0012500001087983 */ /* 0x000ee20000100800 */
[----:B------:R-:W-:-:S03]  /*1c600*/  PRMT R58, RZ, 0x7610, R58 ;  /* 0x00007610ff3a7816 */ /* 0x000fc6000000003a */
[----:B------:R-:W3:Y:S01]  /*1c610*/  LDL R10, [R1+0x1248] ;  /* 0x00124800010a7983 */ /* 0x000ee20000100800 */
[----:B0-----:R-:W-:Y:S02]  /*1c620*/  @!P1 IMAD.MOV.U32 R2, RZ, RZ, R4 ;  /* 0x000000ffff029224 */ /* 0x001fe400078e0004 */
[----:B------:R-:W-:Y:S01]  /*1c630*/  @!P1 IMAD.MOV.U32 R3, RZ, RZ, R5 ;  /* 0x000000ffff039224 */ /* 0x000fe200078e0005 */
[----:B------:R-:W-:-:S04]  /*1c640*/  PRMT R54, RZ, 0x7610, R54 ;  /* 0x00007610ff367816 */ /* 0x000fc80000000036 */
[----:B------:R4:W3:Y:S02]  /*1c650*/  @!P1 LDG.E.U8 R58, desc[UR32][R2.64] ;  /* 0x00000020023a9981 */ /* 0x0008e4000c1e1100 */
[----:B----4-:R-:W-:Y:S02]  /*1c660*/  @!P0 IMAD.MOV.U32 R2, RZ, RZ, R12 ;  /* 0x000000ffff028224 */ /* 0x010fe400078e000c */
[----:B------:R-:W-:-:S05]  /*1c670*/  @!P0 IMAD.MOV.U32 R3, RZ, RZ, R13 ;  /* 0x000000ffff038224 */ /* 0x000fca00078e000d */
[----:B------:R3:W4:Y:S04]  /*1c680*/  @!P0 LDG.E.U8 R54, desc[UR32][R2.64] ;  /* 0x0000002002368981 */ /* 0x000728000c1e1100 */
[----:B--2---:R-:W-:Y:S04]  /*1c690*/  STL [R1+0x1d98], R59 ;  /* 0x001d983b01007387 */ /* 0x004fe80000100800 */
[----:B------:R-:W2:Y:S04]  /*1c6a0*/  LDL R11, [R1+0x1244] ;  /* 0x00124400010b7983 */ /* 0x000ea80000100800 */
[----:B------:R-:W2:Y:S04]  /*1c6b0*/  LDL R5, [R1+0x123c] ;  /* 0x00123c0001057983 */ /* 0x000ea80000100800 */
[----:B------:R-:W2:Y:S01]  /*1c6c0*/  LDL R4, [R1+0x1240] ;  /* 0x0012400001047983 */ /* 0x000ea20000100800 */
[----:B------:R-:W-:Y:S01]  /*1c6d0*/  PRMT R52, RZ, 0x7610, R52 ;  /* 0x00007610ff347816 */ /* 0x000fe20000000034 */
[----:B---3--:R-:W-:-:S02]  /*1c6e0*/  @!P1 IMAD.MOV.U32 R2, RZ, RZ, R6 ;  /* 0x000000ffff029224 */ /* 0x008fc400078e0006 */
[----:B------:R-:W-:Y:S01]  /*1c6f0*/  @!P1 IMAD.MOV.U32 R3, RZ, RZ, R7 ;  /* 0x000000ffff039224 */ /* 0x000fe200078e0007 */
[----:B------:R-:W-:-:S04]  /*1c700*/  PRMT R50, RZ, 0x7610, R50 ;  /* 0x00007610ff327816 */ /* 0x000fc80000000032 */
[----:B------:R0:W3:Y:S01]  /*1c710*/  @!P1 LDG.E.U8 R52, desc[UR32][R2.64] ;  /* 0x0000002002349981 */ /* 0x0000e2000c1e1100 */
[----:B------:R-:W-:Y:S01]  /*1c720*/  PRMT R48, RZ, 0x7610, R48 ;  /* 0x00007610ff307816 */ /* 0x000fe20000000030 */
[----:B0-----:R-:W-:Y:S02]  /*1c730*/  @!P0 IMAD.MOV.U32 R3, RZ, RZ, R15 ;  /* 0x000000ffff038224 */ /* 0x001fe400078e000f */
[----:B------:R-:W-:-:S05]  /*1c740*/  @!P0 IMAD.MOV.U32 R2, RZ, RZ, R14 ;  /* 0x000000ffff028224 */ /* 0x000fca00078e000e */
[----:B------:R0:W3:Y:S01]  /*1c750*/  @!P0 LDG.E.U8 R50, desc[UR32][R2.64] ;  /* 0x0000002002328981 */ /* 0x0000e2000c1e1100 */
[----:B------:R-:W-:Y:S01]  /*1c760*/  PRMT R46, RZ, 0x7610, R46 ;  /* 0x00007610ff2e7816 */ /* 0x000fe2000000002e */
[----:B0-----:R-:W-:Y:S02]  /*1c770*/  @!P1 IMAD.MOV.U32 R2, RZ, RZ, R8 ;  /* 0x000000ffff029224 */ /* 0x001fe400078e0008 */
[----:B------:R-:W-:-:S05]  /*1c780*/  @!P1 IMAD.MOV.U32 R3, RZ, RZ, R9 ;  /* 0x000000ffff039224 */ /* 0x000fca00078e0009 */
[----:B------:R0:W3:Y:S04]  /*1c790*/  @!P1 LDG.E.U8 R48, desc[UR32][R2.64] ;  /* 0x0000002002309981 */ /* 0x0000e8000c1e1100 */
[----:B------:R-:W-:Y:S04]  /*1c7a0*/  STL [R1+0x1d9c], R58 ;  /* 0x001d9c3a01007387 */ /* 0x000fe80000100800 */
[----:B------:R-:W3:Y:S04]  /*1c7b0*/  LDL R13, [R1+0x1234] ;  /* 0x00123400010d7983 */ /* 0x000ee80000100800 */
[----:B------:R-:W3:Y:S01]  /*1c7c0*/  LDL R12, [R1+0x1238] ;  /* 0x00123800010c7983 */ /* 0x000ee20000100800 */
[----:B0-----:R-:W-:-:S03]  /*1c7d0*/  @!P0 IMAD.MOV.U32 R2, RZ, RZ, R10 ;  /* 0x000000ffff028224 */ /* 0x001fc600078e000a */
[----:B----4-:R-:W-:Y:S04]  /*1c7e0*/  STL [R1+0x1da0], R54 ;  /* 0x001da03601007387 */ /* 0x010fe80000100800 */
[----:B------:R-:W4:Y:S04]  /*1c7f0*/  LDL R7, [R1+0x122c] ;  /* 0x00122c0001077983 */ /* 0x000f280000100800 */
[----:B------:R-:W4:Y:S01]  /*1c800*/  LDL R6, [R1+0x1230] ;  /* 0x0012300001067983 */ /* 0x000f220000100800 */
[----:B------:R-:W-:Y:S01]  /*1c810*/  PRMT R44, RZ, 0x7610, R44 ;  /* 0x00007610ff2c7816 */ /* 0x000fe2000000002c */
[----:B--2---:R-:W-:-:S05]  /*1c820*/  @!P0 IMAD.MOV.U32 R3, RZ, RZ, R11 ;  /* 0x000000ffff038224 */ /* 0x004fca00078e000b */
[----:B------:R0:W2:Y:S02]  /*1c830*/  @!P0 LDG.E.U8 R46, desc[UR32][R2.64] ;  /* 0x00000020022e8981 */ /* 0x0000a4000c1e1100 */
[----:B0-----:R-:W-:Y:S02]  /*1c840*/  @!P1 IMAD.MOV.U32 R2, RZ, RZ, R4 ;  /* 0x000000ffff029224 */ /* 0x001fe400078e0004 */
[----:B------:R-:W-:-:S05]  /*1c850*/  @!P1 IMAD.MOV.U32 R3, RZ, RZ, R5 ;  /* 0x000000ffff039224 */ /* 0x000fca00078e0005 */
[----:B------:R0:W2:Y:S04]  /*1c860*/  @!P1 LDG.E.U8 R44, desc[UR32][R2.64] ;  /* 0x00000020022c9981 */ /* 0x0000a8000c1e1100 */
[----:B---3--:R-:W-:Y:S04]  /*1c870*/  STL [R1+0x1da4], R52 ;  /* 0x001da43401007387 */ /* 0x008fe80000100800 */
[----:B------:R-:W3:Y:S04]  /*1c880*/  LDL R15, [R1+0x1224] ;  /* 0x00122400010f7983 */ /* 0x000ee80000100800 */
[----:B------:R-:W3:Y:S01]  /*1c890*/  LDL R14, [R1+0x1228] ;  /* 0x00122800010e7983 */ /* 0x000ee20000100800 */
[----:B------:R-:W-:-:S03]  /*1c8a0*/  PRMT R42, RZ, 0x7610, R42 ;  /* 0x00007610ff2a7816 */ /* 0x000fc6000000002a */
[----:B------:R-:W-:Y:S04]  /*1c8b0*/  STL [R1+0x1da8], R50 ;  /* 0x001da83201007387 */ /* 0x000fe80000100800 */
[----:B------:R-:W3:Y:S04]  /*1c8c0*/  LDL R9, [R1+0x121c] ;  /* 0x00121c0001097983 */ /* 0x000ee80000100800 */
[----:B------:R-:W3:Y:S01]  /*1c8d0*/  LDL R8, [R1+0x1220] ;  /* 0x0012200001087983 */ /* 0x000ee20000100800 */
[----:B------:R-:W-:-:S03]  /*1c8e0*/  PRMT R40, RZ, 0x7610, R40 ;  /* 0x00007610ff287816 */ /* 0x000fc60000000028 */
[----:B------:R-:W-:Y:S04]  /*1c8f0*/  STL [R1+0x1dac], R48 ;  /* 0x001dac3001007387 */ /* 0x000fe80000100800 */
[----:B------:R-:W3:Y:S04]  /*1c900*/  LDL R11, [R1+0x1214] ;  /* 0x00121400010b7983 */ /* 0x000ee80000100800 */
[----:B------:R-:W3:Y:S01]  /*1c910*/  LDL R10, [R1+0x1218] ;  /* 0x00121800010a7983 */ /* 0x000ee20000100800 */
[----:B0-----:R-:W-:Y:S02]  /*1c920*/  @!P0 IMAD.MOV.U32 R2, RZ, RZ, R12 ;  /* 0x000000ffff028224 */ /* 0x001fe400078e000c */
[----:B------:R-:W-:-:S05]  /*1c930*/  @!P0 IMAD.MOV.U32 R3, RZ, RZ, R13 ;  /* 0x000000ffff038224 */ /* 0x000fca00078e000d */
[----:B------:R4:W3:Y:S02]  /*1c940*/  @!P0 LDG.E.U8 R42, desc[UR32][R2.64] ;  /* 0x00000020022a8981 */ /* 0x0008e4000c1e1100 */
[----:B----4-:R-:W-:Y:S02]  /*1c950*/  @!P1 IMAD.MOV.U32 R2, RZ, RZ, R6 ;  /* 0x000000ffff029224 */ /* 0x010fe400078e0006 */
[----:B------:R-:W-:-:S05]  /*1c960*/  @!P1 IMAD.MOV.U32 R3, RZ, RZ, R7 ;  /* 0x000000ffff039224 */ /* 0x000fca00078e0007 */
[----:B------:R3:W4:Y:S04]  /*1c970*/  @!P1 LDG.E.U8 R40, desc[UR32][R2.64] ;  /* 0x0000002002289981 */ /* 0x000728000c1e1100 */
[----:B--2---:R-:W-:Y:S04]  /*1c980*/  STL [R1+0x1db0], R46 ;  /* 0x001db02e01007387 */ /* 0x004fe80000100800 */
[----:B------:R-:W2:Y:S04]  /*1c990*/  LDL R5, [R1+0x120c] ;  /* 0x00120c0001057983 */ /* 0x000ea80000100800 */
[----:B------:R-:W2:Y:S04]  /*1c9a0*/  LDL R4, [R1+0x1210] ;  /* 0x0012100001047983 */ /* 0x000ea80000100800 */
[----:B------:R-:W-:Y:S04]  /*1c9b0*/  STL [R1+0x1db4], R44 ;  /* 0x001db42c01007387 */ /* 0x000fe80000100800 */
[----:B------:R-:W2:Y:S04]  /*1c9c0*/  LDL R13, [R1+0x1204] ;  /* 0x00120400010d7983 */ /* 0x000ea80000100800 */
[----:B------:R-:W2:Y:S01]  /*1c9d0*/  LDL R12, [R1+0x1208] ;  /* 0x00120800010c7983 */ /* 0x000ea20000100800 */
[----:B------:R-:W-:Y:S01]  /*1c9e0*/  PRMT R38, RZ, 0x7610, R38 ;  /* 0x00007610ff267816 */ /* 0x000fe20000000026 */
[----:B---3--:R-:W-:-:S02]  /*1c9f0*/  @!P0 IMAD.MOV.U32 R2, RZ, RZ, R14 ;  /* 0x000000ffff028224 */ /* 0x008fc400078e000e */
[----:B------:R-:W-:Y:S01]  /*1ca00*/  @!P0 IMAD.MOV.U32 R3, RZ, RZ, R15 ;  /* 0x000000ffff038224 */ /* 0x000fe200078e000f */
[----:B------:R-:W-:-:S04]  /*1ca10*/  PRMT R36, RZ, 0x7610, R36 ;  /* 0x00007610ff247816 */ /* 0x000fc80000000024 */
[----:B------:R0:W3:Y:S01]  /*1ca20*/  @!P0 LDG.E.U8 R38, desc[UR32][R2.64] ;  /* 0x0000002002268981 */ /* 0x0000e2000c1e1100 */
[----:B------:R-:W-:Y:S02]  /*1ca30*/  PRMT R34, RZ, 0x7610, R34 ;  /* 0x00007610ff227816 */ /* 0x000fe40000000022 */
[----:B------:R-:W-:Y:S01]  /*1ca40*/  PRMT R32, RZ, 0x7610, R32 ;  /* 0x00007610ff207816 */ /* 0x000fe20000000020 */
[----:B0-----:R-:W-:Y:S02]  /*1ca50*/  @!P1 IMAD.MOV.U32 R2, RZ, RZ, R8 ;  /* 0x000000ffff029224 */ /* 0x001fe400078e0008 */
[----:B------:R-:W-:-:S05]  /*1ca60*/  @!P1 IMAD.MOV.U32 R3, RZ, RZ, R9 ;  /* 0x000000ffff039224 */ /* 0x000fca00078e0009 */
[----:B------:R0:W3:Y:S02]  /*1ca70*/  @!P1 LDG.E.U8 R36, desc[UR32][R2.64] ;  /* 0x0000002002249981 */ /* 0x0000e4000c1e1100 */
[----:B0-----:R-:W-:Y:S02]  /*1ca80*/  @!P0 IMAD.MOV.U32 R2, RZ, RZ, R10 ;  /* 0x000000ffff028224 */ /* 0x001fe400078e000a */
[----:B------:R-:W-:-:S05]  /*1ca90*/  @!P0 IMAD.MOV.U32 R3, RZ, RZ, R11 ;  /* 0x000000ffff038224 */ /* 0x000fca00078e000b */
[----:B------:R0:W3:Y:S04]  /*1caa0*/  @!P0 LDG.E.U8 R34, desc[UR32][R2.64] ;  /* 0x0000002002228981 */ /* 0x0000e8000c1e1100 */
[----:B------:R-:W-:Y:S04]  /*1cab0*/  STL [R1+0x1db8], R42 ;  /* 0x001db82a01007387 */ /* 0x000fe80000100800 */
[----:B------:R-:W3:Y:S04]  /*1cac0*/  LDL R7, [R1+0x11fc] ;  /* 0x0011fc0001077983 */ /* 0x000ee80000100800 */
[----:B------:R-:W3:Y:S01]  /*1cad0*/  LDL R6, [R1+0x1200] ;  /* 0x0012000001067983 */ /* 0x000ee20000100800 */
[----:B0-----:R-:W-:-:S03]  /*1cae0*/  PRMT R2, RZ, 0x7610, R2 ;  /* 0x00007610ff027816 */ /* 0x001fc60000000002 */
[----:B----4-:R-:W-:Y:S04]  /*1caf0*/  STL [R1+0x1dbc], R40 ;  /* 0x001dbc2801007387 */ /* 0x010fe80000100800 */
[----:B------:R-:W4:Y:S04]  /*1cb00*/  LDL R15, [R1+0x11f4] ;  /* 0x0011f400010f7983 */ /* 0x000f280000100800 */
[----:B------:R-:W4:Y:S04]  /*1cb10*/  LDL R14, [R1+0x11f8] ;  /* 0x0011f800010e7983 */ /* 0x000f280000100800 */
[----:B--2---:R0:W2:Y:S02]  /*1cb20*/  @!P1 LDG.E.U8 R32, desc[UR32][R4.64] ;  /* 0x0000002004209981 */ /* 0x0040a4000c1e1100 */
[----:B0-----:R-:W-:-:S02]  /*1cb30*/  @!P0 IMAD.MOV.U32 R5, RZ, RZ, R13 ;  /* 0x000000ffff058224 */ /* 0x001fc400078e000d */
        /* <DEDUP_REMOVED lines=9> */
[----:B0-----:R-:W-:-:S03]  /*1cbd0*/  PRMT R4, RZ, 0x7610, R4 ;  /* 0x00007610ff047816 */ /* 0x001fc60000000004 */
[----:B------:R-:W-:Y:S04]  /*1cbe0*/  STL [R1+0x1dc8], R34 ;  /* 0x001dc82201007387 */ /* 0x000fe80000100800 */
[----:B------:R-:W3:Y:S04]  /*1cbf0*/  LDL R11, [R1+0x11e0] ;  /* 0x0011e000010b7983 */ /* 0x000ee80000100800 */
[----:B------:R-:W3:Y:S04]  /*1cc00*/  LDL R10, [R1+0x1490] ;  /* 0x00149000010a7983 */ /* 0x000ee80000100800 */
[----:B------:R4:W3:Y:S02]  /*1cc10*/  @!P1 LDG.E.U8 R3, desc[UR32][R6.64] ;  /* 0x0000002006039981 */ /* 0x0008e4000c1e1100 */
[----:B----4-:R-:W-:-:S02]  /*1cc20*/  @!P0 IMAD.MOV.U32 R7, RZ, RZ, R15 ;  /* 0x000000ffff078224 */ /* 0x010fc400078e000f */
        /* <DEDUP_REMOVED lines=8> */
[----:B------:R-:W-:-:S02]  /*1ccb0*/  PRMT R5, RZ, 0x7610, R5 ;  /* 0x00007610ff057816 */ /* 0x000fc40000000005 */
[----:B0-----:R-:W-:Y:S02]  /*1ccc0*/  PRMT R6, RZ, 0x7610, R6 ;  /* 0x00007610ff067816 */ /* 0x001fe40000000006 */
[----:B------:R-:W-:Y:S02]  /*1ccd0*/  PRMT R7, RZ, 0x7610, R7 ;  /* 0x00007610ff077816 */ /* 0x000fe40000000007 */
[----:B---3--:R0:W3:Y:S02]  /*1cce0*/  @!P1 LDG.E.U8 R5, desc[UR32][R8.64] ;  /* 0x0000002008059981 */ /* 0x0080e4000c1e1100 */
[----:B0-----:R-:W-:Y:S02]  /*1ccf0*/  @!P0 IMAD.MOV.U32 R9, RZ, RZ, R17 ;  /* 0x000000ffff098224 */ /* 0x001fe400078e0011 */
[----:B------:R-:W-:-:S05]  /*1cd00*/  @!P0 IMAD.MOV.U32 R8, RZ, RZ, R16 ;  /* 0x000000ffff088224 */ /* 0x000fca00078e0010 */
[----:B------:R0:W3:Y:S02]  /*1cd10*/  @!P0 LDG.E.U8 R6, desc[UR32][R8.64] ;  /* 0x0000002008068981 */ /* 0x0000e4000c1e1100 */
[----:B0-----:R-:W-:Y:S02]  /*1cd20*/  PRMT R8, RZ, 0x7610, R8 ;  /* 0x00007610ff087816 */ /* 0x001fe40000000008 */
[----:B------:R2:W3:Y:S04]  /*1cd30*/  @!P1 LDG.E.U8 R7, desc[UR32][R10.64] ;  /* 0x000000200a079981 */ /* 0x0004e8000c1e1100 */
[----:B------:R-:W-:Y:S01]  /*1cd40*/  STL [R1+0x1dd4], R3 ;  /* 0x001dd40301007387 */ /* 0x000fe20000100800 */
[----:B------:R-:W-:-:S03]  /*1cd50*/  PRMT R9, RZ, 0x7610, R9 ;  /* 0x00007610ff097816 */ /* 0x000fc60000000009 */
[----:B------:R-:W3:Y:S04]  /*1cd60*/  LDL R18, [R1+0x11d4] ;  /* 0x0011d40001127983 */ /* 0x000ee80000100800 */
[----:B------:R-:W3:Y:S04]  /*1cd70*/  LDL R15, [R1+0x149c] ;  /* 0x00149c00010f7983 */ /* 0x000ee80000100800 */
[----:B----4-:R0:W-:Y:S04]  /*1cd80*/  STL [R1+0x1dd8], R4 ;  /* 0x001dd80401007387 */ /* 0x0101e80000100800 */
[----:B------:R-:W4:Y:S04]  /*1cd90*/  LDL R14, [R1+0x11d0] ;  /* 0x0011d000010e7983 */ /* 0x000f280000100800 */
[----:B0-----:R-:W4:Y:S01]  /*1cda0*/  LDL R4, [R1+0x14b0] ;  /* 0x0014b00001047983 */ /* 0x001f220000100800 */
[----:B--2---:R-:W-:-:S02]  /*1cdb0*/  @!P0 IMAD.MOV.U32 R11, RZ, RZ, R20 ;  /* 0x000000ffff0b8224 */ /* 0x004fc400078e0014 */
[----:B------:R-:W-:-:S05]  /*1cdc0*/  @!P0 IMAD.MOV.U32 R10, RZ, RZ, R19 ;  /* 0x000000ffff0a8224 */ /* 0x000fca00078e0013 */
[----:B------:R0:W2:Y:S04]  /*1cdd0*/  @!P0 LDG.E.U8 R8, desc[UR32][R10.64] ;  /* 0x000000200a088981 */ /* 0x0000a8000c1e1100 */
[----:B------:R1:W2:Y:S04]  /*1cde0*/  @!P1 LDG.E.U8 R9, desc[UR32][R12.64] ;  /* 0x000000200c099981 */ /* 0x0002a8000c1e1100 */
[----:B---3--:R-:W-:Y:S04]  /*1cdf0*/  STL [R1+0x1ddc], R5 ;  /* 0x001ddc0501007387 */ /* 0x008fe80000100800 */
[----:B------:R-:W3:Y:S04]  /*1ce00*/  LDL R3, [R1+0x11cc] ;  /* 0x0011cc0001037983 */ /* 0x000ee80000100800 */
[----:B------:R-:W3:Y:S01]  /*1ce10*/  LDL R2, [R1+0x14ac] ;  /* 0x0014ac0001027983 */ /* 0x000ee20000100800 */
[----:B0-----:R-:W-:-:S02]  /*1ce20*/  PRMT R10, RZ, 0x7610, R10 ;  /* 0x00007610ff0a7816 */ /* 0x001fc4000000000a */
[----:B------:R-:W-:Y:S01]  /*1ce30*/  PRMT R11, RZ, 0x7610, R11 ;  /* 0x00007610ff0b7816 */ /* 0x000fe2000000000b */
[----:B------:R-:W-:Y:S04]  /*1ce40*/  STL [R1+0x1de0], R6 ;  /* 0x001de00601007387 */ /* 0x000fe80000100800 */
[----:B------:R-:W3:Y:S04]  /*1ce50*/  LDL R17, [R1+0x1488] ;  /* 0x0014880001117983 */ /* 0x000ee80000100800 */
[----:B------:R-:W3:Y:S04]  /*1ce60*/  LDL R16, [R1+0x14c0] ;  /* 0x0014c00001107983 */ /* 0x000ee80000100800 */
[----:B------:R0:W-:Y:S01]  /*1ce70*/  STL [R1+0x1de4], R7 ;  /* 0x001de40701007387 */ /* 0x0001e20000100800 */
[----:B-1----:R-:W-:-:S02]  /*1ce80*/  @!P0 IMAD.MOV.U32 R13, RZ, RZ, R18 ;  /* 0x000000ffff0d8224 */ /* 0x002fc400078e0012 */
[----:B------:R-:W-:-:S05]  /*1ce90*/  @!P0 IMAD.MOV.U32 R12, RZ, RZ, R15 ;  /* 0x000000ffff0c8224 */ /* 0x000fca00078e000f */
[----:B------:R1:W3:Y:S01]  /*1cea0*/  @!P0 LDG.E.U8 R10, desc[UR32][R12.64] ;  /* 0x000000200c0a8981 */ /* 0x0002e2000c1e1100 */
[----:B----4-:R-:W-:Y:S02]  /*1ceb0*/  @!P1 IMAD.MOV.U32 R15, RZ, RZ, R14 ;  /* 0x000000ffff0f9224 */ /* 0x010fe400078e000e */
[----:B------:R-:W-:-:S05]  /*1cec0*/  @!P1 IMAD.MOV.U32 R14, RZ, RZ, R4 ;  /* 0x000000ffff0e9224 */ /* 0x000fca00078e0004 */
[----:B------:R3:W4:Y:S04]  /*1ced0*/  @!P1 LDG.E.U8 R11, desc[UR32][R14.64] ;  /* 0x000000200e0b9981 */ /* 0x000728000c1e1100 */
[----:B--2---:R-:W-:Y:S04]  /*1cee0*/  STL [R1+0x1de8], R8 ;  /* 0x001de80801007387 */ /* 0x004fe80000100800 */
[----:B0-----:R-:W2:Y:S04]  /*1cef0*/  LDL R7, [R1+0x1484] ;  /* 0x0014840001077983 */ /* 0x001ea80000100800 */
[----:B------:R-:W2:Y:S04]  /*1cf00*/  LDL R6, [R1+0x14bc] ;  /* 0x0014bc0001067983 */ /* 0x000ea80000100800 */
[----:B------:R-:W-:Y:S04]  /*1cf10*/  STL [R1+0x1dec], R9 ;  /* 0x001dec0901007387 */ /* 0x000fe80000100800 */
[----:B------:R-:W2:Y:S04]  /*1cf20*/  LDL R19, [R1+0x1498] ;  /* 0x0014980001137983 */ /* 0x000ea80000100800 */
[----:B------:R-:W2:Y:S01]  /*1cf30*/  LDL R18, [R1+0x14d0] ;  /* 0x0014d00001127983 */ /* 0x000ea20000100800 */
[----:B-1----:R-:W-:Y:S01]  /*1cf40*/  PRMT R12, RZ, 0x7610, R12 ;  /* 0x00007610ff0c7816 */ /* 0x002fe2000000000c */
[----:B---3--:R-:W-:-:S02]  /*1cf50*/  @!P0 IMAD.MOV.U32 R15, RZ, RZ, R3 ;  /* 0x000000ffff0f8224 */ /* 0x008fc400078e0003 */
[----:B------:R-:W-:Y:S01]  /*1cf60*/  @!P0 IMAD.MOV.U32 R14, RZ, RZ, R2 ;  /* 0x000000ffff0e8224 */ /* 0x000fe200078e0002 */
[----:B------:R-:W-:-:S04]  /*1cf70*/  PRMT R13, RZ, 0x7610, R13 ;  /* 0x00007610ff0d7816 */ /* 0x000fc8000000000d */
[----:B------:R0:W3:Y:S02]  /*1cf80*/  @!P0 LDG.E.U8 R12, desc[UR32][R14.64] ;  /* 0x000000200e0c8981 */ /* 0x0000e4000c1e1100 */
[----:B0-----:R-:W-:Y:S02]  /*1cf90*/  PRMT R14, RZ, 0x7610, R14 ;  /* 0x00007610ff0e7816 */ /* 0x001fe4000000000e */
[----:B------:R2:W3:Y:S01]  /*1cfa0*/  @!P1 LDG.E.U8 R13, desc[UR32][R16.64] ;  /* 0x00000020100d9981 */ /* 0x0004e2000c1e1100 */
[----:B------:R-:W-:-:S03]  /*1cfb0*/  PRMT R15, RZ, 0x7610, R15 ;  /* 0x00007610ff0f7816 */ /* 0x000fc6000000000f */
[----:B------:R-:W-:Y:S04]  /*1cfc0*/  STL [R1+0x1df0], R10 ;  /* 0x001df00a01007387 */ /* 0x000fe80000100800 */
[----:B------:R-:W3:Y:S04]  /*1cfd0*/  LDL R5, [R1+0x1494] ;  /* 0x0014940001057983 */ /* 0x000ee80000100800 */
[----:B------:R-:W3:Y:S04]  /*1cfe0*/  LDL R4, [R1+0x14cc] ;  /* 0x0014cc0001047983 */ /* 0x000ee80000100800 */
[----:B----4-:R0:W-:Y:S04]  /*1cff0*/  STL [R1+0x1df4], R11 ;  /* 0x001df40b01007387 */ /* 0x0101e80000100800 */
[----:B------:R-:W4:Y:S04]  /*1d000*/  LDL R21, [R1+0x14a8] ;  /* 0x0014a80001157983 */ /* 0x000f280000100800 */
[----:B------:R-:W4:Y:S04]  /*1d010*/  LDL R20, [R1+0x14e0] ;  /* 0x0014e00001147983 */ /* 0x000f280000100800 */
[----:B------:R-:W4:Y:S04]  /*1d020*/  LDL R3, [R1+0x14a4] ;  /* 0x0014a40001037983 */ /* 0x000f280000100800 */
[----:B------:R-:W4:Y:S01]  /*1d030*/  LDL R2, [R1+0x14dc] ;  /* 0x0014dc0001027983 */ /* 0x000f220000100800 */
[----:B--2---:R-:W-:-:S02]  /*1d040*/  @!P0 IMAD.MOV.U32 R17, RZ, RZ, R7 ;  /* 0x000000ffff118224 */ /* 0x004fc400078e0007 */
[----:B------:R-:W-:-:S05]  /*1d050*/  @!P0 IMAD.MOV.U32 R16, RZ, RZ, R6 ;  /* 0x000000ffff108224 */ /* 0x000fca00078e0006 */
[----:B------:R1:W2:Y:S04]  /*1d060*/  @!P0 LDG.E.U8 R14, desc[UR32][R16.64] ;  /* 0x00000020100e8981 */ /* 0x0002a8000c1e1100 */
[----:B------:R1:W2:Y:S04]  /*1d070*/  @!P1 LDG.E.U8 R15, desc[UR32][R18.64] ;  /* 0x00000020120f9981 */ /* 0x0002a8000c1e1100 */
[----:B---3--:R-:W-:Y:S04]  /*1d080*/  STL [R1+0x1df8], R12 ;  /* 0x001df80c01007387 */ /* 0x008fe80000100800 */
[----:B0-----:R-:W3:Y:S04]  /*1d090*/  LDL R11, [R1+0x14b8] ;  /* 0x0014b800010b7983 */ /* 0x001ee80000100800 */
[----:B------:R-:W3:Y:S04]  /*1d0a0*/  LDL R10, [R1+0x14f0] ;  /* 0x0014f000010a7983 */ /* 0x000ee80000100800 */
[----:B------:R-:W3:Y:S04]  /*1d0b0*/  LDL R9, [R1+0x14b4] ;  /* 0x0014b40001097983 */ /* 0x000ee80000100800 */
[----:B------:R-:W3:Y:S04]  /*1d0c0*/  LDL R8, [R1+0x14ec] ;  /* 0x0014ec0001087983 */ /* 0x000ee80000100800 */
[----:B------:R0:W-:Y:S04]  /*1d0d0*/  STL [R1+0x1dfc], R13 ;  /* 0x001dfc0d01007387 */ /* 0x0001e80000100800 */
[----:B------:R-:W3:Y:S04]  /*1d0e0*/  LDL R7, [R1+0x14c8] ;  /* 0x0014c80001077983 */ /* 0x000ee80000100800 */
[----:B------:R-:W3:Y:S01]  /*1d0f0*/  LDL R6, [R1+0x1500] ;  /* 0x0015000001067983 */ /* 0x000ee20000100800 */
[----:B-1----:R-:W-:Y:S01]  /*1d100*/  PRMT R17, RZ, 0x7610, R17 ;  /* 0x00007610ff117816 */ /* 0x002fe20000000011 */
[----:B------:R-:W-:-:S02]  /*1d110*/  @!P0 IMAD.MOV.U32 R19, RZ, RZ, R5 ;  /* 0x000000ffff138224 */ /* 0x000fc400078e0005 */
[----:B------:R-:W-:-:S03]  /*1d120*/  @!P0 IMAD.MOV.U32 R18, RZ, RZ, R4 ;  /* 0x000000ffff128224 */ /* 0x000fc600078e0004 */
[----:B----4-:R1:W4:Y:S02]  /*1d130*/  @!P1 LDG.E.U8 R17, desc[UR32][R20.64] ;  /* 0x0000002014119981 */ /* 0x010324000c1e1100 */
[----:B-1----:R-:W-:Y:S02]  /*1d140*/  @!P0 IMAD.MOV.U32 R21, RZ, RZ, R3 ;  /* 0x000000ffff158224 */ /* 0x002fe400078e0003 */
[----:B------:R-:W-:Y:S01]  /*1d150*/  @!P0 IMAD.MOV.U32 R20, RZ, RZ, R2 ;  /* 0x000000ffff148224 */ /* 0x000fe200078e0002 */
[----:B--2---:R-:W-:Y:S04]  /*1d160*/  STL [R1+0x1e00], R14 ;  /* 0x001e000e01007387 */ /* 0x004fe80000100800 */
[----:B0-----:R-:W2:Y:S04]  /*1d170*/  LDL R13, [R1+0x14c4] ;  /* 0x0014c400010d7983 */ /* 0x001ea80000100800 */
[----:B------:R-:W4:Y:S04]  /*1d180*/  LDL R12, [R1+0x14fc] ;  /* 0x0014fc00010c7983 */ /* 0x000f280000100800 */
[----:B------:R0:W-:Y:S04]  /*1d190*/  STL [R1+0x1e04], R15 ;  /* 0x001e040f01007387 */ /* 0x0001e80000100800 */
[----:B------:R-:W4:Y:S04]  /*1d1a0*/  LDL R5, [R1+0x14d8] ;  /* 0x0014d80001057983 */ /* 0x000f280000100800 */
[----:B------:R-:W4:Y:S04]  /*1d1b0*/  LDL R4, [R1+0x1510] ;  /* 0x0015100001047983 */ /* 0x000f280000100800 */
[----:B------:R-:W4:Y:S04]  /*1d1c0*/  LDL R3, [R1+0x14d4] ;  /* 0x0014d40001037983 */ /* 0x000f280000100800 */
[----:B------:R-:W4:Y:S01]  /*1d1d0*/  LDL R2, [R1+0x150c] ;  /* 0x00150c0001027983 */ /* 0x000f220000100800 */
[----:B------:R-:W-:-:S03]  /*1d1e0*/  PRMT R16, RZ, 0x7610, R16 ;  /* 0x00007610ff107816 */ /* 0x000fc60000000010 */
[----:B------:R-:W4:Y:S04]  /*1d1f0*/  LDL R34, [R1+0x1534] ;  /* 0x0015340001227983 */ /* 0x000f280000100800 */
[----:B------:R-:W4:Y:S04]  /*1d200*/  LDL R32, [R1+0x156c] ;  /* 0x00156c0001207983 */ /* 0x000f280000100800 */
[----:B0-----:R-:W4:Y:S04]  /*1d210*/  LDL R15, [R1+0x1548] ;  /* 0x00154800010f7983 */ /* 0x001f280000100800 */
[----:B------:R0:W4:Y:S04]  /*1d220*/  @!P0 LDG.E.U8 R16, desc[UR32][R18.64] ;  /* 0x0000002012108981 */ /* 0x000128000c1e1100 */
[----:B------:R-:W4:Y:S01]  /*1d230*/  LDL R14, [R1+0x1580] ;  /* 0x00158000010e7983 */ /* 0x000f220000100800 */
[----:B---3--:R-:W-:-:S02]  /*1d240*/  @!P1 IMAD.MOV.U32 R23, RZ, RZ, R11 ;  /* 0x000000ffff179224 */ /* 0x008fc400078e000b */
[----:B------:R-:W-:Y:S01]  /*1d250*/  @!P1 IMAD.MOV.U32 R22, RZ, RZ, R10 ;  /* 0x000000ffff169224 */ /* 0x000fe200078e000a */
[----:B------:R-:W3:Y:S04]  /*1d260*/  LDL R11, [R1+0x14e8] ;  /* 0x0014e800010b7983 */ /* 0x000ee80000100800 */
[----:B------:R-:W3:Y:S01]  /*1d270*/  LDL R10, [R1+0x1520] ;  /* 0x00152000010a7983 */ /* 0x000ee20000100800 */
[----:B0-----:R-:W-:Y:S02]  /*1d280*/  PRMT R18, RZ, 0x7610, R18 ;  /* 0x00007610ff127816 */ /* 0x001fe40000000012 */
[----:B------:R-:W-:-:S04]  /*1d290*/  PRMT R19, RZ, 0x7610, R19 ;  /* 0x00007610ff137816 */ /* 0x000fc80000000013 */
[----:B------:R0:W3:Y:S04]  /*1d2a0*/  @!P0 LDG.E.U8 R18, desc[UR32][R20.64] ;  /* 0x0000002014128981 */ /* 0x0000e8000c1e1100 */
[----:B------:R1:W3:Y:S01]  /*1d2b0*/  @!P1 LDG.E.U8 R19, desc[UR32][R22.64] ;  /* 0x0000002016139981 */ /* 0x0002e2000c1e1100 */
[----:B------:R-:W-:Y:S02]  /*1d2c0*/  @!P1 IMAD.MOV.U32 R24, RZ, RZ, R6 ;  /* 0x000000ffff189224 */ /* 0x000fe400078e0006 */
[----:B------:R-:W-:Y:S01]  /*1d2d0*/  @!P1 IMAD.MOV.U32 R25, RZ, RZ, R7 ;  /* 0x000000ffff199224 */ /* 0x000fe200078e0007 */
[----:B------:R-:W3:Y:S04]  /*1d2e0*/  LDL R6, [R1+0x1530] ;  /* 0x0015300001067983 */ /* 0x000ee80000100800 */
[----:B------:R-:W3:Y:S01]  /*1d2f0*/  LDL R7, [R1+0x14f8] ;  /* 0x0014f80001077983 */ /* 0x000ee20000100800 */
[----:B0-----:R-:W-:Y:S01]  /*1d300*/  PRMT R21, RZ, 0x7610, R21 ;  /* 0x00007610ff157816 */ /* 0x001fe20000000015 */
[----:B-1----:R-:W-:-:S02]  /*1d310*/  @!P0 IMAD.MOV.U32 R22, RZ, RZ, R8 ;  /* 0x000000ffff168224 */ /* 0x002fc400078e0008 */
[----:B------:R-:W-:Y:S01]  /*1d320*/  @!P0 IMAD.MOV.U32 R23, RZ, RZ, R9 ;  /* 0x000000ffff178224 */ /* 0x000fe200078e0009 */
[----:B------:R-:W3:Y:S04]  /*1d330*/  LDL R8, [R1+0x151c] ;  /* 0x00151c0001087983 */ /* 0x000ee80000100800 */
[----:B------:R-:W3:Y:S01]  /*1d340*/  LDL R9, [R1+0x14e4] ;  /* 0x0014e40001097983 */ /* 0x000ee20000100800 */
[----:B------:R-:W-:-:S03]  /*1d350*/  PRMT R20, RZ, 0x7610, R20 ;  /* 0x00007610ff147816 */ /* 0x000fc60000000014 */
[----:B------:R-:W3:Y:S04]  /*1d360*/  @!P1 LDG.E.U8 R21, desc[UR32][R24.64] ;  /* 0x0000002018159981 */ /* 0x000ee8000c1e1100 */
[----:B------:R0:W3:Y:S02]  /*1d370*/  @!P0 LDG.E.U8 R20, desc[UR32][R22.64] ;  /* 0x0000002016148981 */ /* 0x0000e4000c1e1100 */
[----:B0-----:R-:W-:Y:S01]  /*1d380*/  PRMT R23, RZ, 0x7610, R23 ;  /* 0x00007610ff177816 */ /* 0x001fe20000000017 */
[----:B--2---:R-:W-:Y:S02]  /*1d390*/  @!P0 IMAD.MOV.U32 R25, RZ, RZ, R13 ;  /* 0x000000ffff198224 */ /* 0x004fe400078e000d */
[----:B----4-:R-:W-:Y:S01]  /*1d3a0*/  @!P0 IMAD.MOV.U32 R24, RZ, RZ, R12 ;  /* 0x000000ffff188224 */ /* 0x010fe200078e000c */
[----:B------:R-:W2:Y:S04]  /*1d3b0*/  LDL R13, [R1+0x14f4] ;  /* 0x0014f400010d7983 */ /* 0x000ea80000100800 */
[----:B------:R-:W4:Y:S01]  /*1d3c0*/  LDL R12, [R1+0x152c] ;  /* 0x00152c00010c7983 */ /* 0x000f220000100800 */
[----:B------:R-:W-:-:S02]  /*1d3d0*/  @!P1 IMAD.MOV.U32 R27, RZ, RZ, R5 ;  /* 0x000000ffff1b9224 */ /* 0x000fc400078e0005 */
[----:B------:R-:W-:Y:S01]  /*1d3e0*/  @!P1 IMAD.MOV.U32 R26, RZ, RZ, R4 ;  /* 0x000000ffff1a9224 */ /* 0x000fe200078e0004 */
[----:B------:R-:W4:Y:S04]  /*1d3f0*/  LDL R5, [R1+0x1508] ;  /* 0x0015080001057983 */ /* 0x000f280000100800 */
[----:B------:R-:W4:Y:S04]  /*1d400*/  LDL R4, [R1+0x1540] ;  /* 0x0015400001047983 */ /* 0x000f280000100800 */
[----:B------:R0:W4:Y:S02]  /*1d410*/  @!P1 LDG.E.U8 R23, desc[UR32][R26.64] ;  /* 0x000000201a179981 */ /* 0x000124000c1e1100 */
[----:B0-----:R-:W-:-:S02]  /*1d420*/  @!P0 IMAD.MOV.U32 R27, RZ, RZ, R3 ;  /* 0x000000ffff1b8224 */ /* 0x001fc400078e0003 */
[----:B------:R-:W-:Y:S01]  /*1d430*/  @!P0 IMAD.MOV.U32 R26, RZ, RZ, R2 ;  /* 0x000000ffff1a8224 */ /* 0x000fe200078e0002 */
[----:B------:R-:W4:Y:S04]  /*1d440*/  LDL R3, [R1+0x1504] ;  /* 0x0015040001037983 */ /* 0x000f280000100800 */
[----:B------:R-:W4:Y:S01]  /*1d450*/  LDL R2, [R1+0x153c] ;  /* 0x00153c0001027983 */ /* 0x000f220000100800 */
[----:B------:R-:W-:Y:S01]  /*1d460*/  PRMT R22, RZ, 0x7610, R22 ;  /* 0x00007610ff167816 */ /* 0x000fe20000000016 */
[----:B---3--:R-:W-:Y:S02]  /*1d470*/  @!P1 IMAD.MOV.U32 R28, RZ, RZ, R10 ;  /* 0x000000ffff1c9224 */ /* 0x008fe400078e000a */
[----:B------:R-:W-:Y:S01]  /*1d480*/  @!P1 IMAD.MOV.U32 R29, RZ, RZ, R11 ;  /* 0x000000ffff1d9224 */ /* 0x000fe200078e000b */
[----:B------:R-:W3:Y:S04]  /*1d490*/  LDL R10, [R1+0x1550] ;  /* 0x00155000010a7983 */ /* 0x000ee80000100800 */
[----:B------:R0:W3:Y:S04]  /*1d4a0*/  @!P0 LDG.E.U8 R22, desc[UR32][R24.64] ;  /* 0x0000002018168981 */ /* 0x0000e8000c1e1100 */
[----:B------:R-:W3:Y:S01]  /*1d4b0*/  LDL R11, [R1+0x1518] ;  /* 0x00151800010b7983 */ /* 0x000ee20000100800 */
[----:B0-----:R-:W-:-:S02]  /*1d4c0*/  PRMT R24, RZ, 0x7610, R24 ;  /* 0x00007610ff187816 */ /* 0x001fc40000000018 */
[----:B------:R-:W-:Y:S01]  /*1d4d0*/  PRMT R25, RZ, 0x7610, R25 ;  /* 0x00007610ff197816 */ /* 0x000fe20000000019 */
[----:B------:R-:W-:Y:S02]  /*1d4e0*/  @!P1 IMAD.MOV.U32 R30, RZ, RZ, R6 ;  /* 0x000000ffff1e9224 */ /* 0x000fe400078e0006 */
[----:B------:R-:W-:Y:S01]  /*1d4f0*/  @!P1 IMAD.MOV.U32 R31, RZ, RZ, R7 ;  /* 0x000000ffff1f9224 */ /* 0x000fe200078e0007 */
[----:B------:R-:W3:Y:S04]  /*1d500*/  LDL R6, [R1+0x1560] ;  /* 0x0015600001067983 */ /* 0x000ee80000100800 */
[----:B------:R0:W3:Y:S04]  /*1d510*/  @!P0 LDG.E.U8 R24, desc[UR32][R26.64] ;  /* 0x000000201a188981 */ /* 0x0000e8000c1e1100 */
[----:B------:R1:W3:Y:S04]  /*1d520*/  @!P1 LDG.E.U8 R25, desc[UR32][R28.64] ;  /* 0x000000201c199981 */ /* 0x0002e8000c1e1100 */
[----:B------:R-:W3:Y:S01]  /*1d530*/  LDL R7, [R1+0x1528] ;  /* 0x0015280001077983 */ /* 0x000ee20000100800 */
[----:B0-----:R-:W-:-:S02]  /*1d540*/  PRMT R26, RZ, 0x7610, R26 ;  /* 0x00007610ff1a7816 */ /* 0x001fc4000000001a */
[----:B------:R-:W-:Y:S01]  /*1d550*/  PRMT R27, RZ, 0x7610, R27 ;  /* 0x00007610ff1b7816 */ /* 0x000fe2000000001b */
[----:B-1----:R-:W-:Y:S02]  /*1d560*/  @!P0 IMAD.MOV.U32 R28, RZ, RZ, R8 ;  /* 0x000000ffff1c8224 */ /* 0x002fe400078e0008 */
[----:B------:R-:W-:Y:S01]  /*1d570*/  @!P0 IMAD.MOV.U32 R29, RZ, RZ, R9 ;  /* 0x000000ffff1d8224 */ /* 0x000fe200078e0009 */
[----:B------:R-:W3:Y:S04]  /*1d580*/  LDL R8, [R1+0x154c] ;  /* 0x00154c0001087983 */ /* 0x000ee80000100800 */
[----:B------:R-:W3:Y:S04]  /*1d590*/  LDL R9, [R1+0x1514] ;  /* 0x0015140001097983 */ /* 0x000ee80000100800 */
[----:B------:R0:W3:Y:S04]  /*1d5a0*/  @!P0 LDG.E.U8 R26, desc[UR32][R28.64] ;  /* 0x000000201c1a8981 */ /* 0x0000e8000c1e1100 */
[----:B------:R2:W3:Y:S01]  /*1d5b0*/  @!P1 LDG.E.U8 R27, desc[UR32][R30.64] ;  /* 0x000000201e1b9981 */ /* 0x0004e2000c1e1100 */
[----:B0-----:R-:W-:-:S02]  /*1d5c0*/  PRMT R28, RZ, 0x7610, R28 ;  /* 0x00007610ff1c7816 */ /* 0x001fc4000000001c */
[----:B------:R-:W-:Y:S01]  /*1d5d0*/  PRMT R29, RZ, 0x7610, R29 ;  /* 0x00007610ff1d7816 */ /* 0x000fe2000000001d */
[----:B--2---:R-:W-:Y:S02]  /*1d5e0*/  @!P0 IMAD.MOV.U32 R31, RZ, RZ, R13 ;  /* 0x000000ffff1f8224 */ /* 0x004fe400078e000d */
[----:B----4-:R-:W-:Y:S01]  /*1d5f0*/  @!P0 IMAD.MOV.U32 R30, RZ, RZ, R12 ;  /* 0x000000ffff1e8224 */ /* 0x010fe200078e000c */
[----:B------:R-:W-:Y:S01]  /*1d600*/  PRMT R33, RZ, 0x7610, R33 ;  /* 0x00007610ff217816 */ /* 0x000fe20000000021 */
[----:B------:R-:W2:Y:S04]  /*1d610*/  LDL R13, [R1+0x1544] ;  /* 0x00154400010d7983 */ /* 0x000ea80000100800 */
[----:B------:R0:W4:Y:S04]  /*1d620*/  @!P0 LDG.E.U8 R28, desc[UR32][R30.64] ;  /* 0x000000201e1c8981 */ /* 0x000128000c1e1100 */
[----:B------:R-:W2:Y:S01]  /*1d630*/  LDL R12, [R1+0x157c] ;  /* 0x00157c00010c7983 */ /* 0x000ea20000100800 */
[----:B0-----:R-:W-:-:S02]  /*1d640*/  @!P1 IMAD.MOV.U32 R30, RZ, RZ, R4 ;  /* 0x000000ffff1e9224 */ /* 0x001fc400078e0004 */
[----:B------:R-:W-:Y:S01]  /*1d650*/  @!P1 IMAD.MOV.U32 R31, RZ, RZ, R5 ;  /* 0x000000ffff1f9224 */ /* 0x000fe200078e0005 */
[----:B------:R-:W4:Y:S04]  /*1d660*/  LDL R4, [R1+0x155c] ;  /* 0x00155c0001047983 */ /* 0x000f280000100800 */
[----:B------:R-:W2:Y:S04]  /*1d670*/  LDL R5, [R1+0x1524] ;  /* 0x0015240001057983 */ /* 0x000ea80000100800 */
[----:B------:R0:W2:Y:S02]  /*1d680*/  @!P1 LDG.E.U8 R29, desc[UR32][R30.64] ;  /* 0x000000201e1d9981 */ /* 0x0000a4000c1e1100 */
[----:B0-----:R-:W-:-:S02]  /*1d690*/  @!P0 IMAD.MOV.U32 R31, RZ, RZ, R3 ;  /* 0x000000ffff1f8224 */ /* 0x001fc400078e0003 */
[----:B------:R-:W-:Y:S01]  /*1d6a0*/  @!P0 IMAD.MOV.U32 R30, RZ, RZ, R2 ;  /* 0x000000ffff1e8224 */ /* 0x000fe200078e0002 */
[----:B------:R-:W2:Y:S04]  /*1d6b0*/  LDL R3, [R1+0x1538] ;  /* 0x0015380001037983 */ /* 0x000ea80000100800 */
[----:B------:R-:W2:Y:S01]  /*1d6c0*/  LDL R2, [R1+0x1570] ;  /* 0x0015700001027983 */ /* 0x000ea20000100800 */
[----:B------:R-:W-:-:S03]  /*1d6d0*/  PRMT R35, RZ, 0x7610, R35 ;  /* 0x00007610ff237816 */ /* 0x000fc60000000023 */
[----:B------:R3:W2:Y:S01]  /*1d6e0*/  @!P0 LDG.E.U8 R33, desc[UR32][R30.64] ;  /* 0x000000201e218981 */ /* 0x0006a2000c1e1100 */
[----:B------:R-:W-:Y:S01]  /*1d6f0*/  PRMT R37, RZ, 0x7610, R37 ;  /* 0x00007610ff257816 */ /* 0x000fe20000000025 */
[----:B---3--:R-:W-:Y:S02]  /*1d700*/  @!P1 IMAD.MOV.U32 R30, RZ, RZ, R10 ;  /* 0x000000ffff1e9224 */ /* 0x008fe400078e000a */
[----:B------:R-:W-:Y:S01]  /*1d710*/  @!P1 IMAD.MOV.U32 R31, RZ, RZ, R11 ;  /* 0x000000ffff1f9224 */ /* 0x000fe200078e000b */
[----:B------:R-:W3:Y:S04]  /*1d720*/  LDL R10, [R1+0x158c] ;  /* 0x00158c00010a7983 */ /* 0x000ee80000100800 */
[----:B------:R-:W3:Y:S04]  /*1d730*/  LDL R11, [R1+0x1558] ;  /* 0x00155800010b7983 */ /* 0x000ee80000100800 */
[----:B------:R0:W3:Y:S01]  /*1d740*/  @!P1 LDG.E.U8 R35, desc[UR32][R30.64] ;  /* 0x000000201e239981 */ /* 0x0000e2000c1e1100 */
[----:B------:R-:W-:-:S02]  /*1d750*/  PRMT R39, RZ, 0x7610, R39 ;  /* 0x00007610ff277816 */ /* 0x000fc40000000027 */
[----:B------:R-:W-:Y:S01]  /*1d760*/  PRMT R41, RZ, 0x7610, R41 ;  /* 0x00007610ff297816 */ /* 0x000fe20000000029 */
[----:B0-----:R-:W-:Y:S02]  /*1d770*/  @!P0 IMAD.MOV.U32 R30, RZ, RZ, R8 ;  /* 0x000000ffff1e8224 */ /* 0x001fe400078e0008 */
[----:B------:R-:W-:Y:S01]  /*1d780*/  @!P0 IMAD.MOV.U32 R31, RZ, RZ, R9 ;  /* 0x000000ffff1f8224 */ /* 0x000fe200078e0009 */
[----:B------:R-:W3:Y:S04]  /*1d790*/  LDL R8, [R1+0x1588] ;  /* 0x0015880001087983 */ /* 0x000ee80000100800 */
[----:B------:R-:W3:Y:S04]  /*1d7a0*/  LDL R9, [R1+0x1554] ;  /* 0x0015540001097983 */ /* 0x000ee80000100800 */
[----:B------:R0:W3:Y:S02]  /*1d7b0*/  @!P0 LDG.E.U8 R37, desc[UR32][R30.64] ;  /* 0x000000201e258981 */ /* 0x0000e4000c1e1100 */
[----:B0-----:R-:W-:-:S02]  /*1d7c0*/  @!P1 IMAD.MOV.U32 R30, RZ, RZ, R6 ;  /* 0x000000ffff1e9224 */ /* 0x001fc400078e0006 */
[----:B------:R-:W-:Y:S01]  /*1d7d0*/  @!P1 IMAD.MOV.U32 R31, RZ, RZ, R7 ;  /* 0x000000ffff1f9224 */ /* 0x000fe200078e0007 */
[----:B------:R-:W3:Y:S04]  /*1d7e0*/  LDL R6, [R1+0x1594] ;  /* 0x0015940001067983 */ /* 0x000ee80000100800 */
[----:B------:R-:W3:Y:S04]  /*1d7f0*/  LDL R7, [R1+0x1568] ;  /* 0x0015680001077983 */ /* 0x000ee80000100800 */
[----:B------:R4:W3:Y:S02]  /*1d800*/  @!P1 LDG.E.U8 R39, desc[UR32][R30.64] ;  /* 0x000000201e279981 */ /* 0x0008e4000c1e1100 */
[----:B----4-:R-:W-:-:S02]  /*1d810*/  @!P0 IMAD.MOV.U32 R30, RZ, RZ, R4 ;  /* 0x000000ffff1e8224 */ /* 0x010fc400078e0004 */
[----:B--2---:R-:W-:Y:S01]  /*1d820*/  @!P0 IMAD.MOV.U32 R31, RZ, RZ, R5 ;  /* 0x000000ffff1f8224 */ /* 0x004fe200078e0005 */
[----:B------:R-:W2:Y:S04]  /*1d830*/  LDL R4, [R1+0x1590] ;  /* 0x0015900001047983 */ /* 0x000ea80000100800 */
[----:B------:R-:W4:Y:S04]  /*1d840*/  LDL R5, [R1+0x1564] ;  /* 0x0015640001057983 */ /* 0x000f280000100800 */
[----:B------:R0:W4:Y:S02]  /*1d850*/  @!P0 LDG.E.U8 R41, desc[UR32][R30.64] ;  /* 0x000000201e298981 */ /* 0x000124000c1e1100 */
[----:B0-----:R-:W-:-:S02]  /*1d860*/  @!P1 IMAD.MOV.U32 R31, RZ, RZ, R3 ;  /* 0x000000ffff1f9224 */ /* 0x001fc400078e0003 */
[----:B------:R-:W-:Y:S01]  /*1d870*/  @!P1 IMAD.MOV.U32 R30, RZ, RZ, R2 ;  /* 0x000000ffff1e9224 */ /* 0x000fe200078e0002 */
[----:B------:R-:W4:Y:S04]  /*1d880*/  LDL R3, [R1+0x1578] ;  /* 0x0015780001037983 */ /* 0x000f280000100800 */
[----:B------:R-:W4:Y:S01]  /*1d890*/  LDL R2, [R1+0x159c] ;  /* 0x00159c0001027983 */ /* 0x000f220000100800 */
[----:B------:R-:W-:Y:S02]  /*1d8a0*/  PRMT R43, RZ, 0x7610, R43 ;  /* 0x00007610ff2b7816 */ /* 0x000fe4000000002b */
[----:B------:R-:W-:-:S04]  /*1d8b0*/  PRMT R45, RZ, 0x7610, R45 ;  /* 0x00007610ff2d7816 */ /* 0x000fc8000000002d */
[----:B------:R0:W4:Y:S01]  /*1d8c0*/  @!P1 LDG.E.U8 R43, desc[UR32][R30.64] ;  /* 0x000000201e2b9981 */ /* 0x000122000c1e1100 */
[----:B------:R-:W-:Y:S01]  /*1d8d0*/  PRMT R47, RZ, 0x7610, R47 ;  /* 0x00007610ff2f7816 */ /* 0x000fe2000000002f */
[----:B0-----:R-:W-:Y:S02]  /*1d8e0*/  @!P0 IMAD.MOV.U32 R30, RZ, RZ, R32 ;  /* 0x000000ffff1e8224 */ /* 0x001fe400078e0020 */
[----:B------:R-:W-:-:S05]  /*1d8f0*/  @!P0 IMAD.MOV.U32 R31, RZ, RZ, R34 ;  /* 0x000000ffff1f8224 */ /* 0x000fca00078e0022 */
        /* <DEDUP_REMOVED lines=10> */
[----:B---3--:R-:W-:Y:S02]  /*1d9a0*/  @!P1 IMAD.MOV.U32 R30, RZ, RZ, R10 ;  /* 0x000000ffff1e9224 */ /* 0x008fe400078e000a */
[----:B------:R-:W-:-:S05]  /*1d9b0*/  @!P1 IMAD.MOV.U32 R31, RZ, RZ, R11 ;  /* 0x000000ffff1f9224 */ /* 0x000fca00078e000b */
        /* <DEDUP_REMOVED lines=8> */
[----:B------:R2:W3:Y:S02]  /*1da40*/  @!P1 LDG.E.U8 R55, desc[UR32][R30.64] ;  /* 0x000000201e379981 */ /* 0x0004e4000c1e1100 */
[----:B--2---:R-:W-:Y:S02]  /*1da50*/  @!P0 IMAD.MOV.U32 R30, RZ, RZ, R4 ;  /* 0x000000ffff1e8224 */ /* 0x004fe400078e0004 */
[----:B----4-:R-:W-:Y:S01]  /*1da60*/  @!P0 IMAD.MOV.U32 R31, RZ, RZ, R5 ;  /* 0x000000ffff1f8224 */ /* 0x010fe200078e0005 */
[----:B------:R-:W-:Y:S04]  /*1da70*/  LDS.U8 R4, [R0+UR4+0x8] ;  /* 0x0000080400047984 */ /* 0x000fe80008000000 */
[----:B------:R0:W2:Y:S02]  /*1da80*/  @!P0 LDG.E.U8 R56, desc[UR32][R30.64] ;  /* 0x000000201e388981 */ /* 0x0000a4000c1e1100 */
[----:B0-----:R-:W-:-:S02]  /*1da90*/  @!P1 IMAD.MOV.U32 R31, RZ, RZ, R3 ;  /* 0x000000ffff1f9224 */ /* 0x001fc400078e0003 */
[----:B------:R-:W-:Y:S01]  /*1daa0*/  @!P1 IMAD.MOV.U32 R30, RZ, RZ, R2 ;  /* 0x000000ffff1e9224 */ /* 0x000fe200078e0002 */
[----:B------:R-:W0:Y:S04]  /*1dab0*/  LDS.U8 R3, [R0+UR4+0x110] ;  /* 0x0001100400037984 */ /* 0x000e280008000000 */
[----:B------:R-:W1:Y:S04]  /*1dac0*/  LDS.U8 R2, [R0+UR4+0x198] ;  /* 0x0001980400027984 */ /* 0x000e680008000000 */
[----:B0-----:R-:W-:Y:S04]  /*1dad0*/  STL [R1+0x7d4], R3 ;  /* 0x0007d40301007387 */ /* 0x001fe80000100800 */
[----:B------:R-:W0:Y:S04]  /*1dae0*/  LDS.U8 R3, [R0+UR4+0x80] ;  /* 0x0000800400037984 */ /* 0x000e280008000000 */
[----:B-1----:R-:W-:Y:S04]  /*1daf0*/  STL [R1+0x7d0], R2 ;  /* 0x0007d00201007387 */ /* 0x002fe80000100800 */
[----:B------:R-:W1:Y:S04]  /*1db00*/  LDS.U8 R2, [R0+UR4+0x118] ;  /* 0x0001180400027984 */ /* 0x000e680008000000 */
[----:B------:R-:W-:Y:S04]  /*1db10*/  STL [R1+0xe8], R4 ;  /* 0x0000e80401007387 */ /* 0x000fe80000100800 */
[----:B------:R-:W4:Y:S04]  /*1db20*/  LDS.U8 R4, [R0+UR4+0x190] ;  /* 0x0001900400047984 */ /* 0x000f280008000000 */
[----:B0-----:R-:W-:Y:S04]  /*1db30*/  STL [R1+0xe4], R3 ;  /* 0x0000e40301007387 */ /* 0x001fe80000100800 */
[----:B------:R-:W0:Y:S04]  /*1db40*/  LDS.U8 R3, [R0+UR4+0x800] ;  /* 0x0008000400037984 */ /* 0x000e280008000000 */
[----:B-1----:R-:W-:Y:S04]  /*1db50*/  STL [R1+0x7dc], R2 ;  /* 0x0007dc0201007387 */ /* 0x002fe80000100800 */
[----:B------:R-:W1:Y:S04]  /*1db60*/  LDS.U8 R2, [R0+UR4+0x888] ;  /* 0x0008880400027984 */ /* 0x000e680008000000 */
[----:B----4-:R-:W-:Y:S04]  /*1db70*/  STL [R1+0x7d8], R4 ;  /* 0x0007d80401007387 */ /* 0x010fe80000100800 */
        /* <DEDUP_REMOVED lines=103> */
[----:B0-----:R0:W-:Y:S04]  /*1e1f0*/  STL [R1+0x15f4], R3 ;  /* 0x0015f40301007387 */ /* 0x0011e80000100800 */
[----:B-1----:R-:W-:Y:S04]  /*1e200*/  STL [R1+0x90c], R2 ;  /* 0x00090c0201007387 */ /* 0x002fe80000100800 */
[----:B------:R-:W1:Y:S04]  /*1e210*/  LDS.U8 R2, [R0+UR4+0x1908] ;  /* 0x0019080400027984 */ /* 0x000e680008000000 */
[----:B----4-:R-:W-:Y:S04]  /*1e220*/  STL [R1+0x908], R4 ;  /* 0x0009080401007387 */ /* 0x010fe80000100800 */
[----:B------:R-:W-:Y:S01]  /*1e230*/  STL [R1+0x1708], R0 ;  /* 0x0017080001007387 */ /* 0x000fe20000100800 */
[----:B------:R-:W-:-:S03]  /*1e240*/  PRMT R57, RZ, 0x7610, R57 ;  /* 0x00007610ff397816 */ /* 0x000fc60000000039 */
[----:B------:R-:W4:Y:S01]  /*1e250*/  LDS.U8 R4, [R0+UR4+0x1980] ;  /* 0x0019800400047984 */ /* 0x000f220008000000 */
[----:B0-----:R-:W-:-:S03]  /*1e260*/  LOP3.LUT R3, R0, 0x20, RZ, 0x3c, !PT ;  /* 0x0000002000037812 */ /* 0x001fc600078e3cff */
[----:B------:R0:W2:Y:S01]  /*1e270*/  @!P1 LDG.E.U8 R57, desc[UR32][R30.64] ;  /* 0x000000201e399981 */ /* 0x0000a2000c1e1100 */
[----:B------:R-:W3:Y:S03]  /*1e280*/  S2R R60, SR_TID.X ;  /* 0x00000000003c7919 */ /* 0x000ee60000002100 */
[----:B------:R-:W-:Y:S04]  /*1e290*/  LDS.U8 R5, [R3+UR4+0x1890] ;  /* 0x0018900403057984 */ /* 0x000fe80008000000 */
[----:B0-----:R-:W-:Y:S04]  /*1e2a0*/  LDS.U8 R31, [R0+UR4] ;  /* 0x00000004001f7984 */ /* 0x001fe80008000000 */
[----:B------:R-:W-:Y:S04]  /*1e2b0*/  LDS.U8 R30, [R0+UR4+0x88] ;  /* 0x00008804001e7984 */ /* 0x000fe80008000000 */
[----:B------:R-:W-:Y:S04]  /*1e2c0*/  LDS.U8 R0, [R3+UR4+0x88] ;  /* 0x0000880403007984 */ /* 0x000fe80008000000 */
[----:B-1----:R-:W-:Y:S04]  /*1e2d0*/  STL [R1+0x1600], R2 ;  /* 0x0016000201007387 */ /* 0x002fe80000100800 */
[----:B------:R-:W0:Y:S04]  /*1e2e0*/  LDS.U8 R2, [R3+UR4] ;  /* 0x0000000403027984 */ /* 0x000e280008000000 */
[----:B----4-:R-:W-:Y:S04]  /*1e2f0*/  STL [R1+0x15fc], R4 ;  /* 0x0015fc0401007387 */ /* 0x010fe80000100800 */
[----:B------:R-:W1:Y:S04]  /*1e300*/  LDS.U8 R4, [R3+UR4+0x110] ;  /* 0x0001100403047984 */ /* 0x000e680008000000 */
[----:B0-----:R-:W-:Y:S04]  /*1e310*/  STL [R1+0x154], R2 ;  /* 0x0001540201007387 */ /* 0x001fe80000100800 */
[----:B------:R-:W0:Y:S04]  /*1e320*/  LDS.U8 R2, [R3+UR4+0x198] ;  /* 0x0001980403027984 */ /* 0x000e280008000000 */
[----:B------:R-:W-:Y:S04]  /*1e330*/  STL [R1+0x150], R0 ;  /* 0x0001500001007387 */ /* 0x000fe80000100800 */
[----:B------:R-:W4:Y:S04]  /*1e340*/  LDS.U8 R0, [R3+UR4+0x8] ;  /* 0x0000080403007984 */ /* 0x000f280008000000 */
[----:B-1----:R-:W-:Y:S04]  /*1e350*/  STL [R1+0x814], R4 ;  /* 0x0008140401007387 */ /* 0x002fe80000100800 */
[----:B------:R-:W1:Y:S04]  /*1e360*/  LDS.U8 R4, [R3+UR4+0x80] ;  /* 0x0000800403047984 */ /* 0x000e680008000000 */
[----:B0-----:R-:W-:Y:S04]  /*1e370*/  STL [R1+0x810], R2 ;  /* 0x0008100201007387 */ /* 0x001fe80000100800 */
[----:B------:R-:W0:Y:S04]  /*1e380*/  LDS.U8 R2, [R3+UR4+0x118] ;  /* 0x0001180403027984 */ /* 0x000e280008000000 */
[----:B----4-:R-:W-:Y:S04]  /*1e390*/  STL [R1+0x15c], R0 ;  /* 0x00015c0001007387 */ /* 0x010fe80000100800 */
        /* <DEDUP_REMOVED lines=98> */
[----:B------:R-:W-:Y:S04]  /*1e9c0*/  LDS.U8 R4, [R3+UR4+0x1988] ;  /* 0x0019880403047984 */ /* 0x000fe80008000000 */
[----:B0-----:R-:W-:Y:S04]  /*1e9d0*/  STL [R1+0x1630], R2 ;  /* 0x0016300201007387 */ /* 0x001fe80000100800 */
[----:B------:R-:W0:Y:S04]  /*1e9e0*/  LDS.U8 R2, [R3+UR4+0x1810] ;  /* 0x0018100403027984 */ /* 0x000e280008000000 */
[----:B----4-:R-:W-:Y:S04]  /*1e9f0*/  STL [R1+0x162c], R0 ;  /* 0x00162c0001007387 */ /* 0x010fe80000100800 */
[----:B------:R-:W1:Y:S01]  /*1ea00*/  LDS.U8 R0, [R3+UR4+0x1898] ;  /* 0x0018980403007984 */ /* 0x000e620008000000 */
[----:B---3--:R-:W-:-:S02]  /*1ea10*/  LOP3.LUT R61, R60, 0x3, RZ, 0xc0, !PT ;  /* 0x000000033c3d7812 */ /* 0x008fc400078ec0ff */
[----:B------:R-:W-:Y:S01]  /*1ea20*/  SHF.R.U32.HI R60, RZ, 0x2, R60 ;  /* 0x00000002ff3c7819 */ /* 0x000fe2000001163c */
[----:B0-----:R-:W-:Y:S04]  /*1ea30*/  STL [R1+0x948], R2 ;  /* 0x0009480201007387 */ /* 0x001fe80000100800 */
[----:B------:R-:W0:Y:S04]  /*1ea40*/  LDS.U8 R2, [R3+UR4+0x1900] ;  /* 0x0019000403027984 */ /* 0x000e280008000000 */
[----:B-1----:R-:W-:Y:S04]  /*1ea50*/  STL [R1+0x944], R0 ;  /* 0x0009440001007387 */ /* 0x002fe80000100800 */
[----:B------:R-:W1:Y:S01]  /*1ea60*/  LDS.U8 R0, [R3+UR4+0x1818] ;  /* 0x0018180403007984 */ /* 0x000e620008000000 */
[----:B------:R-:W-:Y:S01]  /*1ea70*/  IMAD R61, R61, 0x220, RZ ;  /* 0x000002203d3d7824 */ /* 0x000fe200078e02ff */
[----:B------:R-:W-:-:S02]  /*1ea80*/  SGXT.U32 R60, R60, 0x3 ;  /* 0x000000033c3c781a */ /* 0x000fc40000000000 */
[----:B0-----:R0:W-:Y:S04]  /*1ea90*/  STL [R1+0x1638], R2 ;  /* 0x0016380201007387 */ /* 0x0011e80000100800 */
[----:B------:R-:W-:Y:S04]  /*1eaa0*/  STL [R1+0x1634], R4 ;  /* 0x0016340401007387 */ /* 0x000fe80000100800 */
[----:B-1----:R-:W-:Y:S04]  /*1eab0*/  STL [R1+0x950], R0 ;  /* 0x0009500001007387 */ /* 0x002fe80000100800 */
[----:B------:R-:W1:Y:S04]  /*1eac0*/  LDS.U8 R0, [R3+UR4+0x1908] ;  /* 0x0019080403007984 */ /* 0x000e680008000000 */
[----:B------:R-:W3:Y:S01]  /*1ead0*/  LDS.U8 R4, [R3+UR4+0x1980] ;  /* 0x0019800403047984 */ /* 0x000ee20008000000 */
[----:B0-----:R-:W-:-:S04]  /*1eae0*/  LOP3.LUT R2, R61, R60, RZ, 0xfc, !PT ;  /* 0x0000003c3d027212 */ /* 0x001fc800078efcff */
[----:B------:R-:W-:-:S05]  /*1eaf0*/  LOP3.LUT R2, R2, 0x40, RZ, 0x3c, !PT ;  /* 0x0000004002027812 */ /* 0x000fca00078e3cff */
[----:B------:R-:W0:Y:S04]  /*1eb00*/  LDS.U8 R3, [R2+UR4] ;  /* 0x0000000402037984 */ /* 0x000e280008000000 */
[----:B------:R-:W-:Y:S04]  /*1eb10*/  STL [R1+0x94c], R5 ;  /* 0x00094c0501007387 */ /* 0x000fe80000100800 */
[----:B------:R-:W-:Y:S04]  /*1eb20*/  LDS.U8 R5, [R2+UR4+0x1908] ;  /* 0x0019080402057984 */ /* 0x000fe80008000000 */
[----:B-1----:R-:W-:Y:S04]  /*1eb30*/  STL [R1+0x1640], R0 ;  /* 0x0016400001007387 */ /* 0x002fe80000100800 */
[----:B------:R-:W1:Y:S04]  /*1eb40*/  LDS.U8 R0, [R2+UR4+0x88] ;  /* 0x0000880402007984 */ /* 0x000e680008000000 */
[----:B---3--:R-:W-:Y:S04]  /*1eb50*/  STL [R1+0x163c], R4 ;  /* 0x00163c0401007387 */ /* 0x008fe80000100800 */
[----:B------:R-:W3:Y:S04]  /*1eb60*/  LDS.U8 R4, [R2+UR4+0x110] ;  /* 0x0001100402047984 */ /* 0x000ee80008000000 */
[----:B0-----:R-:W-:Y:S04]  /*1eb70*/  STL [R1+0x724], R3 ;  /* 0x0007240301007387 */ /* 0x001fe80000100800 */
[----:B------:R-:W0:Y:S04]  /*1eb80*/  LDS.U8 R3, [R2+UR4+0x198] ;  /* 0x0001980402037984 */ /* 0x000e280008000000 */
        /* <DEDUP_REMOVED lines=114> */
[----:B-1----:R1:W-:Y:S04]  /*1f2b0*/  STL [R1+0x1678], R0 ;  /* 0x0016780001007387 */ /* 0x0023e80000100800 */
[----:B---3--:R-:W-:Y:S04]  /*1f2c0*/  STL [R1+0x1674], R4 ;  /* 0x0016740401007387 */ /* 0x008fe80000100800 */
[----:B------:R-:W-:Y:S04]  /*1f2d0*/  LDS.U8 R4, [R2+UR4+0x1980] ;  /* 0x0019800402047984 */ /* 0x000fe80008000000 */
[----:B0-----:R-:W-:Y:S04]  /*1f2e0*/  STL [R1+0x990], R3 ;  /* 0x0009900301007387 */ /* 0x001fe80000100800 */
[----:B------:R-:W0:Y:S01]  /*1f2f0*/  LDS.U8 R3, [R2+UR4+0x1890] ;  /* 0x0018900402037984 */ /* 0x000e220008000000 */
[----:B-1----:R-:W-:-:S04]  /*1f300*/  LOP3.LUT R0, R61, R60, RZ, 0xfc, !PT ;  /* 0x0000003c3d007212 */ /* 0x002fc800078efcff */
[----:B------:R-:W-:-:S05]  /*1f310*/  LOP3.LUT R0, R0, 0x60, RZ, 0x3c, !PT ;  /* 0x0000006000007812 */ /* 0x000fca00078e3cff */
[----:B------:R-:W-:Y:S04]  /*1f320*/  LDS.U8 R2, [R0+UR4+0x88] ;  /* 0x0000880400027984 */ /* 0x000fe80008000000 */
[----:B0-----:R-:W-:Y:S04]  /*1f330*/  STL [R1+0x98c], R3 ;  /* 0x00098c0301007387 */ /* 0x001fe80000100800 */
[----:B------:R-:W0:Y:S04]  /*1f340*/  LDS.U8 R3, [R0+UR4] ;  /* 0x0000000400037984 */ /* 0x000e280008000000 */
[----:B------:R-:W-:Y:S04]  /*1f350*/  STL [R1+0x1680], R5 ;  /* 0x0016800501007387 */ /* 0x000fe80000100800 */
[----:B------:R-:W-:Y:S04]  /*1f360*/  STL [R1+0x167c], R4 ;  /* 0x00167c0401007387 */ /* 0x000fe80000100800 */
[----:B------:R-:W1:Y:S04]  /*1f370*/  LDS.U8 R4, [R0+UR4+0x110] ;  /* 0x0001100400047984 */ /* 0x000e680008000000 */
[----:B0-----:R-:W-:Y:S04]  /*1f380*/  STL [R1+0x76c], R3 ;  /* 0x00076c0301007387 */ /* 0x001fe80000100800 */
[----:B------:R-:W0:Y:S04]  /*1f390*/  LDS.U8 R3, [R0+UR4+0x198] ;  /* 0x0001980400037984 */ /* 0x000e280008000000 */
[----:B------:R-:W-:Y:S04]  /*1f3a0*/  STL [R1+0x768], R2 ;  /* 0x0007680201007387 */ /* 0x000fe80000100800 */
[----:B------:R-:W3:Y:S04]  /*1f3b0*/  LDS.U8 R2, [R0+UR4+0x8] ;  /* 0x0000080400027984 */ /* 0x000ee80008000000 */
[----:B-1----:R-:W-:Y:S04]  /*1f3c0*/  STL [R1+0x894], R4 ;  /* 0x0008940401007387 */ /* 0x002fe80000100800 */
[----:B------:R-:W1:Y:S04]  /*1f3d0*/  LDS.U8 R4, [R0+UR4+0x80] ;  /* 0x0000800400047984 */ /* 0x000e680008000000 */
[----:B0-----:R-:W-:Y:S04]  /*1f3e0*/  STL [R1+0x890], R3 ;  /* 0x0008900301007387 */ /* 0x001fe80000100800 */
[----:B------:R-:W0:Y:S04]  /*1f3f0*/  LDS.U8 R3, [R0+UR4+0x118] ;  /* 0x0001180400037984 */ /* 0x000e280008000000 */
[----:B---3--:R-:W-:Y:S04]  /*1f400*/  STL [R1+0x774], R2 ;  /* 0x0007740201007387 */ /* 0x008fe80000100800 */
        /* <DEDUP_REMOVED lines=68> */
[----:B------:R-:W4:Y:S04]  /*1f850*/  LDL.LU R52, [R1+0x124] ;  /* 0x0001240001347983 */ /* 0x000f280000300800 */
[----:B------:R-:W-:Y:S04]  /*1f860*/  LDS.U8 R4, [R0+UR4+0x900] ;  /* 0x0009000400047984 */ /* 0x000fe80008000000 */
[----:B0-----:R-:W-:Y:S04]  /*1f870*/  STL [R1+0x8b8], R3 ;  /* 0x0008b80301007387 */ /* 0x001fe80000100800 */
[----:B------:R-:W2:Y:S04]  /*1f880*/  LDL.LU R54, [R1+0x120] ;  /* 0x0001200001367983 */ /* 0x000ea80000300800 */
[----:B---3--:R-:W-:Y:S04]  /*1f890*/  STL [R1+0x7bc], R2 ;  /* 0x0007bc0201007387 */ /* 0x008fe80000100800 */
[----:B------:R-:W0:Y:S04]  /*1f8a0*/  LDS.U8 R2, [R0+UR4+0x898] ;  /* 0x0008980400027984 */ /* 0x000e280008000000 */
[----:B------:R-:W3:Y:S04]  /*1f8b0*/  LDL.LU R58, [R1+0x11c] ;  /* 0x00011c00013a7983 */ /* 0x000ee80000300800 */
[----:B------:R-:W3:Y:S04]  /*1f8c0*/  LDL.LU R59, [R1+0x118] ;  /* 0x00011800013b7983 */ /* 0x000ee80000300800 */
[----:B------:R-:W3:Y:S04]  /*1f8d0*/  LDL.LU R61, [R1+0xf4] ;  /* 0x0000f400013d7983 */ /* 0x000ee80000300800 */
[----:B------:R-:W1:Y:S04]  /*1f8e0*/  LDS.U8 R3, [R0+UR4+0x988] ;  /* 0x0009880400037984 */ /* 0x000e680008000000 */
[----:B0-----:R-:W-:Y:S04]  /*1f8f0*/  STL [R1+0x7b8], R2 ;  /* 0x0007b80201007387 */ /* 0x001fe80000100800 */
[----:B------:R-:W0:Y:S04]  /*1f900*/  LDS.U8 R2, [R0+UR4+0x818] ;  /* 0x0008180400027984 */ /* 0x000e280008000000 */
[----:B------:R-:W-:Y:S04]  /*1f910*/  STL [R1+0x8c4], R4 ;  /* 0x0008c40401007387 */ /* 0x000fe80000100800 */
[----:B------:R-:W0:Y:S04]  /*1f920*/  LDS.U8 R4, [R0+UR4+0x890] ;  /* 0x0008900400047984 */ /* 0x000e280008000000 */
[----:B-1----:R-:W-:Y:S04]  /*1f930*/  STL [R1+0x8c0], R3 ;  /* 0x0008c00301007387 */ /* 0x002fe80000100800 */
        /* <DEDUP_REMOVED lines=30> */
[----:B------:R-:W1:Y:S01]  /*1fb20*/  LDS.U8 R3, [R0+UR4+0x1890] ;  /* 0x0018900400037984 */ /* 0x000e620008000000 */
[----:B------:R-:W2:Y:S03]  /*1fb30*/  S2R R60, SR_TID.X ;  /* 0x00000000003c7919 */ /* 0x000ea60000002100 */
[----:B0-----:R-:W-:Y:S04]  /*1fb40*/  STL [R1+0x16b4], R2 ;  /* 0x0016b40201007387 */ /* 0x001fe80000100800 */
[----:B------:R-:W0:Y:S04]  /*1fb50*/  LDS.U8 R2, [R0+UR4+0x1908] ;  /* 0x0019080400027984 */ /* 0x000e280008000000 */
[----:B------:R-:W0:Y:S01]  /*1fb60*/  LDS.U8 R0, [R0+UR4+0x1980] ;  /* 0x0019800400007984 */ /* 0x000e220008000000 */
[----:B------:R-:W-:Y:S01]  /*1fb70*/  BAR.SYNC.DEFER_BLOCKING 0x0 ;  /* 0x0000000000007b1d */ /* 0x000fe20000010000 */
[----:B--2---:R-:W-:-:S05]  /*1fb80*/  LOP3.LUT R60, R60, 0x1f, RZ, 0xc0, !PT ;  /* 0x0000001f3c3c7812 */ /* 0x004fca00078ec0ff */
[----:B----4-:R-:W-:Y:S04]  /*1fb90*/  STL [R1+0x15c0], R4 ;  /* 0x0015c00401007387 */ /* 0x010fe80000100800 */
[----:B-1----:R-:W-:Y:S04]  /*1fba0*/  STL [R1+0x15bc], R3 ;  /* 0x0015bc0301007387 */ /* 0x002fe80000100800 */
[----:B------:R-:W-:Y:S04]  /*1fbb0*/  STS.U8 [R60+UR4], R52 ;  /* 0x000000343c007988 */ /* 0x000fe80008000004 */
[----:B------:R-:W-:Y:S04]  /*1fbc0*/  STS.U8 [R60+UR4+0x20], R54 ;  /* 0x000020363c007988 */ /* 0x000fe80008000004 */
[----:B---3--:R-:W-:Y:S04]  /*1fbd0*/  STS.U8 [R60+UR4+0x40], R58 ;  /* 0x0000403a3c007988 */ /* 0x008fe80008000004 */
[----:B------:R1:W-:Y:S04]  /*1fbe0*/  STS.U8 [R60+UR4+0x60], R59 ;  /* 0x0000603b3c007988 */ /* 0x0003e80008000004 */
[----:B0-----:R0:W-:Y:S04]  /*1fbf0*/  STL [R1+0x16c0], R2 ;  /* 0x0016c00201007387 */ /* 0x0011e80000100800 */
[----:B------:R2:W-:Y:S04]  /*1fc00*/  STL [R1+0x1790], R0 ;  /* 0x0017900001007387 */ /* 0x0005e80000100800 */
[----:B-1----:R-:W3:Y:S04]  /*1fc10*/  LDL.LU R59, [R1+0xf0] ;  /* 0x0000f000013b7983 */ /* 0x002ee80000300800 */
        /* <DEDUP_REMOVED lines=28> */
[----:B--2---:R-:W2:Y:S04]  /*1fde0*/  LDL.LU R0, [R1+0x8] ;  /* 0x0000080001007983 */ /* 0x004ea80000300800 */
[----:B0-----:R-:W2:Y:S04]  /*1fdf0*/  LDL.LU R61, [R1+0x4] ;  /* 0x00000400013d7983 */ /* 0x001ea80000300800 */
[----:B---3--:R0:W-:Y:S04]  /*1fe00*/  STS.U8 [R60+UR4+0x100], R59 ;  /* 0x0001003b3c007988 */ /* 0x0081e80008000004 */
[----:B----4-:R1:W-:Y:S04]  /*1fe10*/  STS.U8 [R60+UR4+0x160], R15 ;  /* 0x0001600f3c007988 */ /* 0x0103e80008000004 */
[----:B------:R3:W-:Y:S04]  /*1fe20*/  STS.U8 [R60+UR4+0x140], R14 ;  /* 0x0001400e3c007988 */ /* 0x0007e80008000004 */
[----:B------:R4:W-:Y:S04]  /*1fe30*/  STS.U8 [R60+UR4+0x200], R13 ;  /* 0x0002000d3c007988 */ /* 0x0009e80008000004 */
[----:B------:R4:W-:Y:S04]  /*1fe40*/  STS.U8 [R60+UR4+0x220], R12 ;  /* 0x0002200c3c007988 */ /* 0x0009e80008000004 */
[----:B------:R4:W-:Y:S04]  /*1fe50*/  STS.U8 [R60+UR4+0x240], R11 ;  /* 0x0002400b3c007988 */ /* 0x0009e80008000004 */
[----:B0-----:R-:W2:Y:S04]  /*1fe60*/  LDL.LU R59, [R1] ;  /* 0x00000000013b7983 */ /* 0x001ea80000300800 */
[----:B-1----:R-:W2:Y:S04]  /*1fe70*/  LDL.LU R15, [R1+0x1e04] ;  /* 0x001e0400010f7983 */ /* 0x002ea80000300800 */
[----:B---3--:R-:W3:Y:S04]  /*1fe80*/  LDL.LU R14, [R1+0x1e00] ;  /* 0x001e0000010e7983 */ /* 0x008ee80000300800 */
[----:B----4-:R-:W4:Y:S04]  /*1fe90*/  LDL.LU R13, [R1+0x1dfc] ;  /* 0x001dfc00010d7983 */ /* 0x010f280000300800 */
        /* <DEDUP_REMOVED lines=9> */
[----:B-1----:R-:W3:Y:S04]  /*1ff30*/  LDL.LU R9, [R1+0x1dec] ;  /* 0x001dec0001097983 */ /* 0x002ee80000300800 */
[----:B------:R-:W4:Y:S04]  /*1ff40*/  LDL.LU R8, [R1+0x1de8] ;  /* 0x001de80001087983 */ /* 0x000f280000300800 */
[----:B------:R-:W3:Y:S04]  /*1ff50*/  LDL.LU R7, [R1+0x1de4] ;  /* 0x001de40001077983 */ /* 0x000ee80000300800 */
[----:B------:R-:W4:Y:S04]  /*1ff60*/  LDL.LU R6, [R1+0x1de0] ;  /* 0x001de00001067983 */ /* 0x000f280000300800 */
        /* <DEDUP_REMOVED lines=10> */
[----:B------:R-:W4:Y:S04]  /*20010*/  LDL.LU R32, [R1+0x1dcc] ;  /* 0x001dcc0001207983 */ /* 0x000f280000300800 */
[----:B------:R-:W3:Y:S04]  /*20020*/  LDL.LU R34, [R1+0x1dc8] ;  /* 0x001dc80001227983 */ /* 0x000ee80000300800 */
[----:B------:R-:W4:Y:S04]  /*20030*/  LDL.LU R36, [R1+0x1dc4] ;  /* 0x001dc40001247983 */ /* 0x000f280000300800 */
[----:B------:R0:W-:Y:S04]  /*20040*/  STS.U8 [R60+UR4+0x540], R38 ;  /* 0x000540263c007988 */ /* 0x0001e80008000004 */
[----:B------:R1:W-:Y:S04]  /*20050*/  STS.U8 [R60+UR4+0x600], R40 ;  /* 0x000600283c007988 */ /* 0x0003e80008000004 */
[----:B------:R1:W-:Y:S04]  /*20060*/  STS.U8 [R60+UR4+0x620], R42 ;  /* 0x0006202a3c007988 */ /* 0x0003e80008000004 */
[----:B------:R1:W-:Y:S04]  /*20070*/  STS.U8 [R60+UR4+0x640], R44 ;  /* 0x0006402c3c007988 */ /* 0x0003e80008000004 */
[----:B------:R1:W-:Y:S04]  /*20080*/  STS.U8 [R60+UR4+0x660], R46 ;  /* 0x0006602e3c007988 */ /* 0x0003e80008000004 */
[----:B------:R1:W-:Y:S04]  /*20090*/  STS.U8 [R60+UR4+0x720], R48 ;  /* 0x000720303c007988 */ /* 0x0003e80008000004 */
[----:B0-----:R-:W3:Y:S04]  /*200a0*/  LDL.LU R38, [R1+0x1dc0] ;  /* 0x001dc00001267983 */ /* 0x001ee80000300800 */
[----:B-1----:R-:W4:Y:S04]  /*200b0*/  LDL.LU R40, [R1+0x1dbc] ;  /* 0x001dbc0001287983 */ /* 0x002f280000300800 */
[----:B------:R-:W4:Y:S04]  /*200c0*/  LDL.LU R42, [R1+0x1db8] ;  /* 0x001db800012a7983 */ /* 0x000f280000300800 */
[----:B------:R-:W4:Y:S04]  /*200d0*/  LDL.LU R44, [R1+0x1db4] ;  /* 0x001db400012c7983 */ /* 0x000f280000300800 */
[----:B------:R-:W4:Y:S04]  /*200e0*/  LDL.LU R46, [R1+0x1db0] ;  /* 0x001db000012e7983 */ /* 0x000f280000300800 */
[----:B------:R-:W3:Y:S04]  /*200f0*/  LDL.LU R48, [R1+0x1dac] ;  /* 0x001dac0001307983 */ /* 0x000ee80000300800 */
[----:B------:R0:W-:Y:S04]  /*20100*/  STS.U8 [R60+UR4+0x700], R50 ;  /* 0x000700323c007988 */ /* 0x0001e80008000004 */
[----:B------:R1:W-:Y:S04]  /*20110*/  STS.U8 [R60+UR4+0x760], R52 ;  /* 0x000760343c007988 */ /* 0x0003e80008000004 */
[----:B------:R1:W-:Y:S04]  /*20120*/  STS.U8 [R60+UR4+0x740], R54 ;  /* 0x000740363c007988 */ /* 0x0003e80008000004 */
[----:B0-----:R-:W4:Y:S04]  /*20130*/  LDL.LU R50, [R1+0x1da8] ;  /* 0x001da80001327983 */ /* 0x001f280000300800 */
[----:B-1----:R-:W3:Y:S04]  /*20140*/  LDL.LU R52, [R1+0x1da4] ;  /* 0x001da40001347983 */ /* 0x002ee80000300800 */
[----:B------:R-:W4:Y:S04]  /*20150*/  LDL.LU R54, [R1+0x1da0] ;  /* 0x001da00001367983 */ /* 0x000f280000300800 */
[----:B------:R0:W-:Y:S04]  /*20160*/  STS.U8 [R60+UR4+0x800], R58 ;  /* 0x0008003a3c007988 */ /* 0x0001e80008000004 */
[----:B--2---:R-:W-:Y:S04]  /*20170*/  STS.U8 [R60+UR4+0x820], R0 ;  /* 0x000820003c007988 */ /* 0x004fe80008000004 */
[----:B------:R1:W-:Y:S04]  /*20180*/  STS.U8 [R60+UR4+0x840], R61 ;  /* 0x0008403d3c007988 */ /* 0x0003e80008000004 */
[----:B0-----:R-:W2:Y:S04]  /*20190*/  LDL.LU R58, [R1+0x1d9c] ;  /* 0x001d9c00013a7983 */ /* 0x001ea80000300800 */
[----:B-1----:R-:W2:Y:S04]  /*201a0*/  LDL.LU R61, [R1+0x10c] ;  /* 0x00010c00013d7983 */ /* 0x002ea80000300800 */
[----:B------:R0:W-:Y:S04]  /*201b0*/  STS.U8 [R60+UR4+0x860], R59 ;  /* 0x0008603b3c007988 */ /* 0x0001e80008000004 */
[----:B0-----:R-:W2:Y:S04]  /*201c0*/  LDL.LU R59, [R1+0x104] ;  /* 0x00010400013b7983 */ /* 0x001ea80000300800 */
[----:B----4-:R-:W-:Y:S04]  /*201d0*/  STS.U8 [R60+UR4+0x920], R54 ;  /* 0x000920363c007988 */ /* 0x010fe80008000004 */
[----:B---3--:R0:W-:Y:S04]  /*201e0*/  STS.U8 [R60+UR4+0x900], R52 ;  /* 0x000900343c007988 */ /* 0x0081e80008000004 */
        /* <DEDUP_REMOVED lines=22> */
[----:B0-----:R-:W-:-:S03]  /*20350*/  LOP3.LUT R52, R60, 0x10, RZ, 0x3c, !PT ;  /* 0x000000103c347812 */ /* 0x001fc600078e3cff */
[----:B------:R-:W-:Y:S04]  /*20360*/  STS.U8 [R60+UR4+0xf20], R49 ;  /* 0x000f20313c007988 */ /* 0x000fe80008000004 */
[----:B------:R-:W-:Y:S04]  /*20370*/  STS.U8 [R60+UR4+0xf00], R51 ;  /* 0x000f00333c007988 */ /* 0x000fe80008000004 */
[----:B------:R-:W-:Y:S04]  /*20380*/  STS.U8 [R60+UR4+0xf60], R53 ;  /* 0x000f60353c007988 */ /* 0x000fe80008000004 */
[----:B------:R0:W-:Y:S04]  /*20390*/  STS.U8 [R60+UR4+0xf40], R55 ;  /* 0x000f40373c007988 */ /* 0x0001e80008000004 */
[----:B--2---:R1:W-:Y:S04]  /*203a0*/  STS.U8 [R52+UR4+0x80], R61 ;  /* 0x0000803d34007988 */ /* 0x0043e80008000004 */
[----:B0-----:R-:W2:Y:S04]  /*203b0*/  LDL.LU R60, [R1+0xfc] ;  /* 0x0000fc00013c7983 */ /* 0x001ea80000300800 */
        /* <DEDUP_REMOVED lines=30> */
[----:B0-----:R-:W4:Y:S04]  /*205a0*/  LDL.LU R59, [R1+0x1d98] ;  /* 0x001d9800013b7983 */ /* 0x001f280000300800 */
[----:B--2---:R0:W-:Y:S04]  /*205b0*/  STS.U8 [R52+UR4+0xc0], R60 ;  /* 0x0000c03c34007988 */ /* 0x0041e80008000004 */
[----:B---3--:R1:W-:Y:S04]  /*205c0*/  STS.U8 [R52+UR4+0xe0], R61 ;  /* 0x0000e03d34007988 */ /* 0x0083e80008000004 */
[----:B----4-:R-:W-:Y:S04]  /*205d0*/  STS.U8 [R52+UR4+0x1a0], R55 ;  /* 0x0001a03734007988 */ /* 0x010fe80008000004 */
[----:B------:R-:W-:Y:S04]  /*205e0*/  STS.U8 [R52+UR4+0x180], R53 ;  /* 0x0001803534007988 */ /* 0x000fe80008000004 */
[----:B------:R-:W-:Y:S04]  /*205f0*/  STS.U8 [R52+UR4+0x1e0], R51 ;  /* 0x0001e03334007988 */ /* 0x000fe80008000004 */
[----:B0-----:R-:W2:Y:S04]  /*20600*/  LDL.LU R60, [R1+0x1d94] ;  /* 0x001d9400013c7983 */ /* 0x001ea80000300800 */
[----:B-1----:R-:W3:Y:S04]  /*20610*/  LDL.LU R61, [R1+0x1d90] ;  /* 0x001d9000013d7983 */ /* 0x002ee80000300800 */
        /* <DEDUP_REMOVED lines=23> */
[----:B------:R-:W-:Y:S04]  /*20790*/  STS.U8 [R52+UR4+0x7e0], R54 ;  /* 0x0007e03634007988 */ /* 0x000fe80008000004 */
[----:B------:R1:W-:Y:S04]  /*207a0*/  STS.U8 [R52+UR4+0x7c0], R0 ;  /* 0x0007c00034007988 */ /* 0x0003e80008000004 */
[----:B0-----:R-:W4:Y:S04]  /*207b0*/  LDL.LU R50, [R1+0x128] ;  /* 0x0001280001327983 */ /* 0x001f280000300800 */
[----:B-1----:R-:W4:Y:S01]  /*207c0*/  LDL.LU R0, [R1+0x12c] ;  /* 0x00012c0001007983 */ /* 0x002f220000300800 */
[----:B------:R-:W0:Y:S03]  /*207d0*/  S2R R54, SR_TID.X ;  /* 0x0000000000367919 */ /* 0x000e260000002100 */
[----:B------:R-:W4:Y:S04]  /*207e0*/  LDL.LU R36, [R1+0xe8] ;  /* 0x0000e80001247983 */ /* 0x000f280000300800 */
[----:B------:R-:W4:Y:S04]  /*207f0*/  LDL.LU R38, [R1+0xe4] ;  /* 0x0000e40001267983 */ /* 0x000f280000300800 */
        /* <DEDUP_REMOVED lines=30> */
[----:B----4-:R-:W-:Y:S04]  /*209e0*/  STS.U8 [R52+UR4+0xfe0], R50 ;  /* 0x000fe03234007988 */ /* 0x010fe80008000004 */
[----:B------:R0:W-:Y:S01]  /*209f0*/  STS.U8 [R52+UR4+0xfc0], R0 ;  /* 0x000fc00034007988 */ /* 0x0001e20008000004 */
[----:B------:R-:W-:Y:S01]  /*20a00*/  BAR.SYNC.DEFER_BLOCKING 0x0 ;  /* 0x0000000000007b1d */ /* 0x000fe20000010000 */
[----:B0-----:R-:W-:-:S02]  /*20a10*/  IMAD.SHL.U32 R0, R54, 0x40, RZ ;  /* 0x0000004036007824 */ /* 0x001fc400078e00ff */
[C---:B------:R-:W-:Y:S02]  /*20a20*/  IMAD.SHL.U32 R52, R54.reuse, 0x8, RZ ;  /* 0x0000000836347824 */ /* 0x040fe400078e00ff */
[----:B------:R-:W-:Y:S01]  /*20a30*/  IMAD.SHL.U32 R54, R54, 0x2, RZ ;  /* 0x0000000236367824 */ /* 0x000fe200078e00ff */
[----:B------:R-:W-:-:S04]  /*20a40*/  LOP3.LUT R0, R0, 0x1c0, RZ, 0xc0, !PT ;  /* 0x000001c000007812 */ /* 0x000fc800078ec0ff */
[----:B------:R-:W-:Y:S02]  /*20a50*/  LOP3.LUT R0, R0, 0x30, R52, 0xf8, !PT ;  /* 0x0000003000007812 */ /* 0x000fe400078ef834 */
[----:B------:R-:W2:Y:S02]  /*20a60*/  LDL.LU R52, [R1+0x108] ;  /* 0x0001080001347983 */ /* 0x000ea40000300800 */
[----:B------:R-:W-:Y:S02]  /*20a70*/  LOP3.LUT R0, R0, 0x30, R54, 0x78, !PT ;  /* 0x0000003000007812 */ /* 0x000fe400078e7836 */
[----:B------:R-:W2:Y:S04]  /*20a80*/  LDL.LU R54, [R1+0x100] ;  /* 0x0001000001367983 */ /* 0x000ea80000300800 */
[----:B------:R-:W0:Y:S04]  /*20a90*/  LDSM.16.M88.4 R4, [R0+UR4] ;  /* 0x000000040004783b */ /* 0x000e280008000200 */
[----:B------:R-:W-:Y:S04]  /*20aa0*/  LDSM.16.M88.4 R8, [R0+UR4+0x600] ;  /* 0x000600040008783b */ /* 0x000fe80008000200 */
[----:B0-----:R-:W-:Y:S04]  /*20ab0*/  STL.64 [R1+0x3c8], R6 ;  /* 0x0003c80601007387 */ /* 0x001fe80000100a00 */
[----:B------:R-:W3:Y:S04]  /*20ac0*/  LDL.LU R48, [R1+0x114] ;  /* 0x0001140001307983 */ /* 0x000ee80000300800 */
[----:B------:R-:W3:Y:S01]  /*20ad0*/  LDL.LU R50, [R1+0x110] ;  /* 0x0001100001327983 */ /* 0x000ee20000300800 */
[----:B------:R-:W-:-:S02]  /*20ae0*/  IMAD.MOV.U32 R59, RZ, RZ, R4 ;  /* 0x000000ffff3b7224 */ /* 0x000fc400078e0004 */
[----:B------:R-:W-:Y:S02]  /*20af0*/  IMAD.MOV.U32 R58, RZ, RZ, R5 ;  /* 0x000000ffff3a7224 */ /* 0x000fe400078e0005 */
[----:B------:R-:W0:Y:S02]  /*20b00*/  LDSM.16.M88.4 R4, [R0+UR4+0x200] ;  /* 0x000200040004783b */ /* 0x000e240008000200 */
[----:B0-----:R-:W-:Y:S02]  /*20b10*/  IMAD.MOV.U32 R57, RZ, RZ, R4 ;  /* 0x000000ffff397224 */ /* 0x001fe400078e0004 */
[----:B------:R-:W-:Y:S01]  /*20b20*/  STL.64 [R1+0x3d8], R6 ;  /* 0x0003d80601007387 */ /* 0x000fe20000100a00 */
[----:B------:R-:W-:-:S03]  /*20b30*/  IMAD.MOV.U32 R56, RZ, RZ, R5 ;  /* 0x000000ffff387224 */ /* 0x000fc600078e0005 */
[----:B------:R-:W0:Y:S04]  /*20b40*/  LDSM.16.M88.4 R4, [R0+UR4+0x400] ;  /* 0x000400040004783b */ /* 0x000e280008000200 */
[----:B0-----:R-:W-:Y:S04]  /*20b50*/  STL.64 [R1+0x3e0], R4 ;  /* 0x0003e00401007387 */ /* 0x001fe80000100a00 */
[----:B------:R0:W-:Y:S04]  /*20b60*/  STL.64 [R1+0x3e8], R6 ;  /* 0x0003e80601007387 */ /* 0x0001e80000100a00 */
[----:B------:R-:W-:Y:S04]  /*20b70*/  STL.64 [R1+0x3f0], R8 ;  /* 0x0003f00801007387 */ /* 0x000fe80000100a00 */
[----:B------:R-:W-:Y:S01]  /*20b80*/  STL.64 [R1+0x3f8], R10 ;  /* 0x0003f80a01007387 */ /* 0x000fe20000100a00 */
[----:B0-----:R-:W-:-:S02]  /*20b90*/  IMAD.MOV.U32 R7, RZ, RZ, R8 ;  /* 0x000000ffff077224 */ /* 0x001fc400078e0008 */
[----:B------:R-:W-:Y:S02]  /*20ba0*/  IMAD.MOV.U32 R6, RZ, RZ, R9 ;  /* 0x000000ffff067224 */ /* 0x000fe400078e0009 */
[----:B------:R-:W0:Y:S04]  /*20bb0*/  LDSM.16.M88.4 R8, [R0+UR4+0x800] ;  /* 0x000800040008783b */ /* 0x000e280008000200 */
[----:B0-----:R-:W-:Y:S01]  /*20bc0*/  STL.64 [R1+0x400], R8 ;  /* 0x0004000801007387 */ /* 0x001fe20000100a00 */
[----:B------:R-:W-:-:S03]  /*20bd0*/  IMAD.MOV.U32 R16, RZ, RZ, R8 ;  /* 0x000000ffff107224 */ /* 0x000fc600078e0008 */
[----:B------:R-:W-:Y:S01]  /*20be0*/  STL.64 [R1+0x408], R10 ;  /* 0x0004080a01007387 */ /* 0x000fe20000100a00 */
[----:B------:R-:W-:-:S03]  /*20bf0*/  IMAD.MOV.U32 R17, RZ, RZ, R9 ;  /* 0x000000ffff117224 */ /* 0x000fc600078e0009 */
        /* <DEDUP_REMOVED lines=10> */
[----:B------:R-:W4:Y:S04]  /*20ca0*/  LDL.LU.64 R32, [R1+0x480] ;  /* 0x0004800001207983 */ /* 0x000f280000300a00 */
[----:B------:R-:W0:Y:S04]  /*20cb0*/  LDSM.16.M88.4 R8, [R0+UR4+0xe00] ;  /* 0x000e00040008783b */ /* 0x000e280008000200 */
[----:B------:R-:W4:Y:S01]  /*20cc0*/  LDL.LU.64 R34, [R1+0x488] ;  /* 0x0004880001227983 */ /* 0x000f220000300a00 */
[----:B------:R-:W-:Y:S02]  /*20cd0*/  IMAD.MOV.U32 R18, RZ, RZ, R4 ;  /* 0x000000ffff127224 */ /* 0x000fe400078e0004 */
[----:B------:R-:W-:-:S02]  /*20ce0*/  IMAD R4, R38, 0x100, R36 ;  /* 0x0000010026047824 */ /* 0x000fc400078e0224 */
[----:B--2---:R-:W-:Y:S01]  /*20cf0*/  IMAD R3, R54, 0x100, R52 ;  /* 0x0000010036037824 */ /* 0x004fe200078e0234 */
[----:B0-----:R0:W-:Y:S04]  /*20d00*/  STL.64 [R1+0x430], R8 ;  /* 0x0004300801007387 */ /* 0x0011e80000100a00 */
[----:B------:R1:W-:Y:S04]  /*20d10*/  STL.64 [R1+0x438], R10 ;  /* 0x0004380a01007387 */ /* 0x0003e80000100a00 */
[----:B------:R-:W2:Y:S04]  /*20d20*/  LDL.LU R49, [R1+0x134] ;  /* 0x0001340001317983 */ /* 0x000ea80000300800 */
[----:B------:R-:W2:Y:S04]  /*20d30*/  LDL.LU R37, [R1+0x130] ;  /* 0x0001300001257983 */ /* 0x000ea80000300800 */
[----:B------:R-:W2:Y:S04]  /*20d40*/  LDL.LU R36, [R1+0x13c] ;  /* 0x00013c0001247983 */ /* 0x000ea80000300800 */
[----:B------:R-:W2:Y:S04]  /*20d50*/  LDL.LU R38, [R1+0x138] ;  /* 0x0001380001267983 */ /* 0x000ea80000300800 */
[----:B------:R-:W2:Y:S01]  /*20d60*/  LDL.LU R52, [R1+0x144] ;  /* 0x0001440001347983 */ /* 0x000ea20000300800 */
[----:B------:R-:W-:-:S02]  /*20d70*/  IMAD.MOV.U32 R27, RZ, RZ, R8 ;  /* 0x000000ffff1b7224 */ /* 0x000fc400078e0008 */
[----:B------:R-:W-:Y:S01]  /*20d80*/  IMAD.MOV.U32 R0, RZ, RZ, R9 ;  /* 0x000000ffff007224 */ /* 0x000fe200078e0009 */
[----:B------:R-:W2:Y:S04]  /*20d90*/  LDL.LU R54, [R1+0x140] ;  /* 0x0001400001367983 */ /* 0x000ea80000300800 */
[----:B0-----:R-:W2:Y:S04]  /*20da0*/  LDL.LU.64 R8, [R1+0x490] ;  /* 0x0004900001087983 */ /* 0x001ea80000300a00 */
[----:B-1----:R-:W2:Y:S04]  /*20db0*/  LDL.LU.64 R10, [R1+0x498] ;  /* 0x00049800010a7983 */ /* 0x002ea80000300a00 */
[----:B------:R-:W2:Y:S04]  /*20dc0*/  LDL.LU.64 R44, [R1+0x4a0] ;  /* 0x0004a000012c7983 */ /* 0x000ea80000300a00 */
[----:B------:R-:W2:Y:S01]  /*20dd0*/  LDL.LU.64 R46, [R1+0x4a8] ;  /* 0x0004a800012e7983 */ /* 0x000ea20000300a00 */
[----:B---3--:R-:W-:-:S03]  /*20de0*/  IMAD R2, R50, 0x100, R48 ;  /* 0x0000010032027824 */ /* 0x008fc600078e0230 */
[----:B------:R-:W3:Y:S04]  /*20df0*/  LDL.LU R48, [R1+0x14c] ;  /* 0x00014c0001307983 */ /* 0x000ee80000300800 */
[----:B------:R-:W3:Y:S04]  /*20e00*/  LDL.LU R50, [R1+0x148] ;  /* 0x0001480001327983 */ /* 0x000ee80000300800 */
[----:B------:R-:W-:Y:S04]  /*20e10*/  STL.64 [R1+0x1d00], R58 ;  /* 0x001d003a01007387 */ /* 0x000fe80000100a00 */
[----:B------:R-:W-:Y:S04]  /*20e20*/  STL.64 [R1+0x1cf8], R56 ;  /* 0x001cf83801007387 */ /* 0x000fe80000100a00 */
[----:B------:R-:W3:Y:S04]  /*20e30*/  LDL.LU.64 R40, [R1+0x690] ;  /* 0x0006900001287983 */ /* 0x000ee80000300a00 */
[----:B------:R-:W3:Y:S01]  /*20e40*/  LDL.LU.64 R42, [R1+0x698] ;  /* 0x00069800012a7983 */ /* 0x000ee20000300a00 */
[----:B------:R-:W-:-:S02]  /*20e50*/  IMAD.MOV.U32 R12, RZ, RZ, R5 ;  /* 0x000000ffff0c7224 */ /* 0x000fc400078e0005 */
[----:B------:R-:W-:Y:S01]  /*20e60*/  IMAD R5, R30, 0x100, R31 ;  /* 0x000001001e057824 */ /* 0x000fe200078e021f */
[----:B------:R-:W-:Y:S02]  /*20e70*/  F2FP.F16.E4M3.UNPACK_B R29, R4 ;  /* 0x00000004ff1d723e */ /* 0x000fe400020006ff */
[----:B------:R-:W-:Y:S02]  /*20e80*/  F2FP.F16.E4M3.UNPACK_B R30, R3 ;  /* 0x00000003ff1e723e */ /* 0x000fe400020006ff */
[----:B------:R-:W-:Y:S02]  /*20e90*/  F2FP.F16.E4M3.UNPACK_B R31, R2 ;  /* 0x00000002ff1f723e */ /* 0x000fe400020006ff */
[----:B------:R-:W-:Y:S02]  /*20ea0*/  F2FP.F16.E4M3.UNPACK_B R20, R59 ;  /* 0x0000003bff14723e */ /* 0x000fe400020006ff */
[----:B------:R-:W-:Y:S02]  /*20eb0*/  F2FP.F16.E4M3.UNPACK_B R28, R5 ;  /* 0x00000005ff1c723e */ /* 0x000fe400020006ff */
[----:B------:R-:W-:-:S02]  /*20ec0*/  F2FP.F16.E4M3.UNPACK_B R21, R58 ;  /* 0x0000003aff15723e */ /* 0x000fc400020006ff */
[----:B------:R-:W-:Y:S02]  /*20ed0*/  F2FP.F16.E4M3.UNPACK_B R22, R57 ;  /* 0x00000039ff16723e */ /* 0x000fe400020006ff */
[----:B------:R-:W-:Y:S02]  /*20ee0*/  F2FP.F16.E4M3.UNPACK_B R23, R56 ;  /* 0x00000038ff17723e */ /* 0x000fe400020006ff */
[----:B------:R-:W-:Y:S02]  /*20ef0*/  F2FP.F16.E4M3.UNPACK_B R24, R18 ;  /* 0x00000012ff18723e */ /* 0x000fe400020006ff */
[----:B------:R-:W-:Y:S02]  /*20f00*/  F2FP.F16.E4M3.UNPACK_B R25, R12 ;  /* 0x0000000cff19723e */ /* 0x000fe400020006ff */
[----:B------:R-:W-:Y:S02]  /*20f10*/  F2FP.F16.E4M3.UNPACK_B R18, R7 ;  /* 0x00000007ff12723e */ /* 0x000fe400020006ff */
[----:B------:R-:W-:Y:S01]  /*20f20*/  F2FP.F16.E4M3.UNPACK_B R19, R6 ;  /* 0x00000006ff13723e */ /* 0x000fe200020006ff */
[----:B----4-:R-:W-:-:S15]  /*20f30*/  HMMA.16816.F32 R32, R28, R20, R32 ;  /* 0x000000141c20723c */ /* 0x010fde0000001820 */
[----:B------:R-:W-:-:S08]  /*20f40*/  NOP ;  /* 0x0000000000007918 */ /* 0x000fd00000000000 */
[----:B------:R-:W-:Y:S04]  /*20f50*/  STL.64 [R1+0x1d10], R34 ;  /* 0x001d102201007387 */ /* 0x000fe80000100a00 */
[----:B------:R0:W-:Y:S01]  /*20f60*/  STL.64 [R1+0x1d08], R32 ;  /* 0x001d082001007387 */ /* 0x0001e20000100a00 */
[C---:B--2---:R-:W-:Y:S06]  /*20f70*/  HMMA.16816.F32 R8, R28.reuse, R22, R8 ;  /* 0x000000161c08723c */ /* 0x044fec0000001808 */
[----:B------:R-:W-:Y:S01]  /*20f80*/  HMMA.16816.F32 R4, R28, R24, R44 ;  /* 0x000000181c04723c */ /* 0x000fe2000000182c */
[----:B------:R-:W-:-:S05]  /*20f90*/  IMAD R2, R54, 0x100, R52 ;  /* 0x0000010036027824 */ /* 0x000fca00078e0234 */
[----:B---3--:R-:W-:Y:S11]  /*20fa0*/  HMMA.16816.F32 R52, R28, R18, R40 ;  /* 0x000000121c34723c */ /* 0x008ff60000001828 */
[----:B------:R-:W-:Y:S04]  /*20fb0*/  STL.64 [R1+0x1d20], R10 ;  /* 0x001d200a01007387 */ /* 0x000fe80000100a00 */
[----:B------:R1:W-:Y:S04]  /*20fc0*/  STL.64 [R1+0x1d18], R8 ;  /* 0x001d180801007387 */ /* 0x0003e80000100a00 */
[----:B------:R-:W-:Y:S04]  /*20fd0*/  STL.64 [R1+0x1d30], R6 ;  /* 0x001d300601007387 */ /* 0x000fe80000100a00 */
[----:B------:R2:W-:Y:S04]  /*20fe0*/  STL.64 [R1+0x1d28], R4 ;  /* 0x001d280401007387 */ /* 0x0005e80000100a00 */
[----:B------:R-:W3:Y:S04]  /*20ff0*/  LDL.LU.64 R44, [R1+0x700] ;  /* 0x00070000012c7983 */ /* 0x000ee80000300a00 */
[----:B------:R-:W3:Y:S04]  /*21000*/  LDL.LU.64 R46, [R1+0x708] ;  /* 0x00070800012e7983 */ /* 0x000ee80000300a00 */
[----:B------:R-:W-:Y:S04]  /*21010*/  STL [R1+0x1cf4], R52 ;  /* 0x001cf43401007387 */ /* 0x000fe80000100800 */
[----:B------:R-:W-:Y:S04]  /*21020*/  STL [R1+0x1cf0], R53 ;  /* 0x001cf03501007387 */ /* 0x000fe80000100800 */
[----:B------:R-:W-:Y:S04]  /*21030*/  STL [R1+0x1cec], R54 ;  /* 0x001cec3601007387 */ /* 0x000fe80000100800 */
[----:B------:R-:W-:Y:S04]  /*21040*/  STL [R1+0x1ce8], R55 ;  /* 0x001ce83701007387 */ /* 0x000fe80000100800 */
[----:B------:R-:W4:Y:S04]  /*21050*/  LDL.LU.64 R40, [R1+0x370] ;  /* 0x0003700001287983 */ /* 0x000f280000300a00 */
[----:B------:R-:W4:Y:S04]  /*21060*/  LDL.LU.64 R42, [R1+0x378] ;  /* 0x00037800012a7983 */ /* 0x000f280000300a00 */
[----:B0-----:R-:W4:Y:S04]  /*21070*/  LDL.LU.64 R32, [R1+0x360] ;  /* 0x0003600001207983 */ /* 0x001f280000300a00 */
[----:B------:R-:W4:Y:S04]  /*21080*/  LDL.LU.64 R34, [R1+0x368] ;  /* 0x0003680001227983 */ /* 0x000f280000300a00 */
[----:B-1----:R-:W4:Y:S04]  /*21090*/  LDL.LU.64 R8, [R1+0x680] ;  /* 0x0006800001087983 */ /* 0x002f280000300a00 */
[----:B------:R-:W4:Y:S04]  /*210a0*/  LDL.LU.64 R10, [R1+0x688] ;  /* 0x00068800010a7983 */ /* 0x000f280000300a00 */
[----:B--2---:R-:W2:Y:S04]  /*210b0*/  LDL.LU.64 R4, [R1+0x670] ;  /* 0x0006700001047983 */ /* 0x004ea80000300a00 */
[----:B------:R-:W2:Y:S01]  /*210c0*/  LDL.LU.64 R6, [R1+0x678] ;  /* 0x0006780001067983 */ /* 0x000ea20000300a00 */
[----:B------:R-:W-:-:S02]  /*210d0*/  F2FP.F16.E4M3.UNPACK_B R16, R16 ;  /* 0x00000010ff10723e */ /* 0x000fc400020006ff */
[----:B------:R-:W-:Y:S01]  /*210e0*/  F2FP.F16.E4M3.UNPACK_B R17, R17 ;  /* 0x00000011ff11723e */ /* 0x000fe200020006ff */
[----:B------:R-:W-:Y:S01]  /*210f0*/  IMAD R12, R37, 0x100, R49 ;  /* 0x00000100250c7824 */ /* 0x000fe200078e0231 */
[----:B------:R-:W-:Y:S02]  /*21100*/  F2FP.F16.E4M3.UNPACK_B R14, R14 ;  /* 0x0000000eff0e723e */ /* 0x000fe400020006ff */
[----:B------:R-:W-:Y:S01]  /*21110*/  F2FP.F16.E4M3.UNPACK_B R15, R15 ;  /* 0x0000000fff0f723e */ /* 0x000fe200020006ff */
[----:B------:R-:W-:Y:S01]  /*21120*/  IMAD R3, R38, 0x100, R36 ;  /* 0x0000010026037824 */ /* 0x000fe200078e0224 */
[----:B------:R-:W-:Y:S02]  /*21130*/  F2FP.F16.E4M3.UNPACK_B R13, R13 ;  /* 0x0000000dff0d723e */ /* 0x000fe400020006ff */
[----:B------:R-:W-:Y:S02]  /*21140*/  F2FP.F16.E4M3.UNPACK_B R36, R12 ;  /* 0x0000000cff24723e */ /* 0x000fe400020006ff */
[----:B------:R-:W-:Y:S01]  /*21150*/  F2FP.F16.E4M3.UNPACK_B R12, R39 ;  /* 0x00000027ff0c723e */ /* 0x000fe200020006ff */
[----:B------:R-:W-:Y:S01]  /*21160*/  IMAD R26, R50, 0x100, R48 ;  /* 0x00000100321a7824 */ /* 0x000fe200078e0230 */
[----:B------:R-:W-:-:S02]  /*21170*/  F2FP.F16.E4M3.UNPACK_B R37, R3 ;  /* 0x00000003ff25723e */ /* 0x000fc400020006ff */
[----:B------:R-:W-:Y:S02]  /*21180*/  F2FP.F16.E4M3.UNPACK_B R38, R2 ;  /* 0x00000002ff26723e */ /* 0x000fe400020006ff */
[----:B------:R-:W-:Y:S02]  /*21190*/  F2FP.F16.E4M3.UNPACK_B R2, R27 ;  /* 0x0000001bff02723e */ /* 0x000fe400020006ff */
[----:B------:R-:W-:Y:S02]  /*211a0*/  F2FP.F16.E4M3.UNPACK_B R3, R0 ;  /* 0x00000000ff03723e */ /* 0x000fe400020006ff */
[----:B------:R-:W-:Y:S01]  /*211b0*/  F2FP.F16.E4M3.UNPACK_B R39, R26 ;  /* 0x0000001aff27723e */ /* 0x000fe200020006ff */
[C---:B---3--:R-:W-:Y:S06]  /*211c0*/  HMMA.16816.F32 R44, R28.reuse, R16, R44 ;  /* 0x000000101c2c723c */ /* 0x048fec000000182c */
[C---:B----4-:R-:W-:Y:S06]  /*211d0*/  HMMA.16816.F32 R40, R28.reuse, R14, R40 ;  /* 0x0000000e1c28723c */ /* 0x050fec0000001828 */
[C---:B------:R-:W-:Y:S06]  /*211e0*/  HMMA.16816.F32 R32, R28.reuse, R12, R32 ;  /* 0x0000000c1c20723c */ /* 0x040fec0000001820 */
[----:B------:R-:W-:Y:S06]  /*211f0*/  HMMA.16816.F32 R8, R28, R2, R8 ;  /* 0x000000021c08723c */ /* 0x000fec0000001808 */
[C---:B--2---:R-:W-:Y:S01]  /*21200*/  HMMA.16816.F32 R4, R36.reuse, R20, R4 ;  /* 0x000000142404723c */ /* 0x044fe20000001804 */
[----:B------:R-:W-:Y:S04]  /*21210*/  STL.64 [R1+0x20], R44 ;  /* 0x0000202c01007387 */ /* 0x000fe80000100a00 */
[----:B------:R0:W-:Y:S04]  /*21220*/  STL.64 [R1+0x28], R46 ;  /* 0x0000282e01007387 */ /* 0x0001e80000100a00 */
[----:B0-----:R-:W2:Y:S04]  /*21230*/  LDL.LU R47, [R1+0x154] ;  /* 0x00015400012f7983 */ /* 0x001ea80000300800 */
[----:B------:R-:W2:Y:S04]  /*21240*/  LDL.LU R45, [R1+0x150] ;  /* 0x00015000012d7983 */ /* 0x000ea80000300800 */
[----:B------:R-:W-:Y:S04]  /*21250*/  STL.64 [R1+0x370], R40 ;  /* 0x0003702801007387 */ /* 0x000fe80000100a00 */
[----:B------:R-:W-:Y:S04]  /*21260*/  STL.64 [R1+0x378], R42 ;  /* 0x0003782a01007387 */ /* 0x000fe80000100a00 */
[----:B------:R-:W3:Y:S04]  /*21270*/  LDL.LU R27, [R1+0x15c] ;  /* 0x00015c00011b7983 */ /* 0x000ee80000300800 */
[----:B------:R-:W3:Y:S04]  /*21280*/  LDL.LU R44, [R1+0x158] ;  /* 0x00015800012c7983 */ /* 0x000ee80000300800 */
[----:B------:R0:W-:Y:S04]  /*21290*/  STL.64 [R1+0x360], R32 ;  /* 0x0003602001007387 */ /* 0x0001e80000100a00 */
[----:B------:R1:W-:Y:S04]  /*212a0*/  STL.64 [R1+0x368], R34 ;  /* 0x0003682201007387 */ /* 0x0003e80000100a00 */
[----:B0-----:R-:W4:Y:S04]  /*212b0*/  LDL.LU.64 R32, [R1+0x660] ;  /* 0x0006600001207983 */ /* 0x001f280000300a00 */
[----:B------:R0:W-:Y:S04]  /*212c0*/  STL.64 [R1+0x280], R8 ;  /* 0x0002800801007387 */ /* 0x0001e80000100a00 */
[----:B------:R0:W-:Y:S04]  /*212d0*/  STL.64 [R1+0x288], R10 ;  /* 0x0002880a01007387 */ /* 0x0001e80000100a00 */
[----:B-1----:R-:W4:Y:S04]  /*212e0*/  LDL.LU.64 R34, [R1+0x668] ;  /* 0x0006680001227983 */ /* 0x002f280000300a00 */
[----:B------:R1:W-:Y:S04]  /*212f0*/  STL.64 [R1+0x270], R4 ;  /* 0x0002700401007387 */ /* 0x0003e80000100a00 */
[----:B------:R1:W-:Y:S04]  /*21300*/  STL.64 [R1+0x278], R6 ;  /* 0x0002780601007387 */ /* 0x0003e80000100a00 */
[----:B------:R-:W2:Y:S04]  /*21310*/  LDL.LU.64 R28, [R1+0x650] ;  /* 0x00065000011c7983 */ /* 0x000ea80000300a00 */
[----:B------:R-:W2:Y:S04]  /*21320*/  LDL.LU.64 R30, [R1+0x658] ;  /* 0x00065800011e7983 */ /* 0x000ea80000300a00 */
[----:B0-----:R-:W3:Y:S04]  /*21330*/  LDL.LU.64 R8, [R1+0x640] ;  /* 0x0006400001087983 */ /* 0x001ee80000300a00 */
[----:B------:R-:W3:Y:S04]  /*21340*/  LDL.LU.64 R10, [R1+0x648] ;  /* 0x00064800010a7983 */ /* 0x000ee80000300a00 */
[----:B-1----:R-:W3:Y:S04]  /*21350*/  LDL.LU.64 R4, [R1+0x6f0] ;  /* 0x0006f00001047983 */ /* 0x002ee80000300a00 */
[----:B------:R-:W3:Y:S04]  /*21360*/  LDL.LU.64 R6, [R1+0x6f8] ;  /* 0x0006f80001067983 */ /* 0x000ee80000300a00 */
[----:B------:R-:W3:Y:S04]  /*21370*/  LDL.LU R43, [R1+0x164] ;  /* 0x00016400012b7983 */ /* 0x000ee80000300800 */
[----:B------:R-:W3:Y:S04]  /*21380*/  LDL.LU R41, [R1+0x160] ;  /* 0x0001600001297983 */ /* 0x000ee80000300800 */
[----:B------:R-:W3:Y:S04]  /*21390*/  LDL.LU R40, [R1+0x16c] ;  /* 0x00016c0001287983 */ /* 0x000ee80000300800 */
[----:B------:R-:W3:Y:S04]  /*213a0*/  LDL.LU R42, [R1+0x168] ;  /* 0x00016800012a7983 */ /* 0x000ee80000300800 */
[----:B------:R-:W4:Y:S04]  /*213b0*/  LDL.LU R46, [R1+0x174] ;  /* 0x00017400012e7983 */ /* 0x000f280000300800 */
[----:B----4-:R-:W-:Y:S04]  /*213c0*/  STL [R1+0x1d7c], R46 ;  /* 0x001d7c2e01007387 */ /* 0x010fe80000100800 */
[----:B------:R-:W4:Y:S04]  /*213d0*/  LDL.LU R60, [R1+0x170] ;  /* 0x00017000013c7983 */ /* 0x000f280000300800 */
[----:B------:R-:W4:Y:S04]  /*213e0*/  LDL.LU R61, [R1+0x17c] ;  /* 0x00017c00013d7983 */ /* 0x000f280000300800 */
[----:B------:R-:W4:Y:S04]  /*213f0*/  LDL.LU R51, [R1+0x178] ;  /* 0x0001780001337983 */ /* 0x000f280000300800 */
[----:B------:R-:W4:Y:S04]  /*21400*/  LDL.LU R49, [R1+0x184] ;  /* 0x0001840001317983 */ /* 0x000f280000300800 */
[----:B------:R-:W4:Y:S04]  /*21410*/  LDL.LU R48, [R1+0x180] ;  /* 0x0001800001307983 */ /* 0x000f280000300800 */
[----:B------:R-:W4:Y:S01]  /*21420*/  LDL.LU R50, [R1+0x18c] ;  /* 0x00018c0001327983 */ /* 0x000f220000300800 */
[C---:B------:R-:W-:Y:S06]  /*21430*/  HMMA.16816.F32 R32, R36.reuse, R22, R32 ;  /* 0x000000162420723c */ /* 0x040fec0000001820 */
[C---:B--2---:R-:W-:Y:S06]  /*21440*/  HMMA.16816.F32 R28, R36.reuse, R24, R28 ;  /* 0x00000018241c723c */ /* 0x044fec000000181c */
[C---:B---3--:R-:W-:Y:S06]  /*21450*/  HMMA.16816.F32 R8, R36.reuse, R18, R8 ;  /* 0x000000122408723c */ /* 0x048fec0000001808 */
[----:B------:R-:W-:Y:S01]  /*21460*/  HMMA.16816.F32 R4, R36, R16, R4 ;  /* 0x000000102404723c */ /* 0x000fe20000001804 */
[----:B------:R-:W-:-:S02]  /*21470*/  IMAD R26, R45, 0x100, R47 ;  /* 0x000001002d1a7824 */ /* 0x000fc400078e022f */
[----:B------:R-:W-:-:S03]  /*21480*/  IMAD R27, R44, 0x100, R27 ;  /* 0x000001002c1b7824 */ /* 0x000fc600078e021b */
[----:B------:R-:W-:Y:S02]  /*21490*/  IMAD.MOV.U32 R54, RZ, RZ, R34 ;  /* 0x000000ffff367224 */ /* 0x000fe400078e0022 */
[----:B------:R-:W-:Y:S02]  /*214a0*/  IMAD.MOV.U32 R55, RZ, RZ, R35 ;  /* 0x000000ffff377224 */ /* 0x000fe400078e0023 */
[----:B------:R-:W-:Y:S02]  /*214b0*/  IMAD.MOV.U32 R52, RZ, RZ, R32 ;  /* 0x000000ffff347224 */ /* 0x000fe400078e0020 */
[----:B------:R-:W-:Y:S01]  /*214c0*/  IMAD.MOV.U32 R53, RZ, RZ, R33 ;  /* 0x000000ffff357224 */ /* 0x000fe200078e0021 */
[----:B----4-:R-:W-:Y:S04]  /*214d0*/  STL.64 [R1+0x1d88], R50 ;  /* 0x001d883201007387 */ /* 0x010fe80000100a00 */
[----:B------:R0:W-:Y:S04]  /*214e0*/  STL.64 [R1+0x1d80], R48 ;  /* 0x001d803001007387 */ /* 0x0001e80000100a00 */
[----:B------:R-:W2:Y:S04]  /*214f0*/  LDL.LU R0, [R1+0x188] ;  /* 0x0001880001007983 */ /* 0x000ea80000300800 */
[----:B------:R-:W-:Y:S04]  /*21500*/  STL.64 [R1+0x1d40], R54 ;  /* 0x001d403601007387 */ /* 0x000fe80000100a00 */
[----:B------:R1:W-:Y:S04]  /*21510*/  STL.64 [R1+0x1d38], R52 ;  /* 0x001d383401007387 */ /* 0x0003e80000100a00 */
[----:B------:R-:W-:Y:S04]  /*21520*/  STL.64 [R1+0x250], R28 ;  /* 0x0002501c01007387 */ /* 0x000fe80000100a00 */
[----:B------:R-:W-:Y:S04]  /*21530*/  STL.64 [R1+0x258], R30 ;  /* 0x0002581e01007387 */ /* 0x000fe80000100a00 */
[----:B------:R-:W-:Y:S04]  /*21540*/  STL.64 [R1+0x240], R8 ;  /* 0x0002400801007387 */ /* 0x000fe80000100a00 */
[----:B------:R-:W-:Y:S04]  /*21550*/  STL.64 [R1+0x248], R10 ;  /* 0x0002480a01007387 */ /* 0x000fe80000100a00 */
[----:B0-----:R-:W3:Y:S04]  /*21560*/  LDL.LU.64 R48, [R1+0x350] ;  /* 0x0003500001307983 */ /* 0x001ee80000300a00 */
[----:B------:R-:W3:Y:S04]  /*21570*/  LDL.LU.64 R50, [R1+0x358] ;  /* 0x0003580001327983 */ /* 0x000ee80000300a00 */
[----:B------:R0:W-:Y:S04]  /*21580*/  STL.64 [R1+0x230], R4 ;  /* 0x0002300401007387 */ /* 0x0001e80000100a00 */
[----:B------:R4:W-:Y:S04]  /*21590*/  STL.64 [R1+0x238], R6 ;  /* 0x0002380601007387 */ /* 0x0009e80000100a00 */
[----:B------:R-:W2:Y:S04]  /*215a0*/  LDL.LU.64 R44, [R1+0x340] ;  /* 0x00034000012c7983 */ /* 0x000ea80000300a00 */
[----:B------:R-:W2:Y:S04]  /*215b0*/  LDL.LU.64 R46, [R1+0x348] ;  /* 0x00034800012e7983 */ /* 0x000ea80000300a00 */
[----:B------:R-:W2:Y:S04]  /*215c0*/  LDL.LU.64 R56, [R1+0x630] ;  /* 0x0006300001387983 */ /* 0x000ea80000300a00 */
[----:B------:R-:W2:Y:S04]  /*215d0*/  LDL.LU.64 R58, [R1+0x638] ;  /* 0x00063800013a7983 */ /* 0x000ea80000300a00 */
[----:B-1----:R-:W2:Y:S04]  /*215e0*/  LDL.LU.64 R52, [R1+0x620] ;  /* 0x0006200001347983 */ /* 0x002ea80000300a00 */
[----:B------:R-:W2:Y:S04]  /*215f0*/  LDL.LU.64 R54, [R1+0x628] ;  /* 0x0006280001367983 */ /* 0x000ea80000300a00 */
[----:B0-----:R-:W2:Y:S04]  /*21600*/  LDL.LU.64 R4, [R1+0x610] ;  /* 0x0006100001047983 */ /* 0x001ea80000300a00 */
[----:B----4-:R-:W4:Y:S01]  /*21610*/  LDL.LU.64 R6, [R1+0x618] ;  /* 0x0006180001067983 */ /* 0x010f220000300a00 */
[----:B------:R-:W-:-:S02]  /*21620*/  IMAD R30, R41, 0x100, R43 ;  /* 0x00000100291e7824 */ /* 0x000fc400078e022b */
[----:B------:R-:W-:Y:S02]  /*21630*/  IMAD R31, R42, 0x100, R40 ;  /* 0x000001002a1f7824 */ /* 0x000fe400078e0228 */
[----:B------:R-:W4:Y:S04]  /*21640*/  LDL.LU.64 R40, [R1+0x600] ;  /* 0x0006000001287983 */ /* 0x000f280000300a00 */
[----:B------:R-:W4:Y:S04]  /*21650*/  LDL.LU.64 R42, [R1+0x608] ;  /* 0x00060800012a7983 */ /* 0x000f280000300a00 */
[----:B------:R-:W4:Y:S04]  /*21660*/  LDL.LU.64 R32, [R1+0x5f0] ;  /* 0x0005f00001207983 */ /* 0x000f280000300a00 */
[----:B------:R-:W4:Y:S04]  /*21670*/  LDL.LU.64 R34, [R1+0x5f8] ;  /* 0x0005f80001227983 */ /* 0x000f280000300a00 */
[----:B------:R-:W4:Y:S04]  /*21680*/  LDL.LU.64 R8, [R1+0x6e0] ;  /* 0x0006e00001087983 */ /* 0x000f280000300a00 */
[----:B------:R-:W4:Y:S01]  /*21690*/  LDL.LU.64 R10, [R1+0x6e8] ;  /* 0x0006e800010a7983 */ /* 0x000f220000300a00 */
[----:B------:R-:W-:-:S02]  /*216a0*/  F2FP.F16.E4M3.UNPACK_B R28, R26 ;  /* 0x0000001aff1c723e */ /* 0x000fc400020006ff */
[----:B------:R-:W-:Y:S02]  /*216b0*/  F2FP.F16.E4M3.UNPACK_B R29, R27 ;  /* 0x0000001bff1d723e */ /* 0x000fe400020006ff */
[----:B------:R-:W-:Y:S02]  /*216c0*/  F2FP.F16.E4M3.UNPACK_B R30, R30 ;  /* 0x0000001eff1e723e */ /* 0x000fe400020006ff */
[----:B------:R-:W-:Y:S01]  /*216d0*/  F2FP.F16.E4M3.UNPACK_B R31, R31 ;  /* 0x0000001fff1f723e */ /* 0x000fe200020006ff */
[C---:B---3--:R-:W-:Y:S06]  /*216e0*/  HMMA.16816.F32 R48, R36.reuse, R14, R48 ;  /* 0x0000000e2430723c */ /* 0x048fec0000001830 */
[C---:B--2---:R-:W-:Y:S06]  /*216f0*/  HMMA.16816.F32 R44, R36.reuse, R12, R44 ;  /* 0x0000000c242c723c */ /* 0x044fec000000182c */
[----:B------:R-:W-:Y:S06]  /*21700*/  HMMA.16816.F32 R56, R36, R2, R56 ;  /* 0x000000022438723c */ /* 0x000fec0000001838 */
[C---:B------:R-:W-:Y:S06]  /*21710*/  HMMA.16816.F32 R52, R28.reuse, R20, R52 ;  /* 0x000000141c34723c */ /* 0x040fec0000001834 */
[C---:B----4-:R-:W-:Y:S01]  /*21720*/  HMMA.16816.F32 R36, R28.reuse, R22, R4 ;  /* 0x000000161c24723c */ /* 0x050fe20000001804 */
[----:B------:R-:W-:Y:S04]  /*21730*/  STL.64 [R1+0x350], R48 ;  /* 0x0003503001007387 */ /* 0x000fe80000100a00 */
[----:B------:R0:W-:Y:S04]  /*21740*/  STL.64 [R1+0x358], R50 ;  /* 0x0003583201007387 */ /* 0x0001e80000100a00 */
[----:B0-----:R-:W2:Y:S04]  /*21750*/  LDL.LU.64 R50, [R1+0x1d88] ;  /* 0x001d880001327983 */ /* 0x001ea80000300a00 */
[----:B------:R-:W3:Y:S04]  /*21760*/  LDL.LU.64 R48, [R1+0x1d80] ;  /* 0x001d800001307983 */ /* 0x000ee80000300a00 */
[----:B------:R-:W-:Y:S04]  /*21770*/  STL.64 [R1+0x340], R44 ;  /* 0x0003402c01007387 */ /* 0x000fe80000100a00 */
[----:B------:R0:W-:Y:S04]  /*21780*/  STL.64 [R1+0x348], R46 ;  /* 0x0003482e01007387 */ /* 0x0001e80000100a00 */
[----:B0-----:R-:W4:Y:S04]  /*21790*/  LDL.LU R46, [R1+0x1d7c] ;  /* 0x001d7c00012e7983 */ /* 0x001f280000300800 */
[----:B------:R-:W-:Y:S04]  /*217a0*/  STL.64 [R1+0x220], R56 ;  /* 0x0002203801007387 */ /* 0x000fe80000100a00 */
[----:B------:R-:W-:Y:S04]  /*217b0*/  STL.64 [R1+0x228], R58 ;  /* 0x0002283a01007387 */ /* 0x000fe80000100a00 */
[----:B------:R-:W2:Y:S04]  /*217c0*/  LDL.LU.64 R4, [R1+0x330] ;  /* 0x0003300001047983 */ /* 0x000ea80000300a00 */
[----:B------:R-:W-:Y:S04]  /*217d0*/  STL.64 [R1+0x210], R52 ;  /* 0x0002103401007387 */ /* 0x000fe80000100a00 */
[----:B------:R-:W-:Y:S04]  /*217e0*/  STL.64 [R1+0x218], R54 ;  /* 0x0002183601007387 */ /* 0x000fe80000100a00 */
[----:B------:R-:W2:Y:S04]  /*217f0*/  LDL.LU.64 R6, [R1+0x338] ;  /* 0x0003380001067983 */ /* 0x000ea80000300a00 */
[----:B------:R-:W-:Y:S04]  /*21800*/  STL.64 [R1+0x200], R36 ;  /* 0x0002002401007387 */ /* 0x000fe80000100a00 */
[----:B------:R0:W-:Y:S04]  /*21810*/  STL.64 [R1+0x208], R38 ;  /* 0x0002082601007387 */ /* 0x0001e80000100a00 */
[----:B------:R-:W-:Y:S04]  /*21820*/  STL.64 [R1+0x1d70], R22 ;  /* 0x001d701601007387 */ /* 0x000fe80000100a00 */
[----:B------:R1:W-:Y:S01]  /*21830*/  STL.64 [R1+0x1d68], R20 ;  /* 0x001d681401007387 */ /* 0x0003e20000100a00 */
[C---:B------:R-:W-:Y:S06]  /*21840*/  HMMA.16816.F32 R8, R28.reuse, R16, R8 ;  /* 0x000000101c08723c */ /* 0x040fec0000001808 */
[C---:B0-----:R-:W-:Y:S06]  /*21850*/  HMMA.16816.F32 R36, R28.reuse, R24, R40 ;  /* 0x000000181c24723c */ /* 0x041fec0000001828 */
[----:B-1----:R-:W-:-:S15]  /*21860*/  HMMA.16816.F32 R20, R28, R18, R32 ;  /* 0x000000121c14723c */ /* 0x002fde0000001820 */
[----:B------:R-:W-:-:S02]  /*21870*/  NOP ;  /* 0x0000000000007918 */ /* 0x000fc40000000000 */
[----:B------:R0:W-:Y:S04]  /*21880*/  STL.64 [R1+0x1f0], R36 ;  /* 0x0001f02401007387 */ /* 0x0001e80000100a00 */
[----:B------:R-:W-:Y:S04]  /*21890*/  STL.64 [R1+0x1f8], R38 ;  /* 0x0001f82601007387 */ /* 0x000fe80000100a00 */
[----:B------:R-:W-:Y:S04]  /*218a0*/  STL.64 [R1+0x1e0], R20 ;  /* 0x0001e01401007387 */ /* 0x000fe80000100a00 */
[----:B------:R-:W-:Y:S04]  /*218b0*/  STL.64 [R1+0x1e8], R22 ;  /* 0x0001e81601007387 */ /* 0x000fe80000100a00 */
[----:B------:R-:W-:Y:S04]  /*218c0*/  STL [R1+0x1d60], R17 ;  /* 0x001d601101007387 */ /* 0x000fe80000100800 */
[----:B------:R-:W-:Y:S04]  /*218d0*/  STL.64 [R1+0x1d0], R8 ;  /* 0x0001d00801007387 */ /* 0x000fe80000100a00 */
[----:B------:R-:W-:Y:S04]  /*218e0*/  STL.64 [R1+0x1d8], R10 ;  /* 0x0001d80a01007387 */ /* 0x000fe80000100a00 */
[----:B------:R-:W3:Y:S01]  /*218f0*/  LDL.LU R42, [R1+0x724] ;  /* 0x00072400012a7983 */ /* 0x000ee20000300800 */
[----:B--2---:R-:W-:Y:S01]  /*21900*/  HMMA.16816.F32 R4, R28, R14, R4 ;  /* 0x0000000e1c04723c */ /* 0x004fe20000001804 */
[----:B------:R-:W-:-:S05]  /*21910*/  IMAD R27, R51, 0x100, R61 ;  /* 0x00000100331b7824 */ /* 0x000fca00078e023d */
[----:B0-----:R-:W-:Y:S01]  /*21920*/  F2FP.F16.E4M3.UNPACK_B R37, R27 ;  /* 0x0000001bff25723e */ /* 0x001fe200020006ff */
[----:B----4-:R-:W-:Y:S01]  /*21930*/  IMAD R26, R60, 0x100, R46 ;  /* 0x000001003c1a7824 */ /* 0x010fe200078e022e */
[----:B---3--:R0:W-:Y:S04]  /*21940*/  STL [R1+0x1d78], R42 ;  /* 0x001d782a01007387 */ /* 0x0081e80000100800 */
[----:B------:R-:W2:Y:S04]  /*21950*/  LDL.LU R44, [R1+0x720] ;  /* 0x00072000012c7983 */ /* 0x000ea80000300800 */
[----:B------:R-:W3:Y:S04]  /*21960*/  LDL.LU.64 R40, [R1+0x320] ;  /* 0x0003200001287983 */ /* 0x000ee80000300a00 */
[----:B0-----:R-:W3:Y:S04]  /*21970*/  LDL.LU.64 R42, [R1+0x328] ;  /* 0x00032800012a7983 */ /* 0x001ee80000300a00 */
[----:B------:R0:W-:Y:S04]  /*21980*/  STL.64 [R1+0x330], R4 ;  /* 0x0003300401007387 */ /* 0x0001e80000100a00 */
[----:B------:R1:W-:Y:S04]  /*21990*/  STL.64 [R1+0x338], R6 ;  /* 0x0003380601007387 */ /* 0x0003e80000100a00 */
[----:B------:R-:W4:Y:S04]  /*219a0*/  LDL.LU.64 R20, [R1+0x5e0] ;  /* 0x0005e00001147983 */ /* 0x000f280000300a00 */
[----:B------:R-:W4:Y:S04]  /*219b0*/  LDL.LU.64 R22, [R1+0x5e8] ;  /* 0x0005e80001167983 */ /* 0x000f280000300a00 */
[----:B------:R-:W2:Y:S04]  /*219c0*/  LDL.LU.64 R56, [R1+0x5d0] ;  /* 0x0005d00001387983 */ /* 0x000ea80000300a00 */
[----:B------:R-:W2:Y:S04]  /*219d0*/  LDL.LU.64 R58, [R1+0x5d8] ;  /* 0x0005d800013a7983 */ /* 0x000ea80000300a00 */
[----:B------:R-:W2:Y:S04]  /*219e0*/  LDL.LU.64 R52, [R1+0x5c0] ;  /* 0x0005c00001347983 */ /* 0x000ea80000300a00 */
[----:B------:R-:W2:Y:S04]  /*219f0*/  LDL.LU.64 R54, [R1+0x5c8] ;  /* 0x0005c80001367983 */ /* 0x000ea80000300a00 */
[----:B------:R-:W2:Y:S04]  /*21a00*/  LDL.LU.64 R32, [R1+0x5b0] ;  /* 0x0005b00001207983 */ /* 0x000ea80000300a00 */
[----:B------:R-:W2:Y:S04]  /*21a10*/  LDL.LU.64 R34, [R1+0x5b8] ;  /* 0x0005b80001227983 */ /* 0x000ea80000300a00 */
[----:B------:R-:W2:Y:S04]  /*21a20*/  LDL.LU.64 R8, [R1+0x5a0] ;  /* 0x0005a00001087983 */ /* 0x000ea80000300a00 */
[----:B------:R-:W2:Y:S04]  /*21a30*/  LDL.LU.64 R10, [R1+0x5a8] ;  /* 0x0005a800010a7983 */ /* 0x000ea80000300a00 */
[----:B------:R-:W2:Y:S04]  /*21a40*/  LDL.LU R17, [R1+0x72c] ;  /* 0x00072c0001117983 */ /* 0x000ea80000300800 */
[----:B------:R-:W2:Y:S04]  /*21a50*/  LDL.LU R27, [R1+0x728] ;  /* 0x00072800011b7983 */ /* 0x000ea80000300800 */
[----:B0-----:R-:W2:Y:S04]  /*21a60*/  LDL.LU R4, [R1+0x734] ;  /* 0x0007340001047983 */ /* 0x001ea80000300800 */
[----:B------:R-:W2:Y:S04]  /*21a70*/  LDL.LU R5, [R1+0x730] ;  /* 0x0007300001057983 */ /* 0x000ea80000300800 */
[----:B-1----:R-:W2:Y:S04]  /*21a80*/  LDL.LU R6, [R1+0x73c] ;  /* 0x00073c0001067983 */ /* 0x002ea80000300800 */
[----:B------:R-:W2:Y:S04]  /*21a90*/  LDL.LU R7, [R1+0x738] ;  /* 0x0007380001077983 */ /* 0x000ea80000300800 */
[----:B------:R-:W2:Y:S01]  /*21aa0*/  LDL.LU R46, [R1+0x748] ;  /* 0x00074800012e7983 */ /* 0x000ea20000300800 */
[----:B------:R-:W-:-:S02]  /*21ab0*/  IMAD R38, R48, 0x100, R49 ;  /* 0x0000010030267824 */ /* 0x000fc400078e0231 */
[----:B------:R-:W-:Y:S01]  /*21ac0*/  IMAD R39, R0, 0x100, R50 ;  /* 0x0000010000277824 */ /* 0x000fe200078e0232 */
[C---:B---3--:R-:W-:Y:S06]  /*21ad0*/  HMMA.16816.F32 R40, R28.reuse, R12, R40 ;  /* 0x0000000c1c28723c */ /* 0x048fec0000001828 */
[----:B----4-:R-:W-:Y:S01]  /*21ae0*/  HMMA.16816.F32 R28, R28, R2, R20 ;  /* 0x000000021c1c723c */ /* 0x010fe20000001814 */
[----:B--2---:R-:W-:Y:S04]  /*21af0*/  STL [R1+0x1d4c], R46 ;  /* 0x001d4c2e01007387 */ /* 0x004fe80000100800 */
[----:B------:R-:W2:Y:S04]  /*21b00*/  LDL.LU R60, [R1+0x744] ;  /* 0x00074400013c7983 */ /* 0x000ea80000300800 */
[----:B------:R-:W3:Y:S04]  /*21b10*/  LDL.LU R61, [R1+0x754] ;  /* 0x00075400013d7983 */ /* 0x000ee80000300800 */
[----:B------:R-:W4:Y:S04]  /*21b20*/  LDL.LU R51, [R1+0x750] ;  /* 0x0007500001337983 */ /* 0x000f280000300800 */
[----:B------:R-:W-:Y:S04]  /*21b30*/  STL.64 [R1+0x320], R40 ;  /* 0x0003202801007387 */ /* 0x000fe80000100a00 */
[----:B------:R0:W-:Y:S04]  /*21b40*/  STL.64 [R1+0x328], R42 ;  /* 0x0003282a01007387 */ /* 0x0001e80000100a00 */
[----:B0-----:R-:W2:Y:S04]  /*21b50*/  LDL.LU R42, [R1+0x1d78] ;  /* 0x001d7800012a7983 */ /* 0x001ea80000300800 */
[----:B------:R-:W3:Y:S04]  /*21b60*/  LDL.LU.64 R22, [R1+0x1d70] ;  /* 0x001d700001167983 */ /* 0x000ee80000300a00 */
[----:B------:R-:W2:Y:S04]  /*21b70*/  LDL.LU.64 R20, [R1+0x1d68] ;  /* 0x001d680001147983 */ /* 0x000ea80000300a00 */
[----:B------:R-:W2:Y:S04]  /*21b80*/  LDL.LU R49, [R1+0x75c] ;  /* 0x00075c0001317983 */ /* 0x000ea80000300800 */
[----:B------:R-:W2:Y:S04]  /*21b90*/  LDL.LU R48, [R1+0x758] ;  /* 0x0007580001307983 */ /* 0x000ea80000300800 */
[----:B------:R-:W-:Y:S04]  /*21ba0*/  STL.64 [R1+0x1c0], R28 ;  /* 0x0001c01c01007387 */ /* 0x000fe80000100a00 */
[----:B------:R3:W-:Y:S04]  /*21bb0*/  STL.64 [R1+0x1c8], R30 ;  /* 0x0001c81e01007387 */ /* 0x0007e80000100a00 */
[----:B------:R-:W4:Y:S01]  /*21bc0*/  LDL.LU R50, [R1+0x764] ;  /* 0x0007640001327983 */ /* 0x000f220000300800 */
[----:B------:R-:W-:-:S02]  /*21bd0*/  F2FP.F16.E4M3.UNPACK_B R36, R26 ;  /* 0x0000001aff24723e */ /* 0x000fc400020006ff */
[----:B------:R-:W-:Y:S02]  /*21be0*/  F2FP.F16.E4M3.UNPACK_B R38, R38 ;  /* 0x00000026ff26723e */ /* 0x000fe400020006ff */
[----:B------:R-:W-:-:S07]  /*21bf0*/  F2FP.F16.E4M3.UNPACK_B R39, R39 ;  /* 0x00000027ff27723e */ /* 0x000fce00020006ff */
[C---:B------:R-:W-:Y:S06]  /*21c00*/  HMMA.16816.F32 R32, R36.reuse, R24, R32 ;  /* 0x000000182420723c */ /* 0x040fec0000001820 */
[----:B------:R-:W-:Y:S01]  /*21c10*/  HMMA.16816.F32 R8, R36, R18, R8 ;  /* 0x000000122408723c */ /* 0x000fe20000001808 */
[----:B------:R-:W-:-:S05]  /*21c20*/  IMAD R27, R27, 0x100, R17 ;  /* 0x000001001b1b7824 */ /* 0x000fca00078e0211 */
[C---:B---3--:R-:W-:Y:S01]  /*21c30*/  HMMA.16816.F32 R28, R36.reuse, R22, R52 ;  /* 0x00000016241c723c */ /* 0x048fe20000001834 */
[----:B----4-:R-:W-:Y:S04]  /*21c40*/  STL.64 [R1+0x1d58], R50 ;  /* 0x001d583201007387 */ /* 0x010fe80000100a00 */
[----:B--2---:R0:W-:Y:S04]  /*21c50*/  STL.64 [R1+0x1d50], R48 ;  /* 0x001d503001007387 */ /* 0x0041e80000100a00 */
[----:B------:R-:W2:Y:S01]  /*21c60*/  LDL.LU R0, [R1+0x760] ;  /* 0x0007600001007983 */ /* 0x000ea20000300800 */
[----:B0-----:R-:W-:Y:S01]  /*21c70*/  HMMA.16816.F32 R48, R36, R20, R56 ;  /* 0x000000142430723c */ /* 0x001fe20000001838 */
[----:B------:R-:W-:-:S15]  /*21c80*/  IMAD R26, R44, 0x100, R42 ;  /* 0x000001002c1a7824 */ /* 0x000fde00078e022a */
[----:B------:R-:W-:-:S07]  /*21c90*/  NOP ;  /* 0x0000000000007918 */ /* 0x000fce0000000000 */
[----:B------:R-:W-:Y:S04]  /*21ca0*/  STL.64 [R1+0x1b0], R48 ;  /* 0x0001b03001007387 */ /* 0x000fe80000100a00 */
[----:B------:R-:W-:Y:S04]  /*21cb0*/  STL.64 [R1+0x1b8], R50 ;  /* 0x0001b83201007387 */ /* 0x000fe80000100a00 */
[----:B------:R0:W-:Y:S04]  /*21cc0*/  STL.64 [R1+0x1a0], R28 ;  /* 0x0001a01c01007387 */ /* 0x0001e80000100a00 */
[----:B------:R1:W-:Y:S04]  /*21cd0*/  STL.64 [R1+0x1a8], R30 ;  /* 0x0001a81e01007387 */ /* 0x0003e80000100a00 */
[----:B0-----:R-:W3:Y:S04]  /*21ce0*/  LDL.LU.64 R28, [R1+0x6d0] ;  /* 0x0006d000011c7983 */ /* 0x001ee80000300a00 */
[----:B------:R0:W-:Y:S04]  /*21cf0*/  STL.64 [R1+0x190], R32 ;  /* 0x0001902001007387 */ /* 0x0001e80000100a00 */
[----:B------:R4:W-:Y:S04]  /*21d00*/  STL.64 [R1+0x198], R34 ;  /* 0x0001982201007387 */ /* 0x0009e80000100a00 */
[----:B-1----:R-:W3:Y:S04]  /*21d10*/  LDL.LU.64 R30, [R1+0x6d8] ;  /* 0x0006d800011e7983 */ /* 0x002ee80000300a00 */
[----:B------:R1:W-:Y:S04]  /*21d20*/  STL.64 [R1+0x180], R8 ;  /* 0x0001800801007387 */ /* 0x0003e80000100a00 */
[----:B------:R1:W-:Y:S04]  /*21d30*/  STL.64 [R1+0x188], R10 ;  /* 0x0001880a01007387 */ /* 0x0003e80000100a00 */
        /* <DEDUP_REMOVED lines=10> */
[----:B0-----:R-:W2:Y:S04]  /*21de0*/  LDL.LU.64 R32, [R1+0x560] ;  /* 0x0005600001207983 */ /* 0x001ea80000300a00 */
[----:B----4-:R-:W4:Y:S04]  /*21df0*/  LDL.LU.64 R34, [R1+0x568] ;  /* 0x0005680001227983 */ /* 0x010f280000300a00 */
[----:B-1----:R-:W4:Y:S04]  /*21e00*/  LDL.LU.64 R8, [R1+0x550] ;  /* 0x0005500001087983 */ /* 0x002f280000300a00 */
[----:B------:R-:W4:Y:S04]  /*21e10*/  LDL.LU.64 R10, [R1+0x558] ;  /* 0x00055800010a7983 */ /* 0x000f280000300a00 */
[----:B------:R-:W3:Y:S02]  /*21e20*/  LDL.LU R17, [R1+0x1d60] ;  /* 0x001d600001117983 */ /* 0x000ee40000300800 */
[----:B---3--:R-:W-:-:S15]  /*21e30*/  HMMA.16816.F32 R28, R36, R16, R28 ;  /* 0x00000010241c723c */ /* 0x008fde000000181c */
[----:B------:R-:W-:-:S08]  /*21e40*/  NOP ;  /* 0x0000000000007918 */ /* 0x000fd00000000000 */
[----:B------:R-:W-:Y:S04]  /*21e50*/  STL.64 [R1+0x170], R28 ;  /* 0x0001701c01007387 */ /* 0x000fe80000100a00 */
[----:B------:R0:W-:Y:S02]  /*21e60*/  STL.64 [R1+0x178], R30 ;  /* 0x0001781e01007387 */ /* 0x0001e40000100a00 */
[----:B0-----:R-:W-:Y:S02]  /*21e70*/  IMAD R30, R5, 0x100, R4 ;  /* 0x00000100051e7824 */ /* 0x001fe400078e0204 */
[----:B------:R-:W-:Y:S01]  /*21e80*/  IMAD R31, R7, 0x100, R6 ;  /* 0x00000100071f7824 */ /* 0x000fe200078e0206 */
[----:B------:R-:W3:Y:S04]  /*21e90*/  LDL.LU.64 R4, [R1+0x6c0] ;  /* 0x0006c00001047983 */ /* 0x000ee80000300a00 */
[----:B------:R-:W3:Y:S01]  /*21ea0*/  LDL.LU.64 R6, [R1+0x6c8] ;  /* 0x0006c80001067983 */ /* 0x000ee20000300a00 */
[----:B--2---:R-:W-:Y:S01]  /*21eb0*/  HMMA.16816.F32 R48, R36, R14, R48 ;  /* 0x0000000e2430723c */ /* 0x004fe20000001830 */
[----:B------:R-:W-:-:S02]  /*21ec0*/  F2FP.F16.E4M3.UNPACK_B R28, R26 ;  /* 0x0000001aff1c723e */ /* 0x000fc400020006ff */
[----:B------:R-:W-:Y:S02]  /*21ed0*/  F2FP.F16.E4M3.UNPACK_B R29, R27 ;  /* 0x0000001bff1d723e */ /* 0x000fe400020006ff */
[----:B------:R-:W-:Y:S02]  /*21ee0*/  F2FP.F16.E4M3.UNPACK_B R30, R30 ;  /* 0x0000001eff1e723e */ /* 0x000fe400020006ff */
[----:B------:R-:W-:Y:S01]  /*21ef0*/  F2FP.F16.E4M3.UNPACK_B R31, R31 ;  /* 0x0000001fff1f723e */ /* 0x000fe200020006ff */
[C---:B------:R-:W-:Y:S06]  /*21f00*/  HMMA.16816.F32 R44, R36.reuse, R12, R44 ;  /* 0x0000000c242c723c */ /* 0x040fec000000182c */
[----:B------:R-:W-:Y:S06]  /*21f10*/  HMMA.16816.F32 R56, R36, R2, R56 ;  /* 0x000000022438723c */ /* 0x000fec0000001838 */
[C---:B------:R-:W-:Y:S06]  /*21f20*/  HMMA.16816.F32 R52, R28.reuse, R20, R52 ;  /* 0x000000141c34723c */ /* 0x040fec0000001834 */
[C---:B------:R-:W-:Y:S06]  /*21f30*/  HMMA.16816.F32 R36, R28.reuse, R22, R40 ;  /* 0x000000161c24723c */ /* 0x040fec0000001828 */
[C---:B----4-:R-:W-:Y:S06]  /*21f40*/  HMMA.16816.F32 R32, R28.reuse, R24, R32 ;  /* 0x000000181c20723c */ /* 0x050fec0000001820 */
[C---:B------:R-:W-:Y:S01]  /*21f50*/  HMMA.16816.F32 R8, R28.reuse, R18, R8 ;  /* 0x000000121c08723c */ /* 0x040fe20000001808 */
[----:B------:R-:W-:Y:S04]  /*21f60*/  STL.64 [R1+0x310], R48 ;  /* 0x0003103001007387 */ /* 0x000fe80000100a00 */
[----:B------:R0:W-:Y:S04]  /*21f70*/  STL.64 [R1+0x318], R50 ;  /* 0x0003183201007387 */ /* 0x0001e80000100a00 */
[----:B0-----:R-:W2:Y:S04]  /*21f80*/  LDL.LU.64 R50, [R1+0x1d58] ;  /* 0x001d580001327983 */ /* 0x001ea80000300a00 */
[----:B------:R-:W4:Y:S04]  /*21f90*/  LDL.LU.64 R48, [R1+0x1d50] ;  /* 0x001d500001307983 */ /* 0x000f280000300a00 */
[----:B------:R-:W-:Y:S04]  /*21fa0*/  STL.64 [R1+0x300], R44 ;  /* 0x0003002c01007387 */ /* 0x000fe80000100a00 */
[----:B------:R0:W-:Y:S04]  /*21fb0*/  STL.64 [R1+0x308], R46 ;  /* 0x0003082e01007387 */ /* 0x0001e80000100a00 */
[----:B0-----:R-:W2:Y:S04]  /*21fc0*/  LDL.LU R46, [R1+0x1d4c] ;  /* 0x001d4c00012e7983 */ /* 0x001ea80000300800 */
[----:B------:R-:W-:Y:S04]  /*21fd0*/  STL.64 [R1+0x160], R56 ;  /* 0x0001603801007387 */ /* 0x000fe80000100a00 */
[----:B------:R-:W-:Y:S04]  /*21fe0*/  STL.64 [R1+0x168], R58 ;  /* 0x0001683a01007387 */ /* 0x000fe80000100a00 */
[----:B------:R-:W-:Y:S04]  /*21ff0*/  STL.64 [R1+0x150], R52 ;  /* 0x0001503401007387 */ /* 0x000fe80000100a00 */
[----:B------:R-:W-:Y:S04]  /*22000*/  STL.64 [R1+0x158], R54 ;  /* 0x0001583601007387 */ /* 0x000fe80000100a00 */
[----:B------:R-:W-:Y:S04]  /*22010*/  STL.64 [R1+0x140], R36 ;  /* 0x0001402401007387 */ /* 0x000fe80000100a00 */
[----:B------:R-:W-:Y:S04]  /*22020*/  STL.64 [R1+0x148], R38 ;  /* 0x0001482601007387 */ /* 0x000fe80000100a00 */
[----:B------:R-:W-:Y:S04]  /*22030*/  STL.64 [R1+0x130], R32 ;  /* 0x0001302001007387 */ /* 0x000fe80000100a00 */
[----:B------:R-:W-:Y:S04]  /*22040*/  STL.64 [R1+0x138], R34 ;  /* 0x0001382201007387 */ /* 0x000fe80000100a00 */
[----:B------:R0:W-:Y:S04]  /*22050*/  STL.64 [R1+0x120], R8 ;  /* 0x0001200801007387 */ /* 0x0001e80000100a00 */
[----:B------:R1:W-:Y:S04]  /*22060*/  STL.64 [R1+0x128], R10 ;  /* 0x0001280a01007387 */ /* 0x0003e80000100a00 */
[----:B0-----:R-:W2:Y:S04]  /*22070*/  LDL.LU.64 R8, [R1+0x2f0] ;  /* 0x0002f00001087983 */ /* 0x001ea80000300a00 */
[----:B-1----:R-:W2:Y:S04]  /*22080*/  LDL.LU.64 R10, [R1+0x2f8] ;  /* 0x0002f800010a7983 */ /* 0x002ea80000300a00 */
[----:B------:R-:W2:Y:S04]  /*22090*/  LDL.LU R43, [R1+0x76c] ;  /* 0x00076c00012b7983 */ /* 0x000ea80000300800 */
[----:B------:R-:W2:Y:S04]  /*220a0*/  LDL.LU R41, [R1+0x768] ;  /* 0x0007680001297983 */ /* 0x000ea80000300800 */
[----:B------:R-:W2:Y:S04]  /*220b0*/  LDL.LU R40, [R1+0x774] ;  /* 0x0007740001287983 */ /* 0x000ea80000300800 */
[----:B------:R-:W2:Y:S01]  /*220c0*/  LDL.LU R42, [R1+0x770] ;  /* 0x00077000012a7983 */ /* 0x000ea20000300800 */
[----:B---3--:R-:W-:-:S15]  /*220d0*/  HMMA.16816.F32 R4, R28, R16, R4 ;  /* 0x000000101c04723c */ /* 0x008fde0000001804 */
[----:B------:R-:W-:-:S08]  /*220e0*/  NOP ;  /* 0x0000000000007918 */ /* 0x000fd00000000000 */
[----:B------:R0:W-:Y:S04]  /*220f0*/  STL.64 [R1+0x110], R4 ;  /* 0x0001100401007387 */ /* 0x0001e80000100a00 */
[----:B------:R1:W-:Y:S04]  /*22100*/  STL.64 [R1+0x118], R6 ;  /* 0x0001180601007387 */ /* 0x0003e80000100a00 */
[----:B0-----:R-:W3:Y:S04]  /*22110*/  LDL.LU.64 R4, [R1+0x2e0] ;  /* 0x0002e00001047983 */ /* 0x001ee80000300a00 */
[----:B-1----:R-:W3:Y:S04]  /*22120*/  LDL.LU.64 R6, [R1+0x2e8] ;  /* 0x0002e80001067983 */ /* 0x002ee80000300a00 */
[----:B------:R-:W3:Y:S04]  /*22130*/  LDL.LU.64 R56, [R1+0x540] ;  /* 0x0005400001387983 */ /* 0x000ee80000300a00 */
[----:B------:R-:W3:Y:S01]  /*22140*/  LDL.LU.64 R58, [R1+0x548] ;  /* 0x00054800013a7983 */ /* 0x000ee20000300a00 */
[----:B----4-:R-:W-:-:S02]  /*22150*/  IMAD R38, R48, 0x100, R49 ;  /* 0x0000010030267824 */ /* 0x010fc400078e0231 */
[----:B--2---:R-:W-:Y:S02]  /*22160*/  IMAD R27, R51, 0x100, R61 ;  /* 0x00000100331b7824 */ /* 0x004fe400078e023d */
[----:B------:R-:W-:Y:S01]  /*22170*/  IMAD R39, R0, 0x100, R50 ;  /* 0x0000010000277824 */ /* 0x000fe200078e0232 */
[----:B------:R-:W2:Y:S04]  /*22180*/  LDL.LU.64 R48, [R1+0x530] ;  /* 0x0005300001307983 */ /* 0x000ea80000300a00 */
[----:B------:R-:W2:Y:S04]  /*22190*/  LDL.LU.64 R50, [R1+0x538] ;  /* 0x0005380001327983 */ /* 0x000ea80000300a00 */
[----:B------:R-:W4:Y:S04]  /*221a0*/  LDL.LU.64 R52, [R1+0x520] ;  /* 0x0005200001347983 */ /* 0x000f280000300a00 */
[----:B------:R-:W4:Y:S01]  /*221b0*/  LDL.LU.64 R54, [R1+0x528] ;  /* 0x0005280001367983 */ /* 0x000f220000300a00 */
[----:B------:R-:W-:Y:S01]  /*221c0*/  HMMA.16816.F32 R8, R28, R14, R8 ;  /* 0x0000000e1c08723c */ /* 0x000fe20000001808 */
[----:B------:R-:W-:-:S15]  /*221d0*/  IMAD R26, R60, 0x100, R46 ;  /* 0x000001003c1a7824 */ /* 0x000fde00078e022e */
[----:B------:R-:W-:-:S07]  /*221e0*/  NOP ;  /* 0x0000000000007918 */ /* 0x000fce0000000000 */
[----:B------:R0:W-:Y:S04]  /*221f0*/  STL.64 [R1+0x2f0], R8 ;  /* 0x0002f00801007387 */ /* 0x0001e80000100a00 */
[----:B------:R1:W-:Y:S04]  /*22200*/  STL.64 [R1+0x2f8], R10 ;  /* 0x0002f80a01007387 */ /* 0x0003e80000100a00 */
[----:B------:R-:W4:Y:S04]  /*22210*/  LDL.LU.64 R32, [R1+0x510] ;  /* 0x0005100001207983 */ /* 0x000f280000300a00 */
[----:B------:R-:W4:Y:S04]  /*22220*/  LDL.LU.64 R34, [R1+0x518] ;  /* 0x0005180001227983 */ /* 0x000f280000300a00 */
[----:B0-----:R-:W4:Y:S04]  /*22230*/  LDL.LU.64 R8, [R1+0x500] ;  /* 0x0005000001087983 */ /* 0x001f280000300a00 */
[----:B-1----:R-:W4:Y:S04]  /*22240*/  LDL.LU.64 R10, [R1+0x508] ;  /* 0x00050800010a7983 */ /* 0x002f280000300a00 */
[----:B------:R-:W4:Y:S04]  /*22250*/  LDL.LU R47, [R1+0x77c] ;  /* 0x00077c00012f7983 */ /* 0x000f280000300800 */
[----:B------:R-:W4:Y:S04]  /*22260*/  LDL.LU R45, [R1+0x778] ;  /* 0x00077800012d7983 */ /* 0x000f280000300800 */
[----:B------:R-:W4:Y:S04]  /*22270*/  LDL.LU R44, [R1+0x784] ;  /* 0x00078400012c7983 */ /* 0x000f280000300800 */
[----:B------:R-:W4:Y:S01]  /*22280*/  LDL.LU R46, [R1+0x780] ;  /* 0x00078000012e7983 */ /* 0x000f220000300800 */
[C---:B---3--:R-:W-:Y:S06]  /*22290*/  HMMA.16816.F32 R4, R28.reuse, R12, R4 ;  /* 0x0000000c1c04723c */ /* 0x048fec0000001804 */
[----:B------:R-:W-:-:S15]  /*222a0*/  HMMA.16816.F32 R56, R28, R2, R56 ;  /* 0x000000021c38723c */ /* 0x000fde0000001838 */
[----:B------:R-:W-:-:S02]  /*222b0*/  NOP ;  /* 0x0000000000007918 */ /* 0x000fc40000000000 */
[----:B------:R0:W-:Y:S04]  /*222c0*/  STL.64 [R1+0x2e0], R4 ;  /* 0x0002e00401007387 */ /* 0x0001e80000100a00 */
[----:B------:R1:W-:Y:S04]  /*222d0*/  STL.64 [R1+0x2e8], R6 ;  /* 0x0002e80601007387 */ /* 0x0003e80000100a00 */
[----:B0-----:R-:W3:Y:S04]  /*222e0*/  LDL.LU.64 R4, [R1+0x6b0] ;  /* 0x0006b00001047983 */ /* 0x001ee80000300a00 */
[----:B-1----:R-:W3:Y:S04]  /*222f0*/  LDL.LU.64 R6, [R1+0x6b8] ;  /* 0x0006b80001067983 */ /* 0x002ee80000300a00 */
[----:B------:R-:W-:Y:S04]  /*22300*/  STL.64 [R1+0x100], R56 ;  /* 0x0001003801007387 */ /* 0x000fe80000100a00 */
[----:B------:R0:W-:Y:S04]  /*22310*/  STL.64 [R1+0x108], R58 ;  /* 0x0001083a01007387 */ /* 0x0001e80000100a00 */
[----:B0-----:R-:W3:Y:S01]  /*22320*/  LDL.LU R59, [R1+0x7ac] ;  /* 0x0007ac00013b7983 */ /* 0x001ee20000300800 */
[----:B------:R-:W-:-:S02]  /*22330*/  F2FP.F16.E4M3.UNPACK_B R36, R26 ;  /* 0x0000001aff24723e */ /* 0x000fc400020006ff */
[----:B------:R-:W-:Y:S02]  /*22340*/  F2FP.F16.E4M3.UNPACK_B R37, R27 ;  /* 0x0000001bff25723e */ /* 0x000fe400020006ff */
[----:B------:R-:W-:Y:S02]  /*22350*/  F2FP.F16.E4M3.UNPACK_B R38, R38 ;  /* 0x00000026ff26723e */ /* 0x000fe400020006ff */
[----:B------:R-:W-:-:S07]  /*22360*/  F2FP.F16.E4M3.UNPACK_B R39, R39 ;  /* 0x00000027ff27723e */ /* 0x000fce00020006ff */
[C---:B--2---:R-:W-:Y:S06]  /*22370*/  HMMA.16816.F32 R28, R36.reuse, R20, R48 ;  /* 0x00000014241c723c */ /* 0x044fec0000001830 */
[----:B----4-:R-:W-:Y:S01]  /*22380*/  HMMA.16816.F32 R8, R36, R18, R8 ;  /* 0x000000122408723c */ /* 0x010fe20000001808 */
[----:B---3--:R-:W-:-:S15]  /*22390*/  STL [R1+0x1d48], R59 ;  /* 0x001d483b01007387 */ /* 0x008fde0000100800 */
[----:B------:R-:W-:-:S01]  /*223a0*/  NOP ;  /* 0x0000000000007918 */ /* 0x000fc20000000000 */
[----:B------:R-:W-:Y:S04]  /*223b0*/  STL.64 [R1+0xf0], R28 ;  /* 0x0000f01c01007387 */ /* 0x000fe80000100a00 */
[----:B------:R0:W-:Y:S04]  /*223c0*/  STL.64 [R1+0xf8], R30 ;  /* 0x0000f81e01007387 */ /* 0x0001e80000100a00 */
[----:B------:R-:W2:Y:S04]  /*223d0*/  LDL.LU R60, [R1+0x7a8] ;  /* 0x0007a800013c7983 */ /* 0x000ea80000300800 */
[----:B------:R-:W3:Y:S04]  /*223e0*/  LDL.LU R61, [R1+0x7b4] ;  /* 0x0007b400013d7983 */ /* 0x000ee80000300800 */
[----:B------:R-:W3:Y:S04]  /*223f0*/  LDL.LU R51, [R1+0x7b0] ;  /* 0x0007b00001337983 */ /* 0x000ee80000300800 */
[----:B------:R-:W4:Y:S04]  /*22400*/  LDL.LU R49, [R1+0x7bc] ;  /* 0x0007bc0001317983 */ /* 0x000f280000300800 */
[----:B------:R-:W4:Y:S01]  /*22410*/  LDL.LU R48, [R1+0x7b8] ;  /* 0x0007b80001307983 */ /* 0x000f220000300800 */
[C---:B0-----:R-:W-:Y:S06]  /*22420*/  HMMA.16816.F32 R28, R36.reuse, R22, R52 ;  /* 0x00000016241c723c */ /* 0x041fec0000001834 */
[----:B------:R-:W-:-:S15]  /*22430*/  HMMA.16816.F32 R4, R36, R16, R4 ;  /* 0x000000102404723c */ /* 0x000fde0000001804 */
[----:B------:R-:W-:-:S02]  /*22440*/  NOP ;  /* 0x0000000000007918 */ /* 0x000fc40000000000 */
[----:B------:R-:W-:Y:S04]  /*22450*/  STL.64 [R1+0xe0], R28 ;  /* 0x0000e01c01007387 */ /* 0x000fe80000100a00 */
[----:B------:R0:W-:Y:S04]  /*22460*/  STL.64 [R1+0xe8], R30 ;  /* 0x0000e81e01007387 */ /* 0x0001e80000100a00 */
[----:B------:R-:W4:Y:S04]  /*22470*/  LDL.LU R50, [R1+0x7c4] ;  /* 0x0007c40001327983 */ /* 0x000f280000300800 */
[----:B------:R-:W4:Y:S01]  /*22480*/  LDL.LU R0, [R1+0x7c0] ;  /* 0x0007c00001007983 */ /* 0x000f220000300800 */
[----:B0-----:R-:W-:-:S15]  /*22490*/  HMMA.16816.F32 R28, R36, R24, R32 ;  /* 0x00000018241c723c */ /* 0x001fde0000001820 */
[----:B------:R-:W-:-:S08]  /*224a0*/  NOP ;  /* 0x0000000000007918 */ /* 0x000fd00000000000 */
[----:B------:R-:W-:Y:S04]  /*224b0*/  STL.64 [R1+0xd0], R28 ;  /* 0x0000d01c01007387 */ /* 0x000fe80000100a00 */
[----:B------:R-:W-:Y:S04]  /*224c0*/  STL.64 [R1+0xd8], R30 ;  /* 0x0000d81e01007387 */ /* 0x000fe80000100a00 */
[----:B------:R-:W-:Y:S04]  /*224d0*/  STL.64 [R1+0xc0], R8 ;  /* 0x0000c00801007387 */ /* 0x000fe80000100a00 */
[----:B------:R-:W-:Y:S04]  /*224e0*/  STL.64 [R1+0xc8], R10 ;  /* 0x0000c80a01007387 */ /* 0x000fe80000100a00 */
[----:B------:R-:W2:Y:S04]  /*224f0*/  LDL.LU.64 R56, [R1+0x2d0] ;  /* 0x0002d00001387983 */ /* 0x000ea80000300a00 */
[----:B------:R-:W2:Y:S04]  /*22500*/  LDL.LU.64 R58, [R1+0x2d8] ;  /* 0x0002d800013a7983 */ /* 0x000ea80000300a00 */
[----:B------:R0:W-:Y:S04]  /*22510*/  STL.64 [R1+0xb0], R4 ;  /* 0x0000b00401007387 */ /* 0x0001e80000100a00 */
[----:B------:R1:W-:Y:S04]  /*22520*/  STL.64 [R1+0xb8], R6 ;  /* 0x0000b80601007387 */ /* 0x0003e80000100a00 */
[----:B------:R-:W3:Y:S04]  /*22530*/  LDL.LU.64 R52, [R1+0x2c0] ;  /* 0x0002c00001347983 */ /* 0x000ee80000300a00 */
[----:B------:R-:W3:Y:S04]  /*22540*/  LDL.LU.64 R54, [R1+0x2c8] ;  /* 0x0002c80001367983 */ /* 0x000ee80000300a00 */
[----:B0-----:R-:W4:Y:S04]  /*22550*/  LDL.LU.64 R4, [R1+0x4f0] ;  /* 0x0004f00001047983 */ /* 0x001f280000300a00 */
[----:B-1----:R-:W4:Y:S01]  /*22560*/  LDL.LU.64 R6, [R1+0x4f8] ;  /* 0x0004f80001067983 */ /* 0x002f220000300a00 */
[----:B------:R-:W-:-:S02]  /*22570*/  IMAD R26, R41, 0x100, R43 ;  /* 0x00000100291a7824 */ /* 0x000fc400078e022b */
[----:B------:R-:W-:Y:S02]  /*22580*/  IMAD R27, R42, 0x100, R40 ;  /* 0x000001002a1b7824 */ /* 0x000fe400078e0228 */
[----:B------:R-:W4:Y:S04]  /*22590*/  LDL.LU.64 R40, [R1+0x4e0] ;  /* 0x0004e00001287983 */ /* 0x000f280000300a00 */
[----:B------:R-:W4:Y:S04]  /*225a0*/  LDL.LU.64 R42, [R1+0x4e8] ;  /* 0x0004e800012a7983 */ /* 0x000f280000300a00 */
[----:B------:R-:W4:Y:S04]  /*225b0*/  LDL.LU.64 R32, [R1+0x4d0] ;  /* 0x0004d00001207983 */ /* 0x000f280000300a00 */
[----:B------:R-:W4:Y:S04]  /*225c0*/  LDL.LU.64 R34, [R1+0x4d8] ;  /* 0x0004d80001227983 */ /* 0x000f280000300a00 */
[----:B------:R-:W4:Y:S01]  /*225d0*/  LDL.LU.64 R8, [R1+0x4c0] ;  /* 0x0004c00001087983 */ /* 0x000f220000300a00 */
[----:B------:R-:W-:-:S02]  /*225e0*/  IMAD R30, R45, 0x100, R47 ;  /* 0x000001002d1e7824 */ /* 0x000fc400078e022f */
[----:B------:R-:W-:Y:S01]  /*225f0*/  IMAD R31, R46, 0x100, R44 ;  /* 0x000001002e1f7824 */ /* 0x000fe200078e022c */
[----:B------:R-:W4:Y:S04]  /*22600*/  LDL.LU.64 R10, [R1+0x4c8] ;  /* 0x0004c800010a7983 */ /* 0x000f280000300a00 */
[----:B------:R-:W4:Y:S04]  /*22610*/  LDL.LU.64 R44, [R1+0x6a0] ;  /* 0x0006a000012c7983 */ /* 0x000f280000300a00 */
[----:B------:R-:W4:Y:S01]  /*22620*/  LDL.LU.64 R46, [R1+0x6a8] ;  /* 0x0006a800012e7983 */ /* 0x000f220000300a00 */
[C---:B--2---:R-:W-:Y:S06]  /*22630*/  HMMA.16816.F32 R56, R36.reuse, R14, R56 ;  /* 0x0000000e2438723c */ /* 0x044fec0000001838 */
[C---:B---3--:R-:W-:Y:S06]  /*22640*/  HMMA.16816.F32 R52, R36.reuse, R12, R52 ;  /* 0x0000000c2434723c */ /* 0x048fec0000001834 */
[----:B----4-:R-:W-:Y:S11]  /*22650*/  HMMA.16816.F32 R36, R36, R2, R4 ;  /* 0x000000022424723c */ /* 0x010ff60000001804 */
[----:B------:R-:W-:Y:S04]  /*22660*/  STL.64 [R1+0x2d0], R56 ;  /* 0x0002d03801007387 */ /* 0x000fe80000100a00 */
[----:B------:R0:W-:Y:S04]  /*22670*/  STL.64 [R1+0x2d8], R58 ;  /* 0x0002d83a01007387 */ /* 0x0001e80000100a00 */
[----:B0-----:R-:W2:Y:S04]  /*22680*/  LDL.LU R59, [R1+0x1d48] ;  /* 0x001d4800013b7983 */ /* 0x001ea80000300800 */
[----:B------:R-:W-:Y:S04]  /*22690*/  STL.64 [R1+0x2c0], R52 ;  /* 0x0002c03401007387 */ /* 0x000fe80000100a00 */
[----:B------:R0:W-:Y:S04]  /*226a0*/  STL.64 [R1+0x2c8], R54 ;  /* 0x0002c83601007387 */ /* 0x0001e80000100a00 */
[----:B0-----:R-:W3:Y:S04]  /*226b0*/  LDL.LU.64 R54, [R1+0x1d40] ;  /* 0x001d400001367983 */ /* 0x001ee80000300a00 */
[----:B------:R-:W4:Y:S04]  /*226c0*/  LDL.LU.64 R52, [R1+0x1d38] ;  /* 0x001d380001347983 */ /* 0x000f280000300a00 */
[----:B------:R-:W3:Y:S04]  /*226d0*/  LDL.LU.64 R6, [R1+0x1d30] ;  /* 0x001d300001067983 */ /* 0x000ee80000300a00 */
[----:B------:R-:W3:Y:S04]  /*226e0*/  LDL.LU.64 R4, [R1+0x1d28] ;  /* 0x001d280001047983 */ /* 0x000ee80000300a00 */
[----:B------:R0:W-:Y:S04]  /*226f0*/  STL.64 [R1+0xa0], R36 ;  /* 0x0000a02401007387 */ /* 0x0001e80000100a00 */
[----:B------:R1:W-:Y:S04]  /*22700*/  STL.64 [R1+0xa8], R38 ;  /* 0x0000a82601007387 */ /* 0x0003e80000100a00 */
[----:B0-----:R-:W4:Y:S04]  /*22710*/  LDL.LU.64 R36, [R1+0x4b0] ;  /* 0x0004b00001247983 */ /* 0x001f280000300a00 */
[----:B-1----:R-:W4:Y:S01]  /*22720*/  LDL.LU.64 R38, [R1+0x4b8] ;  /* 0x0004b80001267983 */ /* 0x002f220000300a00 */
[----:B------:R-:W-:-:S02]  /*22730*/  F2FP.F16.E4M3.UNPACK_B R28, R26 ;  /* 0x0000001aff1c723e */ /* 0x000fc400020006ff */
[----:B------:R-:W-:Y:S02]  /*22740*/  F2FP.F16.E4M3.UNPACK_B R29, R27 ;  /* 0x0000001bff1d723e */ /* 0x000fe400020006ff */
[----:B------:R-:W-:Y:S02]  /*22750*/  F2FP.F16.E4M3.UNPACK_B R30, R30 ;  /* 0x0000001eff1e723e */ /* 0x000fe400020006ff */
[----:B------:R-:W-:-:S07]  /*22760*/  F2FP.F16.E4M3.UNPACK_B R31, R31 ;  /* 0x0000001fff1f723e */ /* 0x000fce00020006ff */
[C---:B------:R-:W-:Y:S06]  /*22770*/  HMMA.16816.F32 R40, R28.reuse, R20, R40 ;  /* 0x000000141c28723c */ /* 0x040fec0000001828 */
[----:B------:R-:W-:-:S15]  /*22780*/  HMMA.16816.F32 R8, R28, R24, R8 ;  /* 0x000000181c08723c */ /* 0x000fde0000001808 */
[----:B------:R-:W-:-:S02]  /*22790*/  NOP ;  /* 0x0000000000007918 */ /* 0x000fc40000000000 */
[----:B------:R-:W-:Y:S04]  /*227a0*/  STL.64 [R1+0x90], R40 ;  /* 0x0000902801007387 */ /* 0x000fe80000100a00 */
[----:B------:R0:W-:Y:S02]  /*227b0*/  STL.64 [R1+0x98], R42 ;  /* 0x0000982a01007387 */ /* 0x0001e40000100a00 */
[----:B0-----:R-:W-:Y:S02]  /*227c0*/  HMMA.16816.F32 R40, R28, R22, R32 ;  /* 0x000000161c28723c */ /* 0x001fe40000001820 */
[----:B------:R-:W3:Y:S04]  /*227d0*/  LDL.LU.64 R32, [R1+0x2b0] ;  /* 0x0002b00001207983 */ /* 0x000ee80000300a00 */
[----:B------:R-:W3:-:S15]  /*227e0*/  LDL.LU.64 R34, [R1+0x2b8] ;  /* 0x0002b80001227983 */ /* 0x000ede0000300a00 */
[----:B------:R-:W-:-:S02]  /*227f0*/  NOP ;  /* 0x0000000000007918 */ /* 0x000fc40000000000 */
[----:B------:R0:W-:Y:S04]  /*22800*/  STL.64 [R1+0x80], R40 ;  /* 0x0000802801007387 */ /* 0x0001e80000100a00 */
[----:B------:R1:W-:Y:S04]  /*22810*/  STL.64 [R1+0x88], R42 ;  /* 0x0000882a01007387 */ /* 0x0003e80000100a00 */
[----:B0-----:R-:W3:Y:S04]  /*22820*/  LDL.LU.64 R40, [R1+0x2a0] ;  /* 0x0002a00001287983 */ /* 0x001ee80000300a00 */
[----:B-1----:R-:W3:Y:S04]  /*22830*/  LDL.LU.64 R42, [R1+0x2a8] ;  /* 0x0002a800012a7983 */ /* 0x002ee80000300a00 */
[----:B------:R-:W-:Y:S04]  /*22840*/  STL.64 [R1+0x70], R8 ;  /* 0x0000700801007387 */ /* 0x000fe80000100a00 */
[----:B------:R0:W-:Y:S04]  /*22850*/  STL.64 [R1+0x78], R10 ;  /* 0x0000780a01007387 */ /* 0x0001e80000100a00 */
[----:B0-----:R-:W3:Y:S04]  /*22860*/  LDL.LU.64 R10, [R1+0x1d20] ;  /* 0x001d2000010a7983 */ /* 0x001ee80000300a00 */
[----:B------:R-:W3:Y:S01]  /*22870*/  LDL.LU.64 R8, [R1+0x1d18] ;  /* 0x001d180001087983 */ /* 0x000ee20000300a00 */
[----:B--2---:R-:W-:Y:S01]  /*22880*/  IMAD R26, R60, 0x100, R59 ;  /* 0x000001003c1a7824 */ /* 0x004fe200078e023b */
[----:B----4-:R-:W-:-:S15]  /*22890*/  HMMA.16816.F32 R36, R28, R18, R36 ;  /* 0x000000121c24723c */ /* 0x010fde0000001824 */
[----:B------:R-:W-:-:S08]  /*228a0*/  NOP ;  /* 0x0000000000007918 */ /* 0x000fd00000000000 */
[----:B------:R-:W-:Y:S04]  /*228b0*/  STL.64 [R1+0x60], R36 ;  /* 0x0000602401007387 */ /* 0x000fe80000100a00 */
[----:B------:R0:W-:Y:S04]  /*228c0*/  STL.64 [R1+0x68], R38 ;  /* 0x0000682601007387 */ /* 0x0001e80000100a00 */
[----:B------:R-:W2:Y:S04]  /*228d0*/  LDL.LU.64 R56, [R1+0x470] ;  /* 0x0004700001387983 */ /* 0x000ea80000300a00 */
[----:B------:R-:W2:Y:S01]  /*228e0*/  LDL.LU.64 R58, [R1+0x478] ;  /* 0x00047800013a7983 */ /* 0x000ea20000300a00 */
[----:B0-----:R-:W-:Y:S01]  /*228f0*/  HMMA.16816.F32 R36, R28, R16, R44 ;  /* 0x000000101c24723c */ /* 0x001fe2000000182c */
[----:B------:R-:W-:-:S05]  /*22900*/  IMAD R27, R51, 0x100, R61 ;  /* 0x00000100331b7824 */ /* 0x000fca00078e023d */
[----:B---3--:R-:W-:-:S15]  /*22910*/  HMMA.16816.F32 R32, R28, R14, R32 ;  /* 0x0000000e1c20723c */ /* 0x008fde0000001820 */
[----:B------:R-:W-:-:S02]  /*22920*/  NOP ;  /* 0x0000000000007918 */ /* 0x000fc40000000000 */
[----:B------:R0:W-:Y:S04]  /*22930*/  STL.64 [R1+0x50], R36 ;  /* 0x0000502401007387 */ /* 0x0001e80000100a00 */
[----:B------:R1:W-:Y:S04]  /*22940*/  STL.64 [R1+0x58], R38 ;  /* 0x0000582601007387 */ /* 0x0003e80000100a00 */
[----:B------:R-:W3:Y:S04]  /*22950*/  LDL.LU.64 R44, [R1+0x450] ;  /* 0x00045000012c7983 */ /* 0x000ee80000300a00 */
[----:B------:R-:W3:Y:S01]  /*22960*/  LDL.LU.64 R46, [R1+0x458] ;  /* 0x00045800012e7983 */ /* 0x000ee20000300a00 */
[----:B0-----:R-:W-:-:S02]  /*22970*/  IMAD R36, R48, 0x100, R49 ;  /* 0x0000010030247824 */ /* 0x001fc400078e0231 */
[----:B------:R-:W-:-:S03]  /*22980*/  IMAD R37, R0, 0x100, R50 ;  /* 0x0000010000257824 */ /* 0x000fc600078e0232 */
[----:B------:R-:W-:Y:S02]  /*22990*/  F2FP.F16.E4M3.UNPACK_B R50, R36 ;  /* 0x00000024ff32723e */ /* 0x000fe400020006ff */
[----:B------:R-:W-:Y:S02]  /*229a0*/  F2FP.F16.E4M3.UNPACK_B R51, R37 ;  /* 0x00000025ff33723e */ /* 0x000fe400020006ff */
[C---:B-1----:R-:W-:Y:S01]  /*229b0*/  HMMA.16816.F32 R36, R28.reuse, R12, R40 ;  /* 0x0000000c1c24723c */ /* 0x042fe20000001828 */
[----:B------:R-:W-:Y:S04]  /*229c0*/  STL.64 [R1+0x2b0], R32 ;  /* 0x0002b02001007387 */ /* 0x000fe80000100a00 */
[----:B------:R0:W-:Y:S04]  /*229d0*/  STL.64 [R1+0x2b8], R34 ;  /* 0x0002b82201007387 */ /* 0x0001e80000100a00 */
[----:B0-----:R-:W4:Y:S04]  /*229e0*/  LDL.LU.64 R34, [R1+0x1d10] ;  /* 0x001d100001227983 */ /* 0x001f280000300a00 */
[----:B------:R-:W4:Y:S04]  /*229f0*/  LDL.LU.64 R32, [R1+0x1d08] ;  /* 0x001d080001207983 */ /* 0x000f280000300a00 */
[----:B------:R-:W4:Y:S04]  /*22a00*/  LDL.LU.64 R40, [R1+0x440] ;  /* 0x0004400001287983 */ /* 0x000f280000300a00 */
[----:B------:R-:W4:Y:S04]  /*22a10*/  LDL.LU.64 R42, [R1+0x448] ;  /* 0x00044800012a7983 */ /* 0x000f280000300a00 */
[----:B------:R0:W-:Y:S04]  /*22a20*/  STL.64 [R1+0x2a0], R36 ;  /* 0x0002a02401007387 */ /* 0x0001e80000100a00 */
[----:B------:R1:W-:Y:S04]  /*22a30*/  STL.64 [R1+0x2a8], R38 ;  /* 0x0002a82601007387 */ /* 0x0003e80000100a00 */
[----:B0-----:R-:W4:Y:S04]  /*22a40*/  LDL.LU R36, [R1+0x7d0] ;  /* 0x0007d00001247983 */ /* 0x001f280000300800 */
[----:B------:R-:W4:Y:S04]  /*22a50*/  LDL.LU R37, [R1+0x7d8] ;  /* 0x0007d80001257983 */ /* 0x000f280000300800 */
[----:B-1----:R-:W4:Y:S04]  /*22a60*/  LDL.LU R38, [R1+0x7e0] ;  /* 0x0007e00001267983 */ /* 0x002f280000300800 */
[----:B------:R-:W4:Y:S01]  /*22a70*/  LDL.LU R39, [R1+0x7e8] ;  /* 0x0007e80001277983 */ /* 0x000f220000300800 */
[----:B--2---:R-:W-:Y:S03]  /*22a80*/  HMMA.16816.F32 R28, R28, R2, R56 ;  /* 0x000000021c1c723c */ /* 0x004fe60000001838 */
[----:B------:R-:W2:Y:S04]  /*22a90*/  LDL.LU.64 R58, [R1+0x1d00] ;  /* 0x001d0000013a7983 */ /* 0x000ea80000300a00 */
[----:B------:R-:W2:-:S15]  /*22aa0*/  LDL.LU.64 R56, [R1+0x1cf8] ;  /* 0x001cf80001387983 */ /* 0x000e9e0000300a00 */
[----:B------:R-:W-:-:S01]  /*22ab0*/  NOP ;  /* 0x0000000000007918 */ /* 0x000fc20000000000 */
[----:B------:R0:W-:Y:S04]  /*22ac0*/  STL.64 [R1+0x40], R28 ;  /* 0x0000401c01007387 */ /* 0x0001e80000100a00 */
[----:B------:R1:W-:Y:S04]  /*22ad0*/  STL.64 [R1+0x48], R30 ;  /* 0x0000481e01007387 */ /* 0x0003e80000100a00 */
[----:B0-----:R-:W3:Y:S04]  /*22ae0*/  LDL.LU.64 R28, [R1+0x460] ;  /* 0x00046000011c7983 */ /* 0x001ee80000300a00 */
[----:B-1----:R-:W3:Y:S01]  /*22af0*/  LDL.LU.64 R30, [R1+0x468] ;  /* 0x00046800011e7983 */ /* 0x002ee20000300a00 */
[----:B------:R-:W-:-:S02]  /*22b00*/  F2FP.F16.E4M3.UNPACK_B R48, R26 ;  /* 0x0000001aff30723e */ /* 0x000fc400020006ff */
[----:B------:R-:W-:-:S07]  /*22b10*/  F2FP.F16.E4M3.UNPACK_B R49, R27 ;  /* 0x0000001bff31723e */ /* 0x000fce00020006ff */
[----:B---3--:R-:W-:-:S15]  /*22b20*/  HMMA.16816.F32 R28, R48, R20, R28 ;  /* 0x00000014301c723c */ /* 0x008fde000000181c */
[----:B------:R-:W-:-:S08]  /*22b30*/  NOP ;  /* 0x0000000000007918 */ /* 0x000fd00000000000 */
[----:B------:R-:W-:Y:S04]  /*22b40*/  STL.64 [R1+0x10], R28 ;  /* 0x0000101c01007387 */ /* 0x000fe80000100a00 */
[----:B------:R0:W-:Y:S02]  /*22b50*/  STL.64 [R1+0x18], R30 ;  /* 0x0000181e01007387 */ /* 0x0001e40000100a00 */
[C---:B0-----:R-:W-:Y:S06]  /*22b60*/  HMMA.16816.F32 R28, R48.reuse, R22, R44 ;  /* 0x00000016301c723c */ /* 0x041fec000000182c */
[----:B----4-:R-:W-:-:S15]  /*22b70*/  HMMA.16816.F32 R44, R48, R24, R40 ;  /* 0x00000018302c723c */ /* 0x010fde0000001828 */
[----:B------:R-:W-:-:S02]  /*22b80*/  NOP ;  /* 0x0000000000007918 */ /* 0x000fc40000000000 */
[----:B------:R0:W-:Y:S01]  /*22b90*/  STL [R1], R28 ;  /* 0x0000001c01007387 */ /* 0x0001e20000100800 */
[----:B------:R-:W-:Y:S02]  /*22ba0*/  IMAD.MOV.U32 R61, RZ, RZ, R29 ;  /* 0x000000ffff3d7224 */ /* 0x000fe400078e001d */
[----:B------:R-:W-:Y:S02]  /*22bb0*/  IMAD.MOV.U32 R0, RZ, RZ, R31 ;  /* 0x000000ffff007224 */ /* 0x000fe400078e001f */
[----:B------:R-:W-:Y:S01]  /*22bc0*/  IMAD.MOV.U32 R60, RZ, RZ, R30 ;  /* 0x000000ffff3c7224 */ /* 0x000fe200078e001e */
[----:B0-----:R-:W3:Y:S04]  /*22bd0*/  LDL.LU.64 R28, [R1+0x3b0] ;  /* 0x0003b000011c7983 */ /* 0x001ee80000300a00 */
[----:B------:R-:W3:Y:S04]  /*22be0*/  LDL.LU.64 R30, [R1+0x3b8] ;  /* 0x0003b800011e7983 */ /* 0x000ee80000300a00 */
[----:B------:R-:W4:Y:S04]  /*22bf0*/  LDL.LU.64 R20, [R1+0x3a0] ;  /* 0x0003a00001147983 */ /* 0x000f280000300a00 */
[----:B------:R-:W4:Y:S04]  /*22c00*/  LDL.LU.64 R22, [R1+0x3a8] ;  /* 0x0003a80001167983 */ /* 0x000f280000300a00 */
[----:B------:R0:W-:Y:S04]  /*22c10*/  STL [R1+0x1c18], R0 ;  /* 0x001c180001007387 */ /* 0x0001e80000100800 */
[----:B0-----:R-:W2:Y:S04]  /*22c20*/  LDL.LU R0, [R1+0x7ec] ;  /* 0x0007ec0001007983 */ /* 0x001ea80000300800 */
[----:B------:R0:W-:Y:S04]  /*22c30*/  STL [R1+0x1bdc], R60 ;  /* 0x001bdc3c01007387 */ /* 0x0001e80000100800 */
[----:B0-----:R-:W2:Y:S04]  /*22c40*/  LDL.LU R60, [R1+0x7e4] ;  /* 0x0007e400013c7983 */ /* 0x001ea80000300800 */
[----:B------:R-:W-:Y:S04]  /*22c50*/  STL [R1+0x1bd8], R61 ;  /* 0x001bd83d01007387 */ /* 0x000fe80000100800 */
[----:B------:R-:W2:Y:S04]  /*22c60*/  LDL.LU.64 R24, [R1+0x390] ;  /* 0x0003900001187983 */ /* 0x000ea80000300a00 */
[----:B------:R-:W2:Y:S04]  /*22c70*/  LDL.LU.64 R26, [R1+0x398] ;  /* 0x00039800011a7983 */ /* 0x000ea80000300a00 */
[----:B------:R0:W-:Y:S04]  /*22c80*/  STL.64 [R1+0x1af0], R46 ;  /* 0x001af02e01007387 */ /* 0x0001e80000100a00 */
[----:B0-----:R-:W2:Y:S04]  /*22c90*/  LDL.LU R46, [R1+0x7dc] ;  /* 0x0007dc00012e7983 */ /* 0x001ea80000300800 */
[----:B------:R0:W-:Y:S04]  /*22ca0*/  STL.64 [R1+0x1ae8], R44 ;  /* 0x001ae82c01007387 */ /* 0x0001e80000100a00 */
[----:B0-----:R-:W2:Y:S01]  /*22cb0*/  LDL.LU R45, [R1+0x7d4] ;  /* 0x0007d400012d7983 */ /* 0x001ea20000300800 */
[C---:B---3--:R-:W-:Y:S06]  /*22cc0*/  HMMA.16816.F32 R40, R48.reuse, R18, R28 ;  /* 0x000000123028723c */ /* 0x048fec000000181c */
[C---:B----4-:R-:W-:Y:S01]  /*22cd0*/  HMMA.16816.F32 R20, R48.reuse, R16, R20 ;  /* 0x000000103014723c */ /* 0x050fe20000001814 */
[----:B------:R-:W3:Y:S04]  /*22ce0*/  LDL.LU.64 R28, [R1+0x380] ;  /* 0x00038000011c7983 */ /* 0x000ee80000300a00 */
[----:B------:R-:W3:Y:S01]  /*22cf0*/  LDL.LU.64 R30, [R1+0x388] ;  /* 0x00038800011e7983 */ /* 0x000ee20000300a00 */
[----:B--2---:R-:W-:Y:S11]  /*22d00*/  HMMA.16816.F32 R24, R48, R14, R24 ;  /* 0x0000000e3018723c */ /* 0x004ff60000001818 */
[----:B------:R-:W-:Y:S04]  /*22d10*/  STL.64 [R1+0x1b00], R42 ;  /* 0x001b002a01007387 */ /* 0x000fe80000100a00 */
[----:B------:R-:W-:Y:S04]  /*22d20*/  STL.64 [R1+0x1af8], R40 ;  /* 0x001af82801007387 */ /* 0x000fe80000100a00 */
[----:B------:R-:W-:Y:S04]  /*22d30*/  STL.64 [R1+0x1b10], R22 ;  /* 0x001b101601007387 */ /* 0x000fe80000100a00 */
[----:B------:R0:W-:Y:S04]  /*22d40*/  STL.64 [R1+0x1b08], R20 ;  /* 0x001b081401007387 */ /* 0x0001e80000100a00 */
[----:B------:R-:W2:Y:S04]  /*22d50*/  LDL.LU R47, [R1+0x3e0] ;  /* 0x0003e000012f7983 */ /* 0x000ea80000300800 */
[----:B------:R-:W4:Y:S04]  /*22d60*/  LDL.LU R61, [R1+0x3e4] ;  /* 0x0003e400013d7983 */ /* 0x000f280000300800 */
[----:B------:R-:W-:Y:S04]  /*22d70*/  STL.64 [R1+0x1b20], R26 ;  /* 0x001b201a01007387 */ /* 0x000fe80000100a00 */
[----:B------:R-:W-:Y:S04]  /*22d80*/  STL.64 [R1+0x1b18], R24 ;  /* 0x001b181801007387 */ /* 0x000fe80000100a00 */
[----:B0-----:R-:W4:Y:S04]  /*22d90*/  LDL.LU.64 R20, [R1+0x290] ;  /* 0x0002900001147983 */ /* 0x001f280000300a00 */
[----:B------:R-:W4:Y:S01]  /*22da0*/  LDL.LU.64 R22, [R1+0x298] ;  /* 0x0002980001167983 */ /* 0x000f220000300a00 */
[----:B------:R-:W-:-:S02]  /*22db0*/  IMAD R38, R38, 0x100, R60 ;  /* 0x0000010026267824 */ /* 0x000fc400078e023c */
[----:B------:R-:W-:Y:S01]  /*22dc0*/  IMAD R39, R39, 0x100, R0 ;  /* 0x0000010027277824 */ /* 0x000fe200078e0200 */
[----:B------:R-:W4:Y:S04]  /*22dd0*/  LDL.LU R60, [R1+0x3f0] ;  /* 0x0003f000013c7983 */ /* 0x000f280000300800 */
[----:B------:R-:W4:Y:S01]  /*22de0*/  LDL.LU R0, [R1+0x3f4] ;  /* 0x0003f40001007983 */ /* 0x000f220000300800 */
[----:B------:R-:W-:Y:S02]  /*22df0*/  IMAD R36, R36, 0x100, R45 ;  /* 0x0000010024247824 */ /* 0x000fe400078e022d */
[----:B------:R-:W-:Y:S01]  /*22e00*/  IMAD R37, R37, 0x100, R46 ;  /* 0x0000010025257824 */ /* 0x000fe200078e022e */
[----:B------:R-:W-:Y:S02]  /*22e10*/  F2FP.F16.E4M3.UNPACK_B R38, R38 ;  /* 0x00000026ff26723e */ /* 0x000fe400020006ff */
[----:B------:R-:W-:-:S02]  /*22e20*/  F2FP.F16.E4M3.UNPACK_B R39, R39 ;  /* 0x00000027ff27723e */ /* 0x000fc400020006ff */
[----:B------:R-:W-:Y:S02]  /*22e30*/  F2FP.F16.E4M3.UNPACK_B R14, R57.H1 ;  /* 0x00000039ff0e723e */ /* 0x000fe400030006ff */
[----:B------:R-:W-:Y:S02]  /*22e40*/  F2FP.F16.E4M3.UNPACK_B R36, R36 ;  /* 0x00000024ff24723e */ /* 0x000fe400020006ff */
[----:B------:R-:W-:Y:S02]  /*22e50*/  F2FP.F16.E4M3.UNPACK_B R37, R37 ;  /* 0x00000025ff25723e */ /* 0x000fe400020006ff */
[----:B------:R-:W-:Y:S02]  /*22e60*/  F2FP.F16.E4M3.UNPACK_B R15, R56.H1 ;  /* 0x00000038ff0f723e */ /* 0x000fe400030006ff */
[----:B------:R-:W-:Y:S02]  /*22e70*/  F2FP.F16.E4M3.UNPACK_B R16, R59.H1 ;  /* 0x0000003bff10723e */ /* 0x000fe400030006ff */
[----:B------:R-:W-:-:S03]  /*22e80*/  F2FP.F16.E4M3.UNPACK_B R17, R58.H1 ;  /* 0x0000003aff11723e */ /* 0x000fc600030006ff */
[C---:B------:R-:W-:Y:S06]  /*22e90*/  HMMA.16816.F32 R8, R36.reuse, R14, R8 ;  /* 0x0000000e2408723c */ /* 0x040fec0000001808 */
[----:B------:R-:W-:-:S15]  /*22ea0*/  HMMA.16816.F32 R56, R36, R16, R32 ;  /* 0x000000102438723c */ /* 0x000fde0000001820 */
[----:B------:R-:W-:-:S03]  /*22eb0*/  NOP ;  /* 0x0000000000007918 */ /* 0x000fc60000000000 */
[----:B------:R-:W-:Y:S02]  /*22ec0*/  IMAD.MOV.U32 R19, RZ, RZ, R10 ;  /* 0x000000ffff137224 */ /* 0x000fe400078e000a */
[----:B------:R-:W-:Y:S02]  /*22ed0*/  IMAD.MOV.U32 R18, RZ, RZ, R11 ;  /* 0x000000ffff127224 */ /* 0x000fe400078e000b */
[----:B------:R-:W-:Y:S02]  /*22ee0*/  IMAD.MOV.U32 R44, RZ, RZ, R52 ;  /* 0x000000ffff2c7224 */ /* 0x000fe400078e0034 */
[----:B------:R-:W-:Y:S02]  /*22ef0*/  IMAD.MOV.U32 R45, RZ, RZ, R53 ;  /* 0x000000ffff2d7224 */ /* 0x000fe400078e0035 */
[----:B------:R-:W-:Y:S01]  /*22f00*/  IMAD.MOV.U32 R46, RZ, RZ, R54 ;  /* 0x000000ffff2e7224 */ /* 0x000fe200078e0036 */
[----:B---3--:R-:W-:Y:S07]  /*22f10*/  HMMA.16816.F32 R28, R48, R12, R28 ;  /* 0x0000000c301c723c */ /* 0x008fee000000181c */
[----:B--2---:R-:W-:-:S02]  /*22f20*/  F2FP.F16.E4M3.UNPACK_B R12, R47.H1 ;  /* 0x0000002fff0c723e */ /* 0x004fc400030006ff */
[----:B----4-:R-:W-:-:S14]  /*22f30*/  F2FP.F16.E4M3.UNPACK_B R13, R61.H1 ;  /* 0x0000003dff0d723e */ /* 0x010fdc00030006ff */
[----:B------:R0:W-:Y:S01]  /*22f40*/  STL [R1+0x1ae0], R28 ;  /* 0x001ae01c01007387 */ /* 0x0001e20000100800 */
[----:B------:R-:W-:Y:S06]  /*22f50*/  HMMA.16816.F32 R48, R48, R2, R20 ;  /* 0x000000023030723c */ /* 0x000fec0000001814 */
[----:B------:R-:W-:Y:S01]  /*22f60*/  HMMA.16816.F32 R4, R36, R12, R4 ;  /* 0x0000000c2404723c */ /* 0x000fe20000001804 */
[----:B------:R-:W-:Y:S04]  /*22f70*/  STL [R1+0x1adc], R29 ;  /* 0x001adc1d01007387 */ /* 0x000fe80000100800 */
[----:B------:R1:W-:Y:S04]  /*22f80*/  STL [R1+0x1ad8], R30 ;  /* 0x001ad81e01007387 */ /* 0x0003e80000100800 */
[----:B------:R-:W-:Y:S01]  /*22f90*/  STL [R1+0x1ad4], R31 ;  /* 0x001ad41f01007387 */ /* 0x000fe20000100800 */
[----:B0-----:R-:W-:-:S07]  /*22fa0*/  IMAD.MOV.U32 R28, RZ, RZ, R9 ;  /* 0x000000ffff1c7224 */ /* 0x001fce00078e0009 */
[----:B------:R-:W-:Y:S04]  /*22fb0*/  STL [R1+0x1b40], R48 ;  /* 0x001b403001007387 */ /* 0x000fe80000100800 */
[----:B------:R-:W-:Y:S04]  /*22fc0*/  STL [R1+0x1b2c], R49 ;  /* 0x001b2c3101007387 */ /* 0x000fe80000100800 */
[----:B------:R-:W-:Y:S04]  /*22fd0*/  STL [R1+0x1b28], R50 ;  /* 0x001b283201007387 */ /* 0x000fe80000100800 */
[----:B------:R-:W-:Y:S04]  /*22fe0*/  STL [R1+0x1ad0], R51 ;  /* 0x001ad03301007387 */ /* 0x000fe80000100800 */
[----:B------:R-:W-:Y:S04]  /*22ff0*/  STL.64 [R1+0x1b38], R58 ;  /* 0x001b383a01007387 */ /* 0x000fe80000100a00 */
[----:B------:R0:W-:Y:S04]  /*23000*/  STL.64 [R1+0x1b30], R56 ;  /* 0x001b303801007387 */ /* 0x0001e80000100a00 */
[----:B------:R2:W-:Y:S04]  /*23010*/  STL [R1+0x30], R8 ;  /* 0x0000300801007387 */ /* 0x0005e80000100800 */
[----:B------:R-:W-:Y:S04]  /*23020*/  STL [R1+0x1c1c], R19 ;  /* 0x001c1c1301007387 */ /* 0x000fe80000100800 */
[----:B------:R3:W-:Y:S04]  /*23030*/  STL [R1+0x1b44], R28 ;  /* 0x001b441c01007387 */ /* 0x0007e80000100800 */
[----:B------:R-:W4:Y:S04]  /*23040*/  LDL.LU R40, [R1+0x270] ;  /* 0x0002700001287983 */ /* 0x000f280000300800 */
[----:B------:R-:W4:Y:S04]  /*23050*/  LDL.LU R41, [R1+0x274] ;  /* 0x0002740001297983 */ /* 0x000f280000300800 */
[----:B------:R-:W4:Y:S04]  /*23060*/  LDL.LU R42, [R1+0x278] ;  /* 0x00027800012a7983 */ /* 0x000f280000300800 */
[----:B------:R-:W4:Y:S01]  /*23070*/  LDL.LU R43, [R1+0x27c] ;  /* 0x00027c00012b7983 */ /* 0x000f220000300800 */
[----:B-1----:R-:W-:-:S03]  /*23080*/  IMAD.MOV.U32 R30, RZ, RZ, R5 ;  /* 0x000000ffff1e7224 */ /* 0x002fc600078e0005 */
[----:B0-----:R-:W4:Y:S04]  /*23090*/  LDL.LU R56, [R1+0x370] ;  /* 0x0003700001387983 */ /* 0x001f280000300800 */
[----:B------:R-:W4:Y:S04]  /*230a0*/  LDL.LU R57, [R1+0x374] ;  /* 0x0003740001397983 */ /* 0x000f280000300800 */
[----:B------:R-:W4:Y:S04]  /*230b0*/  LDL.LU R58, [R1+0x378] ;  /* 0x00037800013a7983 */ /* 0x000f280000300800 */
[----:B------:R-:W4:Y:S04]  /*230c0*/  LDL.LU R59, [R1+0x37c] ;  /* 0x00037c00013b7983 */ /* 0x000f280000300800 */
[----:B------:R-:W4:Y:S01]  /*230d0*/  LDL.LU R5, [R1+0x7f4] ;  /* 0x0007f40001057983 */ /* 0x000f220000300800 */
[----:B------:R-:W-:-:S03]  /*230e0*/  IMAD.MOV.U32 R31, RZ, RZ, R6 ;  /* 0x000000ffff1f7224 */ /* 0x000fc600078e0006 */
[----:B------:R-:W4:Y:S04]  /*230f0*/  LDL.LU R32, [R1+0x7f0] ;  /* 0x0007f00001207983 */ /* 0x000f280000300800 */
[----:B------:R-:W4:Y:S01]  /*23100*/  LDL.LU R6, [R1+0x7fc] ;  /* 0x0007fc0001067983 */ /* 0x000f220000300800 */
[----:B------:R-:W-:-:S03]  /*23110*/  IMAD.MOV.U32 R51, RZ, RZ, R7 ;  /* 0x000000ffff337224 */ /* 0x000fc600078e0007 */
[----:B------:R-:W4:Y:S04]  /*23120*/  LDL.LU R33, [R1+0x7f8] ;  /* 0x0007f80001217983 */ /* 0x000f280000300800 */
[----:B------:R-:W4:Y:S04]  /*23130*/  LDL.LU R7, [R1+0x804] ;  /* 0x0008040001077983 */ /* 0x000f280000300800 */
[----:B------:R-:W4:Y:S04]  /*23140*/  LDL.LU R34, [R1+0x800] ;  /* 0x0008000001227983 */ /* 0x000f280000300800 */
[----:B--2---:R-:W2:Y:S04]  /*23150*/  LDL.LU R8, [R1+0x400] ;  /* 0x0004000001087983 */ /* 0x004ea80000300800 */
[----:B------:R-:W2:Y:S04]  /*23160*/  LDL.LU R9, [R1+0x404] ;  /* 0x0004040001097983 */ /* 0x000ea80000300800 */
[----:B---3--:R-:W3:Y:S04]  /*23170*/  LDL.LU R28, [R1+0x80c] ;  /* 0x00080c00011c7983 */ /* 0x008ee80000300800 */
[----:B------:R-:W3:Y:S04]  /*23180*/  LDL.LU R35, [R1+0x808] ;  /* 0x0008080001237983 */ /* 0x000ee80000300800 */
[----:B------:R-:W3:Y:S04]  /*23190*/  LDL.LU R19, [R1+0x410] ;  /* 0x0004100001137983 */ /* 0x000ee80000300800 */
[----:B------:R-:W3:Y:S04]  /*231a0*/  LDL.LU R2, [R1+0x414] ;  /* 0x0004140001027983 */ /* 0x000ee80000300800 */
[----:B------:R-:W3:Y:S01]  /*231b0*/  LDL.LU R3, [R1+0x420] ;  /* 0x0004200001037983 */ /* 0x000ee20000300800 */
[----:B------:R-:W-:-:S03]  /*231c0*/  F2FP.F16.E4M3.UNPACK_B R10, R60.H1 ;  /* 0x0000003cff0a723e */ /* 0x000fc600030006ff */
[----:B------:R-:W3:Y:S01]  /*231d0*/  LDL.LU R61, [R1+0x424] ;  /* 0x00042400013d7983 */ /* 0x000ee20000300800 */
[----:B------:R-:W-:-:S03]  /*231e0*/  F2FP.F16.E4M3.UNPACK_B R11, R0.H1 ;  /* 0x00000000ff0b723e */ /* 0x000fc600030006ff */
[----:B------:R-:W3:Y:S04]  /*231f0*/  LDL.LU R60, [R1+0x430] ;  /* 0x00043000013c7983 */ /* 0x000ee80000300800 */
        /* <DEDUP_REMOVED lines=11> */
[----:B------:R-:W3:Y:S01]  /*232b0*/  LDL.LU R54, [R1+0x1cec] ;  /* 0x001cec0001367983 */ /* 0x000ee20000300800 */
[----:B------:R-:W-:-:S03]  /*232c0*/  IMAD.MOV.U32 R47, RZ, RZ, R55 ;  /* 0x000000ffff2f7224 */ /* 0x000fc600078e0037 */
[----:B------:R-:W3:Y:S04]  /*232d0*/  LDL.LU R55, [R1+0x1ce8] ;  /* 0x001ce80001377983 */ /* 0x000ee80000300800 */
[----:B------:R0:W-:Y:S04]  /*232e0*/  STL [R1+0x1c00], R51 ;  /* 0x001c003301007387 */ /* 0x0001e80000100800 */
[----:B------:R-:W3:Y:S04]  /*232f0*/  LDL.LU R48, [R1+0x20] ;  /* 0x0000200001307983 */ /* 0x000ee80000300800 */
[----:B------:R-:W3:Y:S04]  /*23300*/  LDL.LU R49, [R1+0x24] ;  /* 0x0000240001317983 */ /* 0x000ee80000300800 */
[----:B------:R-:W3:Y:S04]  /*23310*/  LDL.LU R50, [R1+0x28] ;  /* 0x0000280001327983 */ /* 0x000ee80000300800 */
[----:B0-----:R-:W3:Y:S01]  /*23320*/  LDL.LU R51, [R1+0x2c] ;  /* 0x00002c0001337983 */ /* 0x001ee20000300800 */
[----:B------:R-:W-:-:S03]  /*23330*/  IMAD.MOV.U32 R29, RZ, RZ, R4 ;  /* 0x000000ffff1d7224 */ /* 0x000fc600078e0004 */
[----:B------:R-:W-:Y:S04]  /*23340*/  STL.64 [R1+0x1bf8], R30 ;  /* 0x001bf81e01007387 */ /* 0x000fe80000100a00 */
[----:B------:R0:W-:Y:S01]  /*23350*/  STL [R1+0x1bf0], R29 ;  /* 0x001bf01d01007387 */ /* 0x0001e20000100800 */
[----:B----4-:R-:W-:Y:S02]  /*23360*/  IMAD R32, R32, 0x100, R5 ;  /* 0x0000010020207824 */ /* 0x010fe400078e0205 */
[----:B------:R-:W-:Y:S02]  /*23370*/  IMAD R33, R33, 0x100, R6 ;  /* 0x0000010021217824 */ /* 0x000fe400078e0206 */
[----:B------:R-:W-:Y:S01]  /*23380*/  IMAD R34, R34, 0x100, R7 ;  /* 0x0000010022227824 */ /* 0x000fe200078e0207 */
[----:B--2---:R-:W-:-:S02]  /*23390*/  F2FP.F16.E4M3.UNPACK_B R8, R8.H1 ;  /* 0x00000008ff08723e */ /* 0x004fc400030006ff */
[----:B------:R-:W-:Y:S01]  /*233a0*/  F2FP.F16.E4M3.UNPACK_B R9, R9.H1 ;  /* 0x00000009ff09723e */ /* 0x000fe200030006ff */
[----:B---3--:R-:W-:Y:S01]  /*233b0*/  IMAD R35, R35, 0x100, R28 ;  /* 0x0000010023237824 */ /* 0x008fe200078e021c */
[C---:B------:R-:W-:Y:S06]  /*233c0*/  HMMA.16816.F32 R4, R36.reuse, R10, R52 ;  /* 0x0000000a2404723c */ /* 0x040fec0000001834 */
[----:B0-----:R-:W-:-:S15]  /*233d0*/  HMMA.16816.F32 R28, R36, R8, R48 ;  /* 0x00000008241c723c */ /* 0x001fde0000001830 */
[----:B------:R-:W-:-:S02]  /*233e0*/  NOP ;  /* 0x0000000000007918 */ /* 0x000fc40000000000 */
[----:B------:R-:W-:Y:S04]  /*233f0*/  STL.64 [R1+0x380], R4 ;  /* 0x0003800401007387 */ /* 0x000fe80000100a00 */
[----:B------:R0:W-:Y:S04]  /*23400*/  STL.64 [R1+0x388], R6 ;  /* 0x0003880601007387 */ /* 0x0001e80000100a00 */
[----:B------:R-:W-:Y:S01]  /*23410*/  STL [R1+0x1cc0], R9 ;  /* 0x001cc00901007387 */ /* 0x000fe20000100800 */
[----:B0-----:R-:W-:Y:S02]  /*23420*/  F2FP.F16.E4M3.UNPACK_B R6, R19.H1 ;  /* 0x00000013ff06723e */ /* 0x001fe400030006ff */
[----:B------:R-:W-:Y:S01]  /*23430*/  F2FP.F16.E4M3.UNPACK_B R7, R2.H1 ;  /* 0x00000002ff07723e */ /* 0x000fe200030006ff */
[----:B------:R-:W-:Y:S04]  /*23440*/  STL.64 [R1+0x3a0], R28 ;  /* 0x0003a01c01007387 */ /* 0x000fe80000100a00 */
[----:B------:R0:W-:Y:S02]  /*23450*/  STL.64 [R1+0x3a8], R30 ;  /* 0x0003a81e01007387 */ /* 0x0001e40000100a00 */
[----:B0-----:R-:W-:Y:S01]  /*23460*/  HMMA.16816.F32 R28, R36, R6, R56 ;  /* 0x00000006241c723c */ /* 0x001fe20000001838 */
[----:B------:R-:W-:-:S02]  /*23470*/  F2FP.F16.E4M3.UNPACK_B R4, R3.H1 ;  /* 0x00000003ff04723e */ /* 0x000fc400030006ff */
[----:B------:R-:W-:Y:S02]  /*23480*/  F2FP.F16.E4M3.UNPACK_B R5, R61.H1 ;  /* 0x0000003dff05723e */ /* 0x000fe400030006ff */
[----:B------:R-:W-:Y:S02]  /*23490*/  F2FP.F16.E4M3.UNPACK_B R2, R60.H1 ;  /* 0x0000003cff02723e */ /* 0x000fe400030006ff */
[----:B------:R-:W-:Y:S02]  /*234a0*/  F2FP.F16.E4M3.UNPACK_B R3, R0.H1 ;  /* 0x00000000ff03723e */ /* 0x000fe400030006ff */
[----:B------:R-:W-:Y:S02]  /*234b0*/  F2FP.F16.E4M3.UNPACK_B R32, R32 ;  /* 0x00000020ff20723e */ /* 0x000fe400020006ff */
[----:B------:R-:W-:Y:S02]  /*234c0*/  F2FP.F16.E4M3.UNPACK_B R33, R33 ;  /* 0x00000021ff21723e */ /* 0x000fe400020006ff */
[----:B------:R-:W-:-:S02]  /*234d0*/  F2FP.F16.E4M3.UNPACK_B R34, R34 ;  /* 0x00000022ff22723e */ /* 0x000fc400020006ff */
[----:B------:R-:W-:Y:S01]  /*234e0*/  F2FP.F16.E4M3.UNPACK_B R35, R35 ;  /* 0x00000023ff23723e */ /* 0x000fe200020006ff */
[C---:B------:R-:W-:Y:S06]  /*234f0*/  HMMA.16816.F32 R24, R36.reuse, R4, R24 ;  /* 0x000000042418723c */ /* 0x040fec0000001818 */
[----:B------:R-:W-:Y:S01]  /*23500*/  HMMA.16816.F32 R20, R36, R2, R20 ;  /* 0x000000022414723c */ /* 0x000fe20000001814 */
[----:B------:R-:W-:Y:S04]  /*23510*/  STL.64 [R1+0x370], R28 ;  /* 0x0003701c01007387 */ /* 0x000fe80000100a00 */
[----:B------:R-:W-:Y:S04]  /*23520*/  STL.64 [R1+0x378], R30 ;  /* 0x0003781e01007387 */ /* 0x000fe80000100a00 */
[----:B------:R-:W-:Y:S04]  /*23530*/  STL.64 [R1+0x1cb8], R6 ;  /* 0x001cb80601007387 */ /* 0x000fe80000100a00 */
[----:B------:R0:W-:Y:S02]  /*23540*/  STL.64 [R1+0x1cb0], R4 ;  /* 0x001cb00401007387 */ /* 0x0001e40000100a00 */
[C---:B0-----:R-:W-:Y:S02]  /*23550*/  HMMA.16816.F32 R4, R32.reuse, R16, R40 ;  /* 0x000000102004723c */ /* 0x041fe40000001828 */
[----:B------:R-:W-:Y:S04]  /*23560*/  STL.64 [R1+0x360], R24 ;  /* 0x0003601801007387 */ /* 0x000fe80000100a00 */
[----:B------:R-:W-:Y:S04]  /*23570*/  STL.64 [R1+0x368], R26 ;  /* 0x0003681a01007387 */ /* 0x000fe80000100a00 */
[----:B------:R-:W-:Y:S04]  /*23580*/  STL [R1+0x1c88], R18 ;  /* 0x001c881201007387 */ /* 0x000fe80000100800 */
[----:B------:R-:W-:Y:S04]  /*23590*/  STL.64 [R1+0x3b0], R20 ;  /* 0x0003b01401007387 */ /* 0x000fe80000100a00 */
[----:B------:R-:W-:Y:S04]  /*235a0*/  STL.64 [R1+0x3b8], R22 ;  /* 0x0003b81601007387 */ /* 0x000fe80000100a00 */
[----:B------:R-:W-:Y:S04]  /*235b0*/  STL.64 [R1+0x1c80], R16 ;  /* 0x001c801001007387 */ /* 0x000fe80000100a00 */
[----:B------:R-:W-:Y:S04]  /*235c0*/  STL.64 [R1+0x280], R4 ;  /* 0x0002800401007387 */ /* 0x000fe80000100a00 */
[----:B------:R0:W-:Y:S04]  /*235d0*/  STL.64 [R1+0x288], R6 ;  /* 0x0002880601007387 */ /* 0x0001e80000100a00 */
[----:B------:R-:W2:Y:S01]  /*235e0*/  LDL.LU R56, [R1+0x1e0] ;  /* 0x0001e00001387983 */ /* 0x000ea20000300800 */
[----:B0-----:R-:W-:-:S15]  /*235f0*/  HMMA.16816.F32 R4, R32, R14, R44 ;  /* 0x0000000e2004723c */ /* 0x001fde000000182c */
[----:B------:R-:W-:-:S08]  /*23600*/  NOP ;  /* 0x0000000000007918 */ /* 0x000fd00000000000 */
[----:B------:R-:W-:Y:S04]  /*23610*/  STL.64 [R1+0x270], R4 ;  /* 0x0002700401007387 */ /* 0x000fe80000100a00 */
[----:B------:R-:W-:Y:S04]  /*23620*/  STL.64 [R1+0x278], R6 ;  /* 0x0002780601007387 */ /* 0x000fe80000100a00 */
[----:B------:R-:W2:Y:S04]  /*23630*/  LDL.LU R57, [R1+0x1e4] ;  /* 0x0001e40001397983 */ /* 0x000ea80000300800 */
[----:B------:R-:W3:Y:S04]  /*23640*/  LDL.LU R58, [R1+0x1e8] ;  /* 0x0001e800013a7983 */ /* 0x000ee80000300800 */
[----:B------:R-:W3:Y:S04]  /*23650*/  LDL.LU R59, [R1+0x1ec] ;  /* 0x0001ec00013b7983 */ /* 0x000ee80000300800 */
[----:B---3--:R-:W-:Y:S04]  /*23660*/  STL.64 [R1+0x1c98], R58 ;  /* 0x001c983a01007387 */ /* 0x008fe80000100a00 */
[----:B--2---:R0:W-:Y:S04]  /*23670*/  STL.64 [R1+0x1c90], R56 ;  /* 0x001c903801007387 */ /* 0x0041e80000100a00 */
[----:B------:R-:W2:Y:S04]  /*23680*/  LDL.LU R48, [R1+0x1f0] ;  /* 0x0001f00001307983 */ /* 0x000ea80000300800 */
[----:B------:R-:W2:Y:S04]  /*23690*/  LDL.LU R49, [R1+0x1f4] ;  /* 0x0001f40001317983 */ /* 0x000ea80000300800 */
[----:B------:R-:W3:Y:S04]  /*236a0*/  LDL.LU R50, [R1+0x1f8] ;  /* 0x0001f80001327983 */ /* 0x000ee80000300800 */
[----:B------:R-:W3:Y:S04]  /*236b0*/  LDL.LU R51, [R1+0x1fc] ;  /* 0x0001fc0001337983 */ /* 0x000ee80000300800 */
[----:B---3--:R-:W-:Y:S04]  /*236c0*/  STL.64 [R1+0x1ca8], R50 ;  /* 0x001ca83201007387 */ /* 0x008fe80000100a00 */
[----:B--2---:R-:W-:Y:S04]  /*236d0*/  STL.64 [R1+0x1ca0], R48 ;  /* 0x001ca03001007387 */ /* 0x004fe80000100a00 */
[----:B------:R-:W2:Y:S04]  /*236e0*/  LDL.LU R28, [R1+0x200] ;  /* 0x00020000011c7983 */ /* 0x000ea80000300800 */
        /* <DEDUP_REMOVED lines=10> */
[----:B--2---:R2:W-:Y:S04]  /*23790*/  STL.64 [R1+0x1cd8], R16 ;  /* 0x001cd81001007387 */ /* 0x0045e80000100a00 */
[----:B0-----:R-:W3:Y:S04]  /*237a0*/  LDL.LU R56, [R1+0x340] ;  /* 0x0003400001387983 */ /* 0x001ee80000300800 */
[----:B------:R-:W3:Y:S04]  /*237b0*/  LDL.LU R57, [R1+0x344] ;  /* 0x0003440001397983 */ /* 0x000ee80000300800 */
[----:B------:R-:W3:Y:S04]  /*237c0*/  LDL.LU R58, [R1+0x348] ;  /* 0x00034800013a7983 */ /* 0x000ee80000300800 */
[----:B------:R-:W3:Y:S04]  /*237d0*/  LDL.LU R59, [R1+0x34c] ;  /* 0x00034c00013b7983 */ /* 0x000ee80000300800 */
[----:B------:R-:W4:Y:S04]  /*237e0*/  LDL.LU R4, [R1+0x230] ;  /* 0x0002300001047983 */ /* 0x000f280000300800 */
[----:B------:R-:W4:Y:S04]  /*237f0*/  LDL.LU R5, [R1+0x234] ;  /* 0x0002340001057983 */ /* 0x000f280000300800 */
[----:B------:R-:W4:Y:S04]  /*23800*/  LDL.LU R6, [R1+0x238] ;  /* 0x0002380001067983 */ /* 0x000f280000300800 */
[----:B------:R-:W4:Y:S04]  /*23810*/  LDL.LU R7, [R1+0x23c] ;  /* 0x00023c0001077983 */ /* 0x000f280000300800 */
[----:B-1----:R-:W3:Y:S04]  /*23820*/  LDL.LU R28, [R1+0x240] ;  /* 0x00024000011c7983 */ /* 0x002ee80000300800 */
[----:B------:R-:W3:Y:S04]  /*23830*/  LDL.LU R29, [R1+0x244] ;  /* 0x00024400011d7983 */ /* 0x000ee80000300800 */
[----:B------:R-:W3:Y:S04]  /*23840*/  LDL.LU R30, [R1+0x248] ;  /* 0x00024800011e7983 */ /* 0x000ee80000300800 */
[----:B------:R-:W3:Y:S04]  /*23850*/  LDL.LU R31, [R1+0x24c] ;  /* 0x00024c00011f7983 */ /* 0x000ee80000300800 */
[----:B--2---:R-:W2:Y:S04]  /*23860*/  LDL.LU R16, [R1+0x250] ;  /* 0x0002500001107983 */ /* 0x004ea80000300800 */
[----:B------:R-:W2:Y:S04]  /*23870*/  LDL.LU R17, [R1+0x254] ;  /* 0x0002540001117983 */ /* 0x000ea80000300800 */
[----:B------:R-:W2:Y:S04]  /*23880*/  LDL.LU R18, [R1+0x258] ;  /* 0x0002580001127983 */ /* 0x000ea80000300800 */
[----:B------:R-:W2:Y:S04]  /*23890*/  LDL.LU R19, [R1+0x25c] ;  /* 0x00025c0001137983 */ /* 0x000ea80000300800 */
        /* <DEDUP_REMOVED lines=31> */
[----:B------:R-:W4:Y:S01]  /*23a90*/  LDL.LU R47, [R1+0x33c] ;  /* 0x00033c00012f7983 */ /* 0x000f220000300800 */
[C---:B---3--:R-:W-:Y:S06]  /*23aa0*/  HMMA.16816.F32 R28, R32.reuse, R10, R28 ;  /* 0x0000000a201c723c */ /* 0x048fec000000181c */
[----:B--2---:R-:W-:Y:S01]  /*23ab0*/  HMMA.16816.F32 R16, R32, R12, R16 ;  /* 0x0000000c2010723c */ /* 0x004fe20000001810 */
[----:B----4-:R-:W-:-:S15]  /*23ac0*/  IMAD R36, R36, 0x100, R9 ;  /* 0x0000010024247824 */ /* 0x010fde00078e0209 */
[----:B------:R-:W-:-:S07]  /*23ad0*/  NOP ;  /* 0x0000000000007918 */ /* 0x000fce0000000000 */
[----:B------:R-:W-:Y:S04]  /*23ae0*/  STL.64 [R1+0x260], R16 ;  /* 0x0002601001007387 */ /* 0x000fe80000100a00 */
[----:B------:R0:W-:Y:S04]  /*23af0*/  STL.64 [R1+0x268], R18 ;  /* 0x0002681201007387 */ /* 0x0001e80000100a00 */
[----:B0-----:R-:W2:Y:S04]  /*23b00*/  LDL.LU.64 R18, [R1+0x1ce0] ;  /* 0x001ce00001127983 */ /* 0x001ea80000300a00 */
[----:B------:R-:W2:Y:S04]  /*23b10*/  LDL.LU.64 R16, [R1+0x1cd8] ;  /* 0x001cd80001107983 */ /* 0x000ea80000300a00 */
[----:B------:R-:W-:Y:S04]  /*23b20*/  STL.64 [R1+0x250], R28 ;  /* 0x0002501c01007387 */ /* 0x000fe80000100a00 */
[----:B------:R0:W-:Y:S04]  /*23b30*/  STL.64 [R1+0x258], R30 ;  /* 0x0002581e01007387 */ /* 0x0001e80000100a00 */
[----:B0-----:R-:W3:Y:S04]  /*23b40*/  LDL.LU.64 R30, [R1+0x1cd0] ;  /* 0x001cd000011e7983 */ /* 0x001ee80000300a00 */
[----:B------:R-:W3:Y:S04]  /*23b50*/  LDL.LU.64 R28, [R1+0x1cc8] ;  /* 0x001cc800011c7983 */ /* 0x000ee80000300a00 */
[----:B------:R-:W4:Y:S02]  /*23b60*/  LDL.LU R9, [R1+0x1cc0] ;  /* 0x001cc00001097983 */ /* 0x000f240000300800 */
[----:B----4-:R-:W-:-:S15]  /*23b70*/  HMMA.16816.F32 R4, R32, R8, R4 ;  /* 0x000000082004723c */ /* 0x010fde0000001804 */
[----:B------:R-:W-:-:S08]  /*23b80*/  NOP ;  /* 0x0000000000007918 */ /* 0x000fd00000000000 */
[----:B------:R-:W-:Y:S04]  /*23b90*/  STL.64 [R1+0x240], R4 ;  /* 0x0002400401007387 */ /* 0x000fe80000100a00 */
[----:B------:R0:W-:Y:S04]  /*23ba0*/  STL.64 [R1+0x248], R6 ;  /* 0x0002480601007387 */ /* 0x0001e80000100a00 */
[----:B0-----:R-:W4:Y:S04]  /*23bb0*/  LDL.LU.64 R6, [R1+0x1cb8] ;  /* 0x001cb80001067983 */ /* 0x001f280000300a00 */
[----:B------:R-:W2:Y:S01]  /*23bc0*/  LDL.LU.64 R4, [R1+0x1cb0] ;  /* 0x001cb00001047983 */ /* 0x000ea20000300a00 */
[C---:B----4-:R-:W-:Y:S06]  /*23bd0*/  HMMA.16816.F32 R48, R32.reuse, R6, R48 ;  /* 0x000000062030723c */ /* 0x050fec0000001830 */
[C---:B--2---:R-:W-:Y:S06]  /*23be0*/  HMMA.16816.F32 R56, R32.reuse, R4, R56 ;  /* 0x000000042038723c */ /* 0x044fec0000001838 */
[----:B------:R-:W-:Y:S11]  /*23bf0*/  HMMA.16816.F32 R32, R32, R2, R16 ;  /* 0x000000022020723c */ /* 0x000ff60000001810 */
[----:B------:R-:W-:Y:S04]  /*23c00*/  STL.64 [R1+0x350], R48 ;  /* 0x0003503001007387 */ /* 0x000fe80000100a00 */
[----:B------:R0:W-:Y:S04]  /*23c10*/  STL.64 [R1+0x358], R50 ;  /* 0x0003583201007387 */ /* 0x0001e80000100a00 */
[----:B0-----:R-:W2:Y:S04]  /*23c20*/  LDL.LU.64 R50, [R1+0x1ca8] ;  /* 0x001ca80001327983 */ /* 0x001ea80000300a00 */
[----:B------:R-:W2:Y:S04]  /*23c30*/  LDL.LU.64 R48, [R1+0x1ca0] ;  /* 0x001ca00001307983 */ /* 0x000ea80000300a00 */
[----:B------:R-:W-:Y:S04]  /*23c40*/  STL.64 [R1+0x340], R56 ;  /* 0x0003403801007387 */ /* 0x000fe80000100a00 */
[----:B------:R0:W-:Y:S04]  /*23c50*/  STL.64 [R1+0x348], R58 ;  /* 0x0003483a01007387 */ /* 0x0001e80000100a00 */
[----:B0-----:R-:W4:Y:S04]  /*23c60*/  LDL.LU.64 R58, [R1+0x1c98] ;  /* 0x001c9800013a7983 */ /* 0x001f280000300a00 */
[----:B------:R-:W4:Y:S04]  /*23c70*/  LDL.LU.64 R56, [R1+0x1c90] ;  /* 0x001c900001387983 */ /* 0x000f280000300a00 */
[----:B------:R-:W4:Y:S04]  /*23c80*/  LDL.LU R18, [R1+0x1c88] ;  /* 0x001c880001127983 */ /* 0x000f280000300800 */
[----:B------:R-:W2:Y:S01]  /*23c90*/  LDL.LU.64 R16, [R1+0x1c80] ;  /* 0x001c800001107983 */ /* 0x000ea20000300a00 */
[----:B------:R-:W-:-:S02]  /*23ca0*/  IMAD R37, R38, 0x100, R37 ;  /* 0x0000010026257824 */ /* 0x000fc400078e0225 */
[----:B------:R-:W-:Y:S02]  /*23cb0*/  IMAD R38, R24, 0x100, R39 ;  /* 0x0000010018267824 */ /* 0x000fe400078e0227 */
[----:B------:R-:W-:Y:S01]  /*23cc0*/  IMAD R39, R26, 0x100, R25 ;  /* 0x000001001a277824 */ /* 0x000fe200078e0219 */
[----:B------:R-:W-:Y:S02]  /*23cd0*/  F2FP.F16.E4M3.UNPACK_B R36, R36 ;  /* 0x00000024ff24723e */ /* 0x000fe400020006ff */
[----:B------:R-:W-:Y:S02]  /*23ce0*/  F2FP.F16.E4M3.UNPACK_B R37, R37 ;  /* 0x00000025ff25723e */ /* 0x000fe400020006ff */
[----:B------:R-:W-:Y:S02]  /*23cf0*/  F2FP.F16.E4M3.UNPACK_B R38, R38 ;  /* 0x00000026ff26723e */ /* 0x000fe400020006ff */
[----:B------:R-:W-:Y:S01]  /*23d00*/  F2FP.F16.E4M3.UNPACK_B R39, R39 ;  /* 0x00000027ff27723e */ /* 0x000fe200020006ff */
[----:B------:R-:W-:Y:S04]  /*23d10*/  STL.64 [R1+0x230], R32 ;  /* 0x0002302001007387 */ /* 0x000fe80000100a00 */
[----:B------:R3:W-:Y:S02]  /*23d20*/  STL.64 [R1+0x238], R34 ;  /* 0x0002382201007387 */ /* 0x0007e40000100a00 */
[C---:B---3--:R-:W-:Y:S06]  /*23d30*/  HMMA.16816.F32 R32, R36.reuse, R14, R28 ;  /* 0x0000000e2420723c */ /* 0x048fec000000181c */
[C---:B--2---:R-:W-:Y:S06]  /*23d40*/  HMMA.16816.F32 R52, R36.reuse, R16, R52 ;  /* 0x000000102434723c */ /* 0x044fec0000001834 */
[----:B------:R-:W-:-:S15]  /*23d50*/  HMMA.16816.F32 R28, R36, R12, R48 ;  /* 0x0000000c241c723c */ /* 0x000fde0000001830 */
[----:B------:R-:W-:-:S02]  /*23d60*/  NOP ;  /* 0x0000000000007918 */ /* 0x000fc40000000000 */
[----:B------:R-:W-:Y:S04]  /*23d70*/  STL.64 [R1+0x220], R52 ;  /* 0x0002203401007387 */ /* 0x000fe80000100a00 */
[----:B------:R-:W-:Y:S04]  /*23d80*/  STL.64 [R1+0x228], R54 ;  /* 0x0002283601007387 */ /* 0x000fe80000100a00 */
[----:B------:R-:W-:Y:S04]  /*23d90*/  STL.64 [R1+0x1c58], R14 ;  /* 0x001c580e01007387 */ /* 0x000fe80000100a00 */
[----:B------:R-:W-:Y:S04]  /*23da0*/  STL.64 [R1+0x210], R32 ;  /* 0x0002102001007387 */ /* 0x000fe80000100a00 */
[----:B------:R-:W-:Y:S04]  /*23db0*/  STL.64 [R1+0x218], R34 ;  /* 0x0002182201007387 */ /* 0x000fe80000100a00 */
[----:B------:R4:W-:Y:S02]  /*23dc0*/  STL.64 [R1+0x1c50], R12 ;  /* 0x001c500c01007387 */ /* 0x0009e40000100a00 */
[----:B----4-:R-:W-:Y:S02]  /*23dd0*/  HMMA.16816.F32 R12, R36, R10, R56 ;  /* 0x0000000a240c723c */ /* 0x010fe40000001838 */
[----:B------:R-:W-:Y:S04]  /*23de0*/  STL.64 [R1+0x200], R28 ;  /* 0x0002001c01007387 */ /* 0x000fe80000100a00 */
[----:B------:R-:W-:-:S15]  /*23df0*/  STL.64 [R1+0x208], R30 ;  /* 0x0002081e01007387 */ /* 0x000fde0000100a00 */
[----:B------:R-:W-:-:S02]  /*23e00*/  NOP ;  /* 0x0000000000007918 */ /* 0x000fc40000000000 */
[----:B------:R-:W-:Y:S04]  /*23e10*/  STL.64 [R1+0x1f0], R12 ;  /* 0x0001f00c01007387 */ /* 0x000fe80000100a00 */
[----:B------:R0:W-:Y:S04]  /*23e20*/  STL.64 [R1+0x1f8], R14 ;  /* 0x0001f80e01007387 */ /* 0x0001e80000100a00 */
[----:B------:R-:W-:Y:S04]  /*23e30*/  STL.64 [R1+0x1c38], R10 ;  /* 0x001c380a01007387 */ /* 0x000fe80000100a00 */
[----:B------:R1:W-:Y:S01]  /*23e40*/  STL.64 [R1+0x1c30], R8 ;  /* 0x001c300801007387 */ /* 0x0003e20000100a00 */
[C---:B0-----:R-:W-:Y:S06]  /*23e50*/  HMMA.16816.F32 R12, R36.reuse, R8, R20 ;  /* 0x00000008240c723c */ /* 0x041fec0000001814 */
[----:B-1----:R-:W-:-:S15]  /*23e60*/  HMMA.16816.F32 R8, R36, R6, R44 ;  /* 0x000000062408723c */ /* 0x002fde000000182c */
[----:B------:R-:W-:-:S02]  /*23e70*/  NOP ;  /* 0x0000000000007918 */ /* 0x000fc40000000000 */
[----:B------:R-:W-:Y:S04]  /*23e80*/  STL.64 [R1+0x1e0], R12 ;  /* 0x0001e00c01007387 */ /* 0x000fe80000100a00 */
[----:B------:R-:W-:Y:S04]  /*23e90*/  STL.64 [R1+0x1e8], R14 ;  /* 0x0001e80e01007387 */ /* 0x000fe80000100a00 */
[----:B------:R-:W2:Y:S04]  /*23ea0*/  LDL.LU R20, [R1+0x130] ;  /* 0x0001300001147983 */ /* 0x000ea80000300800 */
        /* <DEDUP_REMOVED lines=21> */
[----:B------:R-:W4:Y:S04]  /*24000*/  LDL.LU R22, [R1+0x178] ;  /* 0x0001780001167983 */ /* 0x000f280000300800 */
[----:B------:R-:W4:Y:S04]  /*24010*/  LDL.LU R23, [R1+0x17c] ;  /* 0x00017c0001177983 */ /* 0x000f280000300800 */
[----:B----4-:R-:W-:Y:S04]  /*24020*/  STL.64 [R1+0x1c68], R22 ;  /* 0x001c681601007387 */ /* 0x010fe80000100a00 */
[----:B---3--:R-:W-:Y:S04]  /*24030*/  STL.64 [R1+0x1c60], R20 ;  /* 0x001c601401007387 */ /* 0x008fe80000100a00 */
[----:B-1----:R-:W3:Y:S04]  /*24040*/  LDL.LU R56, [R1+0x180] ;  /* 0x0001800001387983 */ /* 0x002ee80000300800 */
[----:B------:R-:W3:Y:S04]  /*24050*/  LDL.LU R57, [R1+0x184] ;  /* 0x0001840001397983 */ /* 0x000ee80000300800 */
[----:B------:R-:W4:Y:S04]  /*24060*/  LDL.LU R58, [R1+0x188] ;  /* 0x00018800013a7983 */ /* 0x000f280000300800 */
[----:B------:R-:W4:Y:S04]  /*24070*/  LDL.LU R59, [R1+0x18c] ;  /* 0x00018c00013b7983 */ /* 0x000f280000300800 */
[----:B----4-:R-:W-:Y:S04]  /*24080*/  STL.64 [R1+0x1c78], R58 ;  /* 0x001c783a01007387 */ /* 0x010fe80000100a00 */
[----:B---3--:R0:W-:Y:S04]  /*24090*/  STL.64 [R1+0x1c70], R56 ;  /* 0x001c703801007387 */ /* 0x0081e80000100a00 */
[----:B------:R-:W3:Y:S04]  /*240a0*/  LDL.LU R8, [R1+0x190] ;  /* 0x0001900001087983 */ /* 0x000ee80000300800 */
[----:B------:R-:W3:Y:S04]  /*240b0*/  LDL.LU R9, [R1+0x194] ;  /* 0x0001940001097983 */ /* 0x000ee80000300800 */
[----:B------:R-:W3:Y:S04]  /*240c0*/  LDL.LU R10, [R1+0x198] ;  /* 0x00019800010a7983 */ /* 0x000ee80000300800 */
[----:B------:R-:W3:Y:S04]  /*240d0*/  LDL.LU R11, [R1+0x19c] ;  /* 0x00019c00010b7983 */ /* 0x000ee80000300800 */
[----:B--2---:R-:W2:Y:S04]  /*240e0*/  LDL.LU R28, [R1+0x1a0] ;  /* 0x0001a000011c7983 */ /* 0x004ea80000300800 */
[----:B------:R-:W2:Y:S04]  /*240f0*/  LDL.LU R29, [R1+0x1a4] ;  /* 0x0001a400011d7983 */ /* 0x000ea80000300800 */
[----:B------:R-:W2:Y:S04]  /*24100*/  LDL.LU R30, [R1+0x1a8] ;  /* 0x0001a800011e7983 */ /* 0x000ea80000300800 */
[----:B------:R-:W2:Y:S04]  /*24110*/  LDL.LU R31, [R1+0x1ac] ;  /* 0x0001ac00011f7983 */ /* 0x000ea80000300800 */
[----:B0-----:R-:W4:Y:S04]  /*24120*/  LDL.LU R56, [R1+0x320] ;  /* 0x0003200001387983 */ /* 0x001f280000300800 */
[----:B------:R-:W4:Y:S04]  /*24130*/  LDL.LU R57, [R1+0x324] ;  /* 0x0003240001397983 */ /* 0x000f280000300800 */
[----:B------:R-:W4:Y:S04]  /*24140*/  LDL.LU R58, [R1+0x328] ;  /* 0x00032800013a7983 */ /* 0x000f280000300800 */
[----:B------:R-:W4:Y:S04]  /*24150*/  LDL.LU R59, [R1+0x32c] ;  /* 0x00032c00013b7983 */ /* 0x000f280000300800 */
[----:B------:R-:W3:Y:S04]  /*24160*/  LDL.LU R20, [R1+0x1c0] ;  /* 0x0001c00001147983 */ /* 0x000ee80000300800 */
[----:B------:R-:W3:Y:S04]  /*24170*/  LDL.LU R21, [R1+0x1c4] ;  /* 0x0001c40001157983 */ /* 0x000ee80000300800 */
[----:B------:R-:W3:Y:S04]  /*24180*/  LDL.LU R22, [R1+0x1c8] ;  /* 0x0001c80001167983 */ /* 0x000ee80000300800 */
[----:B------:R-:W3:Y:S04]  /*24190*/  LDL.LU R23, [R1+0x1cc] ;  /* 0x0001cc0001177983 */ /* 0x000ee80000300800 */
[----:B------:R-:W2:Y:S04]  /*241a0*/  LDL.LU R12, [R1+0x1b0] ;  /* 0x0001b000010c7983 */ /* 0x000ea80000300800 */
[----:B------:R-:W2:Y:S04]  /*241b0*/  LDL.LU R13, [R1+0x1b4] ;  /* 0x0001b400010d7983 */ /* 0x000ea80000300800 */
[----:B------:R-:W2:Y:S04]  /*241c0*/  LDL.LU R14, [R1+0x1b8] ;  /* 0x0001b800010e7983 */ /* 0x000ea80000300800 */
[----:B------:R-:W2:Y:S01]  /*241d0*/  LDL.LU R15, [R1+0x1bc] ;  /* 0x0001bc00010f7983 */ /* 0x000ea20000300800 */
[----:B------:R-:W-:-:S03]  /*241e0*/  IMAD R35, R0, 0x100, R60 ;  /* 0x0000010000237824 */ /* 0x000fc600078e023c */
[----:B------:R-:W2:Y:S01]  /*241f0*/  LDL.LU R19, [R1+0x854] ;  /* 0x0008540001137983 */ /* 0x000ea20000300800 */
[----:B------:R-:W-:Y:S02]  /*24200*/  IMAD R32, R40, 0x100, R27 ;  /* 0x0000010028207824 */ /* 0x000fe400078e021b */
[----:B------:R-:W-:Y:S02]  /*24210*/  IMAD R33, R42, 0x100, R41 ;  /* 0x000001002a217824 */ /* 0x000fe400078e0229 */
[----:B------:R-:W-:Y:S01]  /*24220*/  IMAD R34, R61, 0x100, R43 ;  /* 0x000001003d227824 */ /* 0x000fe200078e022b */
[----:B------:R-:W2:Y:S04]  /*24230*/  LDL.LU R0, [R1+0x85c] ;  /* 0x00085c0001007983 */ /* 0x000ea80000300800 */
[----:B------:R-:W2:Y:S04]  /*24240*/  LDL.LU R44, [R1+0x86c] ;  /* 0x00086c00012c7983 */ /* 0x000ea80000300800 */
[----:B------:R-:W2:Y:S04]  /*24250*/  LDL.LU R45, [R1+0x868] ;  /* 0x00086800012d7983 */ /* 0x000ea80000300800 */
[----:B------:R-:W2:Y:S04]  /*24260*/  LDL.LU R48, [R1+0x310] ;  /* 0x0003100001307983 */ /* 0x000ea80000300800 */
[----:B------:R-:W2:Y:S01]  /*24270*/  LDL.LU R49, [R1+0x314] ;  /* 0x0003140001317983 */ /* 0x000ea20000300800 */
[----:B------:R-:W-:-:S02]  /*24280*/  F2FP.F16.E4M3.UNPACK_B R32, R32 ;  /* 0x00000020ff20723e */ /* 0x000fc400020006ff */
[----:B------:R-:W-:Y:S02]  /*24290*/  F2FP.F16.E4M3.UNPACK_B R33, R33 ;  /* 0x00000021ff21723e */ /* 0x000fe400020006ff */
[----:B------:R-:W-:Y:S01]  /*242a0*/  F2FP.F16.E4M3.UNPACK_B R34, R34 ;  /* 0x00000022ff22723e */ /* 0x000fe200020006ff */
[----:B------:R-:W2:Y:S01]  /*242b0*/  LDL.LU R50, [R1+0x318] ;  /* 0x0003180001327983 */ /* 0x000ea20000300800 */
[----:B------:R-:W-:-:S03]  /*242c0*/  F2FP.F16.E4M3.UNPACK_B R35, R35 ;  /* 0x00000023ff23723e */ /* 0x000fc600020006ff */
        /* <DEDUP_REMOVED lines=17> */
[C---:B----4-:R-:W-:Y:S06]  /*243e0*/  HMMA.16816.F32 R56, R36.reuse, R4, R56 ;  /* 0x000000042438723c */ /* 0x050fec0000001838 */
[----:B---3--:R-:W-:Y:S06]  /*243f0*/  HMMA.16816.F32 R36, R36, R2, R20 ;  /* 0x000000022424723c */ /* 0x008fec0000001814 */
[C---:B--2---:R-:W-:Y:S11]  /*24400*/  HMMA.16816.F32 R12, R32.reuse, R16, R12 ;  /* 0x00000010200c723c */ /* 0x044ff6000000180c */
[----:B------:R-:W-:Y:S04]  /*24410*/  STL.64 [R1+0x320], R56 ;  /* 0x0003203801007387 */ /* 0x000fe80000100a00 */
[----:B------:R0:W-:Y:S04]  /*24420*/  STL.64 [R1+0x328], R58 ;  /* 0x0003283a01007387 */ /* 0x0001e80000100a00 */
[----:B0-----:R-:W2:Y:S04]  /*24430*/  LDL.LU.64 R58, [R1+0x1c78] ;  /* 0x001c7800013a7983 */ /* 0x001ea80000300a00 */
[----:B------:R-:W2:Y:S04]  /*24440*/  LDL.LU.64 R56, [R1+0x1c70] ;  /* 0x001c700001387983 */ /* 0x000ea80000300a00 */
[----:B------:R-:W3:Y:S04]  /*24450*/  LDL.LU.64 R22, [R1+0x1c68] ;  /* 0x001c680001167983 */ /* 0x000ee80000300a00 */
[----:B------:R-:W3:Y:S04]  /*24460*/  LDL.LU.64 R20, [R1+0x1c60] ;  /* 0x001c600001147983 */ /* 0x000ee80000300a00 */
[----:B------:R0:W-:Y:S04]  /*24470*/  STL.64 [R1+0x1d0], R36 ;  /* 0x0001d02401007387 */ /* 0x0001e80000100a00 */
[----:B------:R1:W-:Y:S04]  /*24480*/  STL.64 [R1+0x1d8], R38 ;  /* 0x0001d82601007387 */ /* 0x0003e80000100a00 */
[----:B0-----:R-:W4:Y:S04]  /*24490*/  LDL.LU R36, [R1+0x850] ;  /* 0x0008500001247983 */ /* 0x001f280000300800 */
[----:B------:R-:W2:Y:S04]  /*244a0*/  LDL.LU R37, [R1+0x858] ;  /* 0x0008580001257983 */ /* 0x000ea80000300800 */
[----:B-1----:R-:W3:Y:S04]  /*244b0*/  LDL.LU R38, [R1+0x864] ;  /* 0x0008640001267983 */ /* 0x002ee80000300800 */
[----:B------:R-:W3:Y:S04]  /*244c0*/  LDL.LU R39, [R1+0x860] ;  /* 0x0008600001277983 */ /* 0x000ee80000300800 */
[----:B------:R-:W-:Y:S04]  /*244d0*/  STL.64 [R1+0x1c0], R12 ;  /* 0x0001c00c01007387 */ /* 0x000fe80000100a00 */
[----:B------:R0:W-:Y:S04]  /*244e0*/  STL.64 [R1+0x1c8], R14 ;  /* 0x0001c80e01007387 */ /* 0x0001e80000100a00 */
[----:B0-----:R-:W4:Y:S04]  /*244f0*/  LDL.LU.64 R14, [R1+0x1c58] ;  /* 0x001c5800010e7983 */ /* 0x001f280000300a00 */
[----:B------:R-:W2:Y:S01]  /*24500*/  LDL.LU.64 R12, [R1+0x1c50] ;  /* 0x001c5000010c7983 */ /* 0x000ea20000300a00 */
[C---:B----4-:R-:W-:Y:S06]  /*24510*/  HMMA.16816.F32 R28, R32.reuse, R14, R28 ;  /* 0x0000000e201c723c */ /* 0x050fec000000181c */
[----:B--2---:R-:W-:-:S15]  /*24520*/  HMMA.16816.F32 R8, R32, R12, R8 ;  /* 0x0000000c2008723c */ /* 0x004fde0000001808 */
[----:B------:R-:W-:-:S02]  /*24530*/  NOP ;  /* 0x0000000000007918 */ /* 0x000fc40000000000 */
[----:B------:R-:W-:Y:S04]  /*24540*/  STL.64 [R1+0x1b0], R28 ;  /* 0x0001b01c01007387 */ /* 0x000fe80000100a00 */
[----:B------:R0:W-:Y:S04]  /*24550*/  STL.64 [R1+0x1b8], R30 ;  /* 0x0001b81e01007387 */ /* 0x0001e80000100a00 */
[----:B0-----:R-:W2:Y:S04]  /*24560*/  LDL.LU.64 R30, [R1+0x1c48] ;  /* 0x001c4800011e7983 */ /* 0x001ea80000300a00 */
[----:B------:R-:W2:Y:S04]  /*24570*/  LDL.LU.64 R28, [R1+0x1c40] ;  /* 0x001c4000011c7983 */ /* 0x000ea80000300a00 */
[----:B------:R-:W-:Y:S04]  /*24580*/  STL.64 [R1+0x1a0], R8 ;  /* 0x0001a00801007387 */ /* 0x000fe80000100a00 */
[----:B------:R0:W-:Y:S04]  /*24590*/  STL.64 [R1+0x1a8], R10 ;  /* 0x0001a80a01007387 */ /* 0x0001e80000100a00 */
[----:B0-----:R-:W4:Y:S04]  /*245a0*/  LDL.LU.64 R10, [R1+0x1c38] ;  /* 0x001c3800010a7983 */ /* 0x001f280000300a00 */
[----:B------:R-:W3:Y:S01]  /*245b0*/  LDL.LU.64 R8, [R1+0x1c30] ;  /* 0x001c300001087983 */ /* 0x000ee20000300a00 */
[----:B------:R-:W-:-:S02]  /*245c0*/  IMAD R36, R36, 0x100, R19 ;  /* 0x0000010024247824 */ /* 0x000fc400078e0213 */
[----:B------:R-:W-:Y:S01]  /*245d0*/  IMAD R37, R37, 0x100, R0 ;  /* 0x0000010025257824 */ /* 0x000fe200078e0200 */
[C---:B------:R-:W-:Y:S06]  /*245e0*/  HMMA.16816.F32 R48, R32.reuse, R6, R48 ;  /* 0x000000062030723c */ /* 0x040fec0000001830 */
[C---:B----4-:R-:W-:Y:S06]  /*245f0*/  HMMA.16816.F32 R56, R32.reuse, R10, R56 ;  /* 0x0000000a2038723c */ /* 0x050fec0000001838 */
[----:B---3--:R-:W-:-:S15]  /*24600*/  HMMA.16816.F32 R20, R32, R8, R20 ;  /* 0x000000082014723c */ /* 0x008fde0000001814 */
[----:B------:R-:W-:-:S02]  /*24610*/  NOP ;  /* 0x0000000000007918 */ /* 0x000fc40000000000 */
[----:B------:R-:W-:Y:S04]  /*24620*/  STL.64 [R1+0x190], R56 ;  /* 0x0001903801007387 */ /* 0x000fe80000100a00 */
[----:B------:R0:W-:Y:S04]  /*24630*/  STL.64 [R1+0x198], R58 ;  /* 0x0001983a01007387 */ /* 0x0001e80000100a00 */
[----:B0-----:R-:W3:Y:S04]  /*24640*/  LDL.LU.64 R58, [R1+0x1c28] ;  /* 0x001c2800013a7983 */ /* 0x001ee80000300a00 */
[----:B------:R-:W3:Y:S04]  /*24650*/  LDL.LU.64 R56, [R1+0x1c20] ;  /* 0x001c200001387983 */ /* 0x000ee80000300a00 */
[----:B------:R-:W4:Y:S04]  /*24660*/  LDL.LU R19, [R1+0x1c1c] ;  /* 0x001c1c0001137983 */ /* 0x000f280000300800 */
[----:B------:R-:W4:Y:S04]  /*24670*/  LDL.LU R0, [R1+0x1c18] ;  /* 0x001c180001007983 */ /* 0x000f280000300800 */
[----:B------:R-:W-:Y:S04]  /*24680*/  STL.64 [R1+0x180], R20 ;  /* 0x0001801401007387 */ /* 0x000fe80000100a00 */
[----:B------:R0:W-:Y:S04]  /*24690*/  STL.64 [R1+0x188], R22 ;  /* 0x0001881601007387 */ /* 0x0001e80000100a00 */
[----:B0-----:R-:W4:Y:S04]  /*246a0*/  LDL.LU.64 R22, [R1+0x1c10] ;  /* 0x001c100001167983 */ /* 0x001f280000300a00 */
[----:B------:R-:W4:Y:S01]  /*246b0*/  LDL.LU.64 R20, [R1+0x1c08] ;  /* 0x001c080001147983 */ /* 0x000f220000300a00 */
[----:B--2---:R-:W-:Y:S01]  /*246c0*/  HMMA.16816.F32 R28, R32, R4, R28 ;  /* 0x00000004201c723c */ /* 0x004fe2000000181c */
[----:B------:R-:W-:-:S02]  /*246d0*/  IMAD R38, R39, 0x100, R38 ;  /* 0x0000010027267824 */ /* 0x000fc400078e0226 */
[----:B------:R-:W-:Y:S01]  /*246e0*/  IMAD R39, R45, 0x100, R44 ;  /* 0x000001002d277824 */ /* 0x000fe200078e022c */
[----:B------:R-:W-:Y:S04]  /*246f0*/  STL.64 [R1+0x310], R48 ;  /* 0x0003103001007387 */ /* 0x000fe80000100a00 */
[----:B------:R0:W-:Y:S01]  /*24700*/  STL.64 [R1+0x318], R50 ;  /* 0x0003183201007387 */ /* 0x0001e20000100a00 */
[----:B------:R-:W-:Y:S02]  /*24710*/  F2FP.F16.E4M3.UNPACK_B R36, R36 ;  /* 0x00000024ff24723e */ /* 0x000fe400020006ff */
[----:B------:R-:W-:Y:S02]  /*24720*/  F2FP.F16.E4M3.UNPACK_B R37, R37 ;  /* 0x00000025ff25723e */ /* 0x000fe400020006ff */
[----:B------:R-:W-:-:S02]  /*24730*/  F2FP.F16.E4M3.UNPACK_B R38, R38 ;  /* 0x00000026ff26723e */ /* 0x000fc400020006ff */
[----:B------:R-:W-:Y:S01]  /*24740*/  F2FP.F16.E4M3.UNPACK_B R39, R39 ;  /* 0x00000027ff27723e */ /* 0x000fe200020006ff */
[----:B------:R-:W-:Y:S01]  /*24750*/  HMMA.16816.F32 R32, R32, R2, R52 ;  /* 0x000000022020723c */ /* 0x000fe20000001834 */
[----:B0-----:R-:W2:Y:S06]  /*24760*/  LDL.LU R51, [R1+0x1c00] ;  /* 0x001c000001337983 */ /* 0x001eac0000300800 */
[----:B------:R-:W-:Y:S04]  /*24770*/  STL.64 [R1+0x300], R28 ;  /* 0x0003001c01007387 */ /* 0x000fe80000100a00 */
[----:B------:R0:W-:Y:S04]  /*24780*/  STL.64 [R1+0x308], R30 ;  /* 0x0003081e01007387 */ /* 0x0001e80000100a00 */
[----:B0-----:R-:W2:Y:S04]  /*24790*/  LDL.LU.64 R30, [R1+0x1bf8] ;  /* 0x001bf800011e7983 */ /* 0x001ea80000300a00 */
[----:B------:R-:W2:Y:S04]  /*247a0*/  LDL.LU R29, [R1+0x1bf0] ;  /* 0x001bf000011d7983 */ /* 0x000ea80000300800 */
[----:B------:R-:W-:Y:S04]  /*247b0*/  STL.64 [R1+0x1be8], R6 ;  /* 0x001be80601007387 */ /* 0x000fe80000100a00 */
[----:B------:R3:W-:Y:S02]  /*247c0*/  STL.64 [R1+0x1be0], R4 ;  /* 0x001be00401007387 */ /* 0x0007e40000100a00 */
[C---:B---3--:R-:W-:Y:S02]  /*247d0*/  HMMA.16816.F32 R4, R36.reuse, R16, R56 ;  /* 0x000000102404723c */ /* 0x048fe40000001838 */
[----:B----4-:R-:W-:Y:S04]  /*247e0*/  STL.64 [R1+0x1bb0], R18 ;  /* 0x001bb01201007387 */ /* 0x010fe80000100a00 */
[----:B------:R-:W-:Y:S04]  /*247f0*/  STL.64 [R1+0x170], R32 ;  /* 0x0001702001007387 */ /* 0x000fe80000100a00 */
[----:B------:R-:W-:Y:S04]  /*24800*/  STL.64 [R1+0x178], R34 ;  /* 0x0001782201007387 */ /* 0x000fe80000100a00 */
[----:B------:R0:W-:Y:S02]  /*24810*/  STL.64 [R1+0x1ba8], R16 ;  /* 0x001ba81001007387 */ /* 0x0001e40000100a00 */
[C---:B0-----:R-:W-:Y:S07]  /*24820*/  HMMA.16816.F32 R16, R36.reuse, R14, R24 ;  /* 0x0000000e2410723c */ /* 0x041fee0000001818 */
[----:B------:R-:W-:Y:S04]  /*24830*/  STL.64 [R1+0x160], R4 ;  /* 0x0001600401007387 */ /* 0x000fe80000100a00 */
[----:B------:R0:W-:Y:S02]  /*24840*/  STL.64 [R1+0x168], R6 ;  /* 0x0001680601007387 */ /* 0x0001e40000100a00 */
[C---:B0-----:R-:W-:Y:S02]  /*24850*/  HMMA.16816.F32 R4, R36.reuse, R12, R20 ;  /* 0x0000000c2404723c */ /* 0x041fe40000001814 */
[----:B------:R-:W-:Y:S08]  /*24860*/  STL.64 [R1+0x1ba0], R14 ;  /* 0x001ba00e01007387 */ /* 0x000ff00000100a00 */
[----:B------:R-:W-:Y:S04]  /*24870*/  STL.64 [R1+0x150], R16 ;  /* 0x0001501001007387 */ /* 0x000fe80000100a00 */
[----:B------:R-:W-:Y:S04]  /*24880*/  STL.64 [R1+0x158], R18 ;  /* 0x0001581201007387 */ /* 0x000fe80000100a00 */
[----:B------:R-:W-:Y:S05]  /*24890*/  STL.64 [R1+0x1b98], R12 ;  /* 0x001b980c01007387 */ /* 0x000fea0000100a00 */
[----:B------:R-:W-:Y:S04]  /*248a0*/  STL.64 [R1+0x140], R4 ;  /* 0x0001400401007387 */ /* 0x000fe80000100a00 */
[----:B------:R0:W-:Y:S02]  /*248b0*/  STL.64 [R1+0x148], R6 ;  /* 0x0001480601007387 */ /* 0x0001e40000100a00 */
[----:B0-----:R-:W-:-:S15]  /*248c0*/  HMMA.16816.F32 R4, R36, R10, R40 ;  /* 0x0000000a2404723c */ /* 0x001fde0000001828 */
[----:B------:R-:W-:-:S08]  /*248d0*/  NOP ;  /* 0x0000000000007918 */ /* 0x000fd00000000000 */
[----:B------:R-:W-:Y:S04]  /*248e0*/  STL.64 [R1+0x130], R4 ;  /* 0x0001300401007387 */ /* 0x000fe80000100a00 */
[----:B------:R-:W-:Y:S04]  /*248f0*/  STL.64 [R1+0x138], R6 ;  /* 0x0001380601007387 */ /* 0x000fe80000100a00 */
[----:B------:R-:W3:Y:S04]  /*24900*/  LDL.LU R40, [R1+0xa0] ;  /* 0x0000a00001287983 */ /* 0x000ee80000300800 */
[----:B------:R-:W3:Y:S04]  /*24910*/  LDL.LU R41, [R1+0xa4] ;  /* 0x0000a40001297983 */ /* 0x000ee80000300800 */
[----:B------:R-:W4:Y:S04]  /*24920*/  LDL.LU R42, [R1+0xa8] ;  /* 0x0000a800012a7983 */ /* 0x000f280000300800 */
[----:B------:R-:W4:Y:S04]  /*24930*/  LDL.LU R43, [R1+0xac] ;  /* 0x0000ac00012b7983 */ /* 0x000f280000300800 */
[----:B----4-:R-:W-:Y:S04]  /*24940*/  STL.64 [R1+0x1b80], R42 ;  /* 0x001b802a01007387 */ /* 0x010fe80000100a00 */
[----:B---3--:R0:W-:Y:S04]  /*24950*/  STL.64 [R1+0x1b78], R40 ;  /* 0x001b782801007387 */ /* 0x0081e80000100a00 */
[----:B------:R-:W3:Y:S04]  /*24960*/  LDL.LU R52, [R1+0xb0] ;  /* 0x0000b00001347983 */ /* 0x000ee80000300800 */
[----:B------:R-:W3:Y:S04]  /*24970*/  LDL.LU R53, [R1+0xb4] ;  /* 0x0000b40001357983 */ /* 0x000ee80000300800 */
[----:B------:R-:W4:Y:S04]  /*24980*/  LDL.LU R54, [R1+0xb8] ;  /* 0x0000b80001367983 */ /* 0x000f280000300800 */
[----:B------:R-:W4:Y:S04]  /*24990*/  LDL.LU R55, [R1+0xbc] ;  /* 0x0000bc0001377983 */ /* 0x000f280000300800 */
[----:B----4-:R-:W-:Y:S04]  /*249a0*/  STL.64 [R1+0x1b90], R54 ;  /* 0x001b903601007387 */ /* 0x010fe80000100a00 */
[----:B---3--:R1:W-:Y:S04]  /*249b0*/  STL.64 [R1+0x1b88], R52 ;  /* 0x001b883401007387 */ /* 0x0083e80000100a00 */
[----:B0-----:R-:W3:Y:S04]  /*249c0*/  LDL.LU R40, [R1+0xd0] ;  /* 0x0000d00001287983 */ /* 0x001ee80000300800 */
[----:B------:R-:W3:Y:S04]  /*249d0*/  LDL.LU R41, [R1+0xd4] ;  /* 0x0000d40001297983 */ /* 0x000ee80000300800 */
[----:B------:R-:W4:Y:S04]  /*249e0*/  LDL.LU R42, [R1+0xd8] ;  /* 0x0000d800012a7983 */ /* 0x000f280000300800 */
[----:B------:R-:W4:Y:S04]  /*249f0*/  LDL.LU R43, [R1+0xdc] ;  /* 0x0000dc00012b7983 */ /* 0x000f280000300800 */
[----:B----4-:R-:W-:Y:S04]  /*24a00*/  STL.64 [R1+0x1bc0], R42 ;  /* 0x001bc02a01007387 */ /* 0x010fe80000100a00 */
[----:B---3--:R0:W-:Y:S04]  /*24a10*/  STL.64 [R1+0x1bb8], R40 ;  /* 0x001bb82801007387 */ /* 0x0081e80000100a00 */
        /* <DEDUP_REMOVED lines=10> */
[----:B0-----:R-:W4:Y:S04]  /*24ac0*/  LDL.LU R40, [R1+0x2e0] ;  /* 0x0002e00001287983 */ /* 0x001f280000300800 */
[----:B------:R-:W4:Y:S04]  /*24ad0*/  LDL.LU R41, [R1+0x2e4] ;  /* 0x0002e40001297983 */ /* 0x000f280000300800 */
[----:B------:R-:W4:Y:S04]  /*24ae0*/  LDL.LU R42, [R1+0x2e8] ;  /* 0x0002e800012a7983 */ /* 0x000f280000300800 */
[----:B------:R-:W4:Y:S04]  /*24af0*/  LDL.LU R43, [R1+0x2ec] ;  /* 0x0002ec00012b7983 */ /* 0x000f280000300800 */
[----:B------:R-:W2:Y:S04]  /*24b00*/  LDL.LU R4, [R1+0x110] ;  /* 0x0001100001047983 */ /* 0x000ea80000300800 */
[----:B------:R-:W2:Y:S04]  /*24b10*/  LDL.LU R5, [R1+0x114] ;  /* 0x0001140001057983 */ /* 0x000ea80000300800 */
[----:B------:R-:W2:Y:S04]  /*24b20*/  LDL.LU R6, [R1+0x118] ;  /* 0x0001180001067983 */ /* 0x000ea80000300800 */
[----:B------:R-:W2:Y:S01]  /*24b30*/  LDL.LU R7, [R1+0x11c] ;  /* 0x00011c0001077983 */ /* 0x000ea20000300800 */
[----:B------:R-:W-:-:S03]  /*24b40*/  IMAD R33, R60, 0x100, R61 ;  /* 0x000001003c217824 */ /* 0x000fc600078e023d */
[----:B------:R-:W3:Y:S04]  /*24b50*/  LDL.LU R60, [R1+0x884] ;  /* 0x00088400013c7983 */ /* 0x000ee80000300800 */
[----:B------:R-:W3:Y:S04]  /*24b60*/  LDL.LU R34, [R1+0x880] ;  /* 0x0008800001227983 */ /* 0x000ee80000300800 */
[----:B------:R-:W4:Y:S04]  /*24b70*/  LDL.LU R61, [R1+0x88c] ;  /* 0x00088c00013d7983 */ /* 0x000f280000300800 */
[----:B------:R-:W4:Y:S04]  /*24b80*/  LDL.LU R35, [R1+0x888] ;  /* 0x0008880001237983 */ /* 0x000f280000300800 */
[----:B-1----:R-:W4:Y:S04]  /*24b90*/  LDL.LU R52, [R1+0x2f0] ;  /* 0x0002f00001347983 */ /* 0x002f280000300800 */
        /* <DEDUP_REMOVED lines=24> */
[----:B------:R-:W-:-:S03]  /*24d20*/  IMAD R32, R47, 0x100, R46 ;  /* 0x000001002f207824 */ /* 0x000fc600078e022e */
[----:B------:R-:W4:Y:S04]  /*24d30*/  LDL.LU R45, [R1+0x94] ;  /* 0x00009400012d7983 */ /* 0x000f280000300800 */
[----:B------:R-:W4:Y:S04]  /*24d40*/  LDL.LU R46, [R1+0x98] ;  /* 0x00009800012e7983 */ /* 0x000f280000300800 */
[----:B------:R-:W4:Y:S01]  /*24d50*/  LDL.LU R47, [R1+0x9c] ;  /* 0x00009c00012f7983 */ /* 0x000f220000300800 */
[----:B--2---:R-:W-:-:S15]  /*24d60*/  HMMA.16816.F32 R4, R36, R8, R4 ;  /* 0x000000082404723c */ /* 0x004fde0000001804 */
[----:B------:R-:W-:-:S08]  /*24d70*/  NOP ;  /* 0x0000000000007918 */ /* 0x000fd00000000000 */
[----:B------:R-:W-:Y:S04]  /*24d80*/  STL.64 [R1+0x120], R4 ;  /* 0x0001200401007387 */ /* 0x000fe80000100a00 */
[----:B------:R0:W-:Y:S04]  /*24d90*/  STL.64 [R1+0x128], R6 ;  /* 0x0001280601007387 */ /* 0x0001e80000100a00 */
[----:B0-----:R-:W2:Y:S04]  /*24da0*/  LDL.LU.64 R6, [R1+0x1be8] ;  /* 0x001be80001067983 */ /* 0x001ea80000300a00 */
[----:B------:R-:W2:Y:S01]  /*24db0*/  LDL.LU.64 R4, [R1+0x1be0] ;  /* 0x001be00001047983 */ /* 0x000ea20000300a00 */
[----:B---3--:R-:W-:-:S02]  /*24dc0*/  IMAD R34, R34, 0x100, R60 ;  /* 0x0000010022227824 */ /* 0x008fc400078e023c */
[----:B----4-:R-:W-:Y:S01]  /*24dd0*/  IMAD R35, R35, 0x100, R61 ;  /* 0x0000010023237824 */ /* 0x010fe200078e023d */
[----:B------:R-:W3:Y:S04]  /*24de0*/  LDL.LU R60, [R1+0x1bdc] ;  /* 0x001bdc00013c7983 */ /* 0x000ee80000300800 */
[----:B------:R-:W4:Y:S01]  /*24df0*/  LDL.LU R61, [R1+0x1bd8] ;  /* 0x001bd800013d7983 */ /* 0x000f220000300800 */
[C---:B--2---:R-:W-:Y:S06]  /*24e00*/  HMMA.16816.F32 R52, R36.reuse, R6, R52 ;  /* 0x000000062434723c */ /* 0x044fec0000001834 */
[C---:B------:R-:W-:Y:S06]  /*24e10*/  HMMA.16816.F32 R40, R36.reuse, R4, R40 ;  /* 0x000000042428723c */ /* 0x040fec0000001828 */
[----:B------:R-:W-:Y:S11]  /*24e20*/  HMMA.16816.F32 R36, R36, R2, R16 ;  /* 0x000000022424723c */ /* 0x000ff60000001810 */
        /* <DEDUP_REMOVED lines=8> */
[----:B------:R-:W4:Y:S04]  /*24eb0*/  LDL.LU.64 R18, [R1+0x1bb0] ;  /* 0x001bb00001127983 */ /* 0x000f280000300a00 */
[----:B------:R-:W2:Y:S01]  /*24ec0*/  LDL.LU.64 R16, [R1+0x1ba8] ;  /* 0x001ba80001107983 */ /* 0x000ea20000300a00 */
[----:B------:R-:W-:-:S02]  /*24ed0*/  F2FP.F16.E4M3.UNPACK_B R32, R32 ;  /* 0x00000020ff20723e */ /* 0x000fc400020006ff */
[----:B------:R-:W-:Y:S02]  /*24ee0*/  F2FP.F16.E4M3.UNPACK_B R33, R33 ;  /* 0x00000021ff21723e */ /* 0x000fe400020006ff */
[----:B------:R-:W-:Y:S02]  /*24ef0*/  F2FP.F16.E4M3.UNPACK_B R34, R34 ;  /* 0x00000022ff22723e */ /* 0x000fe400020006ff */
[----:B------:R-:W-:Y:S01]  /*24f00*/  F2FP.F16.E4M3.UNPACK_B R35, R35 ;  /* 0x00000023ff23723e */ /* 0x000fe200020006ff */
[----:B------:R0:W-:Y:S04]  /*24f10*/  STL.64 [R1+0x110], R36 ;  /* 0x0001102401007387 */ /* 0x0001e80000100a00 */
[----:B------:R1:W-:Y:S04]  /*24f20*/  STL.64 [R1+0x118], R38 ;  /* 0x0001182601007387 */ /* 0x0003e80000100a00 */
[----:B0-----:R-:W4:Y:S04]  /*24f30*/  LDL.LU R36, [R1+0xc0] ;  /* 0x0000c00001247983 */ /* 0x001f280000300800 */
[----:B------:R-:W4:Y:S04]  /*24f40*/  LDL.LU R37, [R1+0xc4] ;  /* 0x0000c40001257983 */ /* 0x000f280000300800 */
[----:B-1----:R-:W4:Y:S04]  /*24f50*/  LDL.LU R38, [R1+0xc8] ;  /* 0x0000c80001267983 */ /* 0x002f280000300800 */
[----:B------:R-:W4:Y:S01]  /*24f60*/  LDL.LU R39, [R1+0xcc] ;  /* 0x0000cc0001277983 */ /* 0x000f220000300800 */
[----:B--2---:R-:W-:-:S15]  /*24f70*/  HMMA.16816.F32 R12, R32, R16, R12 ;  /* 0x00000010200c723c */ /* 0x004fde000000180c */
[----:B------:R-:W-:-:S08]  /*24f80*/  NOP ;  /* 0x0000000000007918 */ /* 0x000fd00000000000 */
[----:B------:R-:W-:Y:S04]  /*24f90*/  STL.64 [R1+0x100], R12 ;  /* 0x0001000c01007387 */ /* 0x000fe80000100a00 */
[----:B------:R0:W-:Y:S04]  /*24fa0*/  STL.64 [R1+0x108], R14 ;  /* 0x0001080e01007387 */ /* 0x0001e80000100a00 */
[----:B0-----:R-:W2:Y:S04]  /*24fb0*/  LDL.LU.64 R14, [R1+0x1ba0] ;  /* 0x001ba000010e7983 */ /* 0x001ea80000300a00 */
[----:B------:R-:W3:Y:S01]  /*24fc0*/  LDL.LU.64 R12, [R1+0x1b98] ;  /* 0x001b9800010c7983 */ /* 0x000ee20000300a00 */
[C---:B--2---:R-:W-:Y:S06]  /*24fd0*/  HMMA.16816.F32 R52, R32.reuse, R14, R52 ;  /* 0x0000000e2034723c */ /* 0x044fec0000001834 */
[----:B---3--:R-:W-:-:S15]  /*24fe0*/  HMMA.16816.F32 R40, R32, R12, R40 ;  /* 0x0000000c2028723c */ /* 0x008fde0000001828 */
[----:B------:R-:W-:-:S02]  /*24ff0*/  NOP ;  /* 0x0000000000007918 */ /* 0x000fc40000000000 */
[----:B------:R-:W-:Y:S04]  /*25000*/  STL.64 [R1+0xf0], R52 ;  /* 0x0000f03401007387 */ /* 0x000fe80000100a00 */
[----:B------:R0:W-:Y:S04]  /*25010*/  STL.64 [R1+0xf8], R54 ;  /* 0x0000f83601007387 */ /* 0x0001e80000100a00 */
[----:B0-----:R-:W2:Y:S04]  /*25020*/  LDL.LU.64 R54, [R1+0x1b90] ;  /* 0x001b900001367983 */ /* 0x001ea80000300a00 */
[----:B------:R-:W2:Y:S04]  /*25030*/  LDL.LU.64 R52, [R1+0x1b88] ;  /* 0x001b880001347983 */ /* 0x000ea80000300a00 */
[----:B------:R-:W-:Y:S04]  /*25040*/  STL.64 [R1+0xe0], R40 ;  /* 0x0000e02801007387 */ /* 0x000fe80000100a00 */
[----:B------:R0:W-:Y:S04]  /*25050*/  STL.64 [R1+0xe8], R42 ;  /* 0x0000e82a01007387 */ /* 0x0001e80000100a00 */
[----:B0-----:R-:W3:Y:S04]  /*25060*/  LDL.LU.64 R42, [R1+0x1b80] ;  /* 0x001b8000012a7983 */ /* 0x001ee80000300a00 */
[----:B------:R-:W3:Y:S01]  /*25070*/  LDL.LU.64 R40, [R1+0x1b78] ;  /* 0x001b780001287983 */ /* 0x000ee20000300a00 */
[C---:B----4-:R-:W-:Y:S06]  /*25080*/  HMMA.16816.F32 R36, R32.reuse, R10, R36 ;  /* 0x0000000a2024723c */ /* 0x050fec0000001824 */
[----:B------:R-:W-:-:S15]  /*25090*/  HMMA.16816.F32 R24, R32, R6, R24 ;  /* 0x000000062018723c */ /* 0x000fde0000001818 */
[----:B------:R-:W-:-:S02]  /*250a0*/  NOP ;  /* 0x0000000000007918 */ /* 0x000fc40000000000 */
[----:B------:R0:W-:Y:S04]  /*250b0*/  STL.64 [R1+0xd0], R36 ;  /* 0x0000d02401007387 */ /* 0x0001e80000100a00 */
[----:B------:R1:W-:Y:S04]  /*250c0*/  STL.64 [R1+0xd8], R38 ;  /* 0x0000d82601007387 */ /* 0x0003e80000100a00 */
[----:B------:R-:W-:Y:S04]  /*250d0*/  STL.64 [R1+0x1b60], R10 ;  /* 0x001b600a01007387 */ /* 0x000fe80000100a00 */
[----:B------:R4:W-:Y:S01]  /*250e0*/  STL.64 [R1+0x1b58], R8 ;  /* 0x001b580801007387 */ /* 0x0009e20000100a00 */
[----:B0-----:R-:W-:-:S02]  /*250f0*/  IMAD R36, R56, 0x100, R28 ;  /* 0x0000010038247824 */ /* 0x001fc400078e021c */
[----:B------:R-:W-:Y:S02]  /*25100*/  IMAD R37, R58, 0x100, R57 ;  /* 0x000001003a257824 */ /* 0x000fe400078e0239 */
[----:B-1----:R-:W-:Y:S02]  /*25110*/  IMAD R38, R50, 0x100, R59 ;  /* 0x0000010032267824 */ /* 0x002fe400078e023b */
[----:B------:R-:W-:Y:S01]  /*25120*/  IMAD R39, R48, 0x100, R49 ;  /* 0x0000010030277824 */ /* 0x000fe200078e0231 */
[----:B------:R-:W-:Y:S02]  /*25130*/  F2FP.F16.E4M3.UNPACK_B R36, R36 ;  /* 0x00000024ff24723e */ /* 0x000fe400020006ff */
[----:B------:R-:W-:Y:S02]  /*25140*/  F2FP.F16.E4M3.UNPACK_B R37, R37 ;  /* 0x00000025ff25723e */ /* 0x000fe400020006ff */
[----:B------:R-:W-:Y:S02]  /*25150*/  F2FP.F16.E4M3.UNPACK_B R38, R38 ;  /* 0x00000026ff26723e */ /* 0x000fe400020006ff */
[----:B------:R-:W-:Y:S01]  /*25160*/  F2FP.F16.E4M3.UNPACK_B R39, R39 ;  /* 0x00000027ff27723e */ /* 0x000fe200020006ff */
[C---:B--2---:R-:W-:Y:S06]  /*25170*/  HMMA.16816.F32 R52, R32.reuse, R8, R52 ;  /* 0x000000082034723c */ /* 0x044fec0000001834 */
[----:B----4-:R-:W-:-:S15]  /*25180*/  HMMA.16816.F32 R8, R32, R4, R20 ;  /* 0x000000042008723c */ /* 0x010fde0000001814 */
[----:B------:R-:W-:-:S02]  /*25190*/  NOP ;  /* 0x0000000000007918 */ /* 0x000fc40000000000 */
[----:B------:R-:W-:Y:S04]  /*251a0*/  STL.64 [R1+0xc0], R52 ;  /* 0x0000c03401007387 */ /* 0x000fe80000100a00 */
[----:B------:R-:W-:Y:S04]  /*251b0*/  STL.64 [R1+0xc8], R54 ;  /* 0x0000c83601007387 */ /* 0x000fe80000100a00 */
[----:B------:R-:W-:Y:S04]  /*251c0*/  STL.64 [R1+0x2d0], R24 ;  /* 0x0002d01801007387 */ /* 0x000fe80000100a00 */
[----:B------:R-:W-:Y:S04]  /*251d0*/  STL.64 [R1+0x2d8], R26 ;  /* 0x0002d81a01007387 */ /* 0x000fe80000100a00 */
[----:B------:R-:W-:Y:S04]  /*251e0*/  STL.64 [R1+0x1b50], R6 ;  /* 0x001b500601007387 */ /* 0x000fe80000100a00 */
[----:B------:R-:W-:Y:S04]  /*251f0*/  STL.64 [R1+0x1b48], R4 ;  /* 0x001b480401007387 */ /* 0x000fe80000100a00 */
[----:B------:R-:W-:Y:S04]  /*25200*/  STL.64 [R1+0x2c0], R8 ;  /* 0x0002c00801007387 */ /* 0x000fe80000100a00 */
[----:B------:R3:W-:Y:S02]  /*25210*/  STL.64 [R1+0x2c8], R10 ;  /* 0x0002c80a01007387 */ /* 0x0007e40000100a00 */
[----:B---3--:R-:W-:Y:S06]  /*25220*/  HMMA.16816.F32 R8, R32, R2, R40 ;  /* 0x000000022008723c */ /* 0x008fec0000001828 */
[----:B------:R-:W-:Y:S01]  /*25230*/  HMMA.16816.F32 R4, R36, R16, R44 ;  /* 0x000000102404723c */ /* 0x000fe2000000182c */
[----:B------:R-:W-:-:S15]  /*25240*/  STL.64 [R1+0x1b70], R18 ;  /* 0x001b701201007387 */ /* 0x000fde0000100a00 */
[----:B------:R-:W-:-:S01]  /*25250*/  NOP ;  /* 0x0000000000007918 */ /* 0x000fc20000000000 */
[----:B------:R-:W-:Y:S04]  /*25260*/  STL.64 [R1+0xb0], R8 ;  /* 0x0000b00801007387 */ /* 0x000fe80000100a00 */
[----:B------:R-:W-:Y:S04]  /*25270*/  STL.64 [R1+0xb8], R10 ;  /* 0x0000b80a01007387 */ /* 0x000fe80000100a00 */
[----:B------:R-:W-:Y:S04]  /*25280*/  STL.64 [R1+0x1b68], R16 ;  /* 0x001b681001007387 */ /* 0x000fe80000100a00 */
[----:B------:R0:W-:Y:S04]  /*25290*/  STL.64 [R1+0xa0], R4 ;  /* 0x0000a00401007387 */ /* 0x0001e80000100a00 */
[----:B------:R1:W-:Y:S04]  /*252a0*/  STL.64 [R1+0xa8], R6 ;  /* 0x0000a80601007387 */ /* 0x0003e80000100a00 */
[----:B------:R-:W2:Y:S04]  /*252b0*/  LDL.LU R40, [R1+0x40] ;  /* 0x0000400001287983 */ /* 0x000ea80000300800 */
[----:B------:R-:W2:Y:S04]  /*252c0*/  LDL.LU R41, [R1+0x44] ;  /* 0x0000440001297983 */ /* 0x000ea80000300800 */
[----:B------:R-:W2:Y:S04]  /*252d0*/  LDL.LU R42, [R1+0x48] ;  /* 0x00004800012a7983 */ /* 0x000ea80000300800 */
[----:B------:R-:W2:Y:S04]  /*252e0*/  LDL.LU R43, [R1+0x4c] ;  /* 0x00004c00012b7983 */ /* 0x000ea80000300800 */
[----:B0-----:R-:W3:Y:S04]  /*252f0*/  LDL.LU R4, [R1+0x60] ;  /* 0x0000600001047983 */ /* 0x001ee80000300800 */
[----:B------:R-:W3:Y:S04]  /*25300*/  LDL.LU R5, [R1+0x64] ;  /* 0x0000640001057983 */ /* 0x000ee80000300800 */
[----:B-1----:R-:W3:Y:S04]  /*25310*/  LDL.LU R6, [R1+0x68] ;  /* 0x0000680001067983 */ /* 0x002ee80000300800 */
[----:B------:R-:W3:Y:S04]  /*25320*/  LDL.LU R7, [R1+0x6c] ;  /* 0x00006c0001077983 */ /* 0x000ee80000300800 */
[----:B------:R-:W4:Y:S04]  /*25330*/  LDL.LU R16, [R1+0x80] ;  /* 0x0000800001107983 */ /* 0x000f280000300800 */
[----:B------:R-:W4:Y:S04]  /*25340*/  LDL.LU R17, [R1+0x84] ;  /* 0x0000840001117983 */ /* 0x000f280000300800 */
[----:B------:R-:W4:Y:S04]  /*25350*/  LDL.LU R18, [R1+0x88] ;  /* 0x0000880001127983 */ /* 0x000f280000300800 */
[----:B------:R-:W4:Y:S04]  /*25360*/  LDL.LU R19, [R1+0x8c] ;  /* 0x00008c0001137983 */ /* 0x000f280000300800 */
[----:B------:R-:W2:Y:S04]  /*25370*/  LDL.LU R8, [R1+0x70] ;  /* 0x0000700001087983 */ /* 0x000ea80000300800 */
[----:B------:R-:W2:Y:S04]  /*25380*/  LDL.LU R9, [R1+0x74] ;  /* 0x0000740001097983 */ /* 0x000ea80000300800 */
[----:B------:R-:W2:Y:S04]  /*25390*/  LDL.LU R10, [R1+0x78] ;  /* 0x00007800010a7983 */ /* 0x000ea80000300800 */
[----:B------:R-:W2:Y:S04]  /*253a0*/  LDL.LU R11, [R1+0x7c] ;  /* 0x00007c00010b7983 */ /* 0x000ea80000300800 */
        /* <DEDUP_REMOVED lines=25> */
[----:B------:R-:W3:Y:S01]  /*25540*/  LDL.LU R52, [R1] ;  /* 0x0000000001347983 */ /* 0x000ee20000300800 */
[C---:B----4-:R-:W-:Y:S06]  /*25550*/  HMMA.16816.F32 R16, R36.reuse, R14, R16 ;  /* 0x0000000e2410723c */ /* 0x050fec0000001810 */
[----:B--2---:R-:W-:-:S15]  /*25560*/  HMMA.16816.F32 R8, R36, R12, R8 ;  /* 0x0000000c2408723c */ /* 0x004fde0000001808 */
[----:B------:R-:W-:-:S02]  /*25570*/  NOP ;  /* 0x0000000000007918 */ /* 0x000fc40000000000 */
[----:B------:R-:W-:Y:S01]  /*25580*/  STL.64 [R1+0x90], R16 ;  /* 0x0000901001007387 */ /* 0x000fe20000100a00 */
[----:B------:R-:W-:-:S03]  /*25590*/  IMAD.MOV.U32 R0, RZ, RZ, R19 ;  /* 0x000000ffff007224 */ /* 0x000fc600078e0013 */
[----:B------:R0:W-:Y:S04]  /*255a0*/  STL [R1+0x98], R18 ;  /* 0x0000981201007387 */ /* 0x0001e80000100800 */
[----:B0-----:R-:W2:Y:S04]  /*255b0*/  LDL.LU.64 R18, [R1+0x1b70] ;  /* 0x001b700001127983 */ /* 0x001ea80000300a00 */
[----:B------:R-:W4:Y:S04]  /*255c0*/  LDL.LU.64 R16, [R1+0x1b68] ;  /* 0x001b680001107983 */ /* 0x000f280000300a00 */
[----:B------:R-:W-:Y:S04]  /*255d0*/  STL [R1+0x1a08], R0 ;  /* 0x001a080001007387 */ /* 0x000fe80000100800 */
[----:B------:R-:W-:Y:S04]  /*255e0*/  STL.64 [R1+0x80], R8 ;  /* 0x0000800801007387 */ /* 0x000fe80000100a00 */
[----:B------:R0:W-:Y:S04]  /*255f0*/  STL.64 [R1+0x88], R10 ;  /* 0x0000880a01007387 */ /* 0x0001e80000100a00 */
[----:B0-----:R-:W3:Y:S04]  /*25600*/  LDL.LU.64 R10, [R1+0x1b60] ;  /* 0x001b6000010a7983 */ /* 0x001ee80000300a00 */
[----:B------:R-:W2:Y:S01]  /*25610*/  LDL.LU.64 R8, [R1+0x1b58] ;  /* 0x001b580001087983 */ /* 0x000ea20000300a00 */
[----:B------:R-:W-:-:S02]  /*25620*/  IMAD.MOV.U32 R53, RZ, RZ, R61 ;  /* 0x000000ffff357224 */ /* 0x000fc400078e003d */
[----:B------:R-:W-:Y:S01]  /*25630*/  IMAD.MOV.U32 R54, RZ, RZ, R60 ;  /* 0x000000ffff367224 */ /* 0x000fe200078e003c */
[----:B---3--:R-:W-:-:S15]  /*25640*/  HMMA.16816.F32 R4, R36, R10, R4 ;  /* 0x0000000a2404723c */ /* 0x008fde0000001804 */
[----:B------:R-:W-:-:S08]  /*25650*/  NOP ;  /* 0x0000000000007918 */ /* 0x000fd00000000000 */
[----:B------:R0:W-:Y:S01]  /*25660*/  STL.64 [R1+0x70], R4 ;  /* 0x0000700401007387 */ /* 0x0001e20000100a00 */
[----:B------:R-:W-:Y:S02]  /*25670*/  IMAD.MOV.U32 R61, RZ, RZ, R6 ;  /* 0x000000ffff3d7224 */ /* 0x000fe400078e0006 */
[----:B------:R-:W-:Y:S02]  /*25680*/  IMAD.MOV.U32 R60, RZ, RZ, R7 ;  /* 0x000000ffff3c7224 */ /* 0x000fe400078e0007 */
[----:B------:R-:W3:Y:S04]  /*25690*/  LDL.LU.64 R6, [R1+0x1b50] ;  /* 0x001b500001067983 */ /* 0x000ee80000300a00 */
[----:B0-----:R-:W3:Y:S01]  /*256a0*/  LDL.LU.64 R4, [R1+0x1b48] ;  /* 0x001b480001047983 */ /* 0x001ee20000300a00 */
[----:B--2---:R-:W-:Y:S01]  /*256b0*/  HMMA.16816.F32 R56, R36, R8, R56 ;  /* 0x000000082438723c */ /* 0x004fe20000001838 */
[----:B------:R-:W-:-:S02]  /*256c0*/  IMAD R32, R32, 0x100, R28 ;  /* 0x0000010020207824 */ /* 0x000fc400078e021c */
[----:B------:R-:W-:Y:S02]  /*256d0*/  IMAD R33, R33, 0x100, R48 ;  /* 0x0000010021217824 */ /* 0x000fe400078e0230 */
[----:B------:R-:W-:Y:S02]  /*256e0*/  IMAD R34, R34, 0x100, R49 ;  /* 0x0000010022227824 */ /* 0x000fe400078e0231 */
[----:B------:R-:W-:Y:S01]  /*256f0*/  IMAD R35, R35, 0x100, R50 ;  /* 0x0000010023237824 */ /* 0x000fe200078e0232 */
[----:B------:R-:W2:Y:S01]  /*25700*/  LDL.LU R0, [R1+0x8e8] ;  /* 0x0008e80001007983 */ /* 0x000ea20000300800 */
[----:B------:R-:W-:Y:S02]  /*25710*/  F2FP.F16.E4M3.UNPACK_B R32, R32 ;  /* 0x00000020ff20723e */ /* 0x000fe400020006ff */
[----:B------:R-:W-:Y:S02]  /*25720*/  F2FP.F16.E4M3.UNPACK_B R33, R33 ;  /* 0x00000021ff21723e */ /* 0x000fe400020006ff */
[----:B------:R-:W-:-:S02]  /*25730*/  F2FP.F16.E4M3.UNPACK_B R34, R34 ;  /* 0x00000022ff22723e */ /* 0x000fc400020006ff */
[----:B------:R-:W-:Y:S01]  /*25740*/  F2FP.F16.E4M3.UNPACK_B R35, R35 ;  /* 0x00000023ff23723e */ /* 0x000fe200020006ff */
[----:B------:R0:W-:Y:S06]  /*25750*/  STL [R1+0x1a24], R60 ;  /* 0x001a243c01007387 */ /* 0x0001ec0000100800 */
[----:B----4-:R-:W-:Y:S01]  /*25760*/  HMMA.16816.F32 R44, R32, R16, R44 ;  /* 0x00000010202c723c */ /* 0x010fe2000000182c */
[----:B0-----:R-:W2:Y:S04]  /*25770*/  LDL.LU R60, [R1+0x8ec] ;  /* 0x0008ec00013c7983 */ /* 0x001ea80000300800 */
[----:B------:R0:W-:Y:S04]  /*25780*/  STL [R1+0x1a20], R61 ;  /* 0x001a203d01007387 */ /* 0x0001e80000100800 */
[----:B0-----:R-:W4:Y:S04]  /*25790*/  LDL.LU R61, [R1+0x8e0] ;  /* 0x0008e000013d7983 */ /* 0x001f280000300800 */
[----:B------:R-:W2:Y:S04]  /*257a0*/  LDL.LU R28, [R1+0x1b44] ;  /* 0x001b4400011c7983 */ /* 0x000ea80000300800 */
[----:B------:R-:W4:Y:S04]  /*257b0*/  LDL.LU R48, [R1+0x1b40] ;  /* 0x001b400001307983 */ /* 0x000f280000300800 */
[----:B------:R-:W-:Y:S04]  /*257c0*/  STL.64 [R1+0x60], R56 ;  /* 0x0000603801007387 */ /* 0x000fe80000100a00 */
[----:B------:R0:W-:Y:S04]  /*257d0*/  STL.64 [R1+0x68], R58 ;  /* 0x0000683a01007387 */ /* 0x0001e80000100a00 */
[----:B0-----:R-:W4:Y:S04]  /*257e0*/  LDL.LU.64 R58, [R1+0x1b38] ;  /* 0x001b3800013a7983 */ /* 0x001f280000300a00 */
[----:B------:R-:W4:Y:S04]  /*257f0*/  LDL.LU.64 R56, [R1+0x1b30] ;  /* 0x001b300001387983 */ /* 0x000f280000300a00 */
[----:B------:R-:W4:Y:S04]  /*25800*/  LDL.LU R49, [R1+0x1b2c] ;  /* 0x001b2c0001317983 */ /* 0x000f280000300800 */
[----:B------:R-:W4:Y:S01]  /*25810*/  LDL.LU R50, [R1+0x1b28] ;  /* 0x001b280001327983 */ /* 0x000f220000300800 */
[C---:B---3--:R-:W-:Y:S06]  /*25820*/  HMMA.16816.F32 R24, R36.reuse, R6, R24 ;  /* 0x000000062418723c */ /* 0x048fec0000001818 */
[C---:B------:R-:W-:Y:S06]  /*25830*/  HMMA.16816.F32 R20, R36.reuse, R4, R20 ;  /* 0x000000042414723c */ /* 0x040fec0000001814 */
[----:B------:R-:W-:Y:S11]  /*25840*/  HMMA.16816.F32 R36, R36, R2, R40 ;  /* 0x000000022424723c */ /* 0x000ff60000001828 */
[----:B------:R-:W-:Y:S04]  /*25850*/  STL.64 [R1+0x2b0], R24 ;  /* 0x0002b01801007387 */ /* 0x000fe80000100a00 */
[----:B------:R0:W-:Y:S04]  /*25860*/  STL.64 [R1+0x2b8], R26 ;  /* 0x0002b81a01007387 */ /* 0x0001e80000100a00 */
[----:B0-----:R-:W3:Y:S04]  /*25870*/  LDL.LU.64 R26, [R1+0x1b20] ;  /* 0x001b2000011a7983 */ /* 0x001ee80000300a00 */
[----:B------:R-:W3:Y:S04]  /*25880*/  LDL.LU.64 R24, [R1+0x1b18] ;  /* 0x001b180001187983 */ /* 0x000ee80000300a00 */
[----:B------:R-:W-:Y:S04]  /*25890*/  STL.64 [R1+0x2a0], R20 ;  /* 0x0002a01401007387 */ /* 0x000fe80000100a00 */
[----:B------:R0:W-:Y:S04]  /*258a0*/  STL.64 [R1+0x2a8], R22 ;  /* 0x0002a81601007387 */ /* 0x0001e80000100a00 */
[----:B0-----:R-:W2:Y:S04]  /*258b0*/  LDL.LU.64 R22, [R1+0x1b10] ;  /* 0x001b100001167983 */ /* 0x001ea80000300a00 */
[----:B------:R-:W2:Y:S04]  /*258c0*/  LDL.LU.64 R20, [R1+0x1b08] ;  /* 0x001b080001147983 */ /* 0x000ea80000300a00 */
[----:B------:R-:W4:Y:S04]  /*258d0*/  LDL.LU.64 R42, [R1+0x1b00] ;  /* 0x001b0000012a7983 */ /* 0x000f280000300a00 */
[----:B------:R-:W4:Y:S04]  /*258e0*/  LDL.LU.64 R40, [R1+0x1af8] ;  /* 0x001af80001287983 */ /* 0x000f280000300a00 */
[----:B------:R0:W-:Y:S04]  /*258f0*/  STL.64 [R1+0x50], R36 ;  /* 0x0000502401007387 */ /* 0x0001e80000100a00 */
[----:B------:R1:W-:Y:S04]  /*25900*/  STL.64 [R1+0x58], R38 ;  /* 0x0000582601007387 */ /* 0x0003e80000100a00 */
[----:B0-----:R-:W2:Y:S04]  /*25910*/  LDL.LU R36, [R1+0x8d0] ;  /* 0x0008d00001247983 */ /* 0x001ea80000300800 */
[----:B------:R-:W2:Y:S04]  /*25920*/  LDL.LU R37, [R1+0x8dc] ;  /* 0x0008dc0001257983 */ /* 0x000ea80000300800 */
[----:B-1----:R-:W2:Y:S04]  /*25930*/  LDL.LU R38, [R1+0x8d8] ;  /* 0x0008d80001267983 */ /* 0x002ea80000300800 */
[----:B------:R-:W2:Y:S04]  /*25940*/  LDL.LU R39, [R1+0x8e4] ;  /* 0x0008e40001277983 */ /* 0x000ea80000300800 */
[----:B------:R-:W-:Y:S04]  /*25950*/  STL.64 [R1+0x390], R44 ;  /* 0x0003902c01007387 */ /* 0x000fe80000100a00 */
[----:B------:R0:W-:Y:S04]  /*25960*/  STL.64 [R1+0x398], R46 ;  /* 0x0003982e01007387 */ /* 0x0001e80000100a00 */
[----:B0-----:R-:W2:Y:S04]  /*25970*/  LDL.LU.64 R46, [R1+0x1af0] ;  /* 0x001af000012e7983 */ /* 0x001ea80000300a00 */
[----:B------:R-:W2:Y:S01]  /*25980*/  LDL.LU.64 R44, [R1+0x1ae8] ;  /* 0x001ae800012c7983 */ /* 0x000ea20000300a00 */
[----:B------:R-:W-:Y:S03]  /*25990*/  HMMA.16816.F32 R52, R32, R14, R52 ;  /* 0x0000000e2034723c */ /* 0x000fe60000001834 */
[----:B------:R-:W2:-:S15]  /*259a0*/  LDL.LU R17, [R1+0x8d4] ;  /* 0x0008d40001117983 */ /* 0x000e9e0000300800 */
[----:B------:R-:W-:-:S05]  /*259b0*/  NOP ;  /* 0x0000000000007918 */ /* 0x000fca0000000000 */
[----:B------:R-:W-:Y:S04]  /*259c0*/  STL.64 [R1+0x20], R52 ;  /* 0x0000203401007387 */ /* 0x000fe80000100a00 */
[----:B------:R4:W-:Y:S02]  /*259d0*/  STL.64 [R1+0x28], R54 ;  /* 0x0000283601007387 */ /* 0x0009e40000100a00 */
[C---:B----4-:R-:W-:Y:S06]  /*259e0*/  HMMA.16816.F32 R52, R32.reuse, R10, R40 ;  /* 0x0000000a2034723c */ /* 0x050fec0000001828 */
[C---:B---3--:R-:W-:Y:S06]  /*259f0*/  HMMA.16816.F32 R40, R32.reuse, R6, R24 ;  /* 0x000000062028723c */ /* 0x048fec0000001818 */
[C---:B--2---:R-:W-:Y:S06]  /*25a00*/  HMMA.16816.F32 R12, R32.reuse, R12, R44 ;  /* 0x0000000c200c723c */ /* 0x044fec000000182c */
[----:B------:R-:W-:Y:S05]  /*25a10*/  HMMA.16816.F32 R44, R32, R8, R20 ;  /* 0x00000008202c723c */ /* 0x000fea0000001814 */
[----:B------:R0:W-:Y:S02]  /*25a20*/  STL.64 [R1+0x1940], R54 ;  /* 0x0019403601007387 */ /* 0x0001e40000100a00 */
[----:B0-----:R-:W-:-:S10]  /*25a30*/  IMAD.MOV.U32 R54, RZ, RZ, R19 ;  /* 0x000000ffff367224 */ /* 0x001fd400078e0013 */
[----:B------:R0:W-:Y:S04]  /*25a40*/  STL.64 [R1], R12 ;  /* 0x0000000c01007387 */ /* 0x0001e80000100a00 */
[----:B------:R-:W-:Y:S04]  /*25a50*/  STL.64 [R1+0x8], R14 ;  /* 0x0000080e01007387 */ /* 0x000fe80000100a00 */
[----:B------:R1:W-:Y:S04]  /*25a60*/  STL.64 [R1+0x1938], R52 ;  /* 0x0019383401007387 */ /* 0x0003e80000100a00 */
[----:B------:R-:W-:Y:S04]  /*25a70*/  STL.64 [R1+0x1950], R46 ;  /* 0x0019502e01007387 */ /* 0x000fe80000100a00 */
[----:B------:R2:W-:Y:S04]  /*25a80*/  STL.64 [R1+0x1948], R44 ;  /* 0x0019482c01007387 */ /* 0x0005e80000100a00 */
[----:B------:R-:W-:Y:S04]  /*25a90*/  STL.64 [R1+0x1960], R42 ;  /* 0x0019602a01007387 */ /* 0x000fe80000100a00 */
[----:B------:R3:W-:Y:S04]  /*25aa0*/  STL.64 [R1+0x1958], R40 ;  /* 0x0019582801007387 */ /* 0x0007e80000100a00 */
[----:B------:R-:W4:Y:S04]  /*25ab0*/  LDL R21, [R1+0x3c8] ;  /* 0x0003c80001157983 */ /* 0x000f280000100800 */
[----:B------:R-:W2:Y:S04]  /*25ac0*/  LDL R22, [R1+0x3cc] ;  /* 0x0003cc0001167983 */ /* 0x000ea80000100800 */
[----:B------:R-:W3:Y:S04]  /*25ad0*/  LDL R23, [R1+0x3d8] ;  /* 0x0003d80001177983 */ /* 0x000ee80000100800 */
[----:B------:R-:W2:Y:S01]  /*25ae0*/  LDL R16, [R1+0x3dc] ;  /* 0x0003dc0001107983 */ /* 0x000ea20000100800 */
[----:B------:R-:W-:-:S02]  /*25af0*/  IMAD.MOV.U32 R55, RZ, RZ, R18 ;  /* 0x000000ffff377224 */ /* 0x000fc400078e0012 */
[----:B0-----:R-:W-:Y:S01]  /*25b00*/  IMAD.MOV.U32 R12, RZ, RZ, R29 ;  /* 0x000000ffff0c7224 */ /* 0x001fe200078e001d */
[----:B-1----:R-:W2:Y:S01]  /*25b10*/  LDL.LU R52, [R1+0x30] ;  /* 0x0000300001347983 */ /* 0x002ea20000300800 */
[----:B------:R-:W-:-:S03]  /*25b20*/  IMAD.MOV.U32 R53, RZ, RZ, R28 ;  /* 0x000000ffff357224 */ /* 0x000fc600078e001c */
[----:B------:R-:W4:Y:S04]  /*25b30*/  LDL.LU R28, [R1+0x1ae0] ;  /* 0x001ae000011c7983 */ /* 0x000f280000300800 */
[----:B------:R-:W2:Y:S04]  /*25b40*/  LDL R18, [R1+0x3e8] ;  /* 0x0003e80001127983 */ /* 0x000ea80000100800 */
[----:B------:R-:W4:Y:S04]  /*25b50*/  LDL R19, [R1+0x3ec] ;  /* 0x0003ec0001137983 */ /* 0x000f280000100800 */
[----:B------:R-:W4:Y:S01]  /*25b60*/  LDL.LU R29, [R1+0x1adc] ;  /* 0x001adc00011d7983 */ /* 0x000f220000300800 */
[----:B------:R-:W-:-:S02]  /*25b70*/  IMAD.MOV.U32 R13, RZ, RZ, R30 ;  /* 0x000000ffff0d7224 */ /* 0x000fc400078e001e */
[----:B------:R-:W-:Y:S01]  /*25b80*/  IMAD.MOV.U32 R14, RZ, RZ, R31 ;  /* 0x000000ffff0e7224 */ /* 0x000fe200078e001f */
[----:B------:R-:W4:Y:S04]  /*25b90*/  LDL.LU R30, [R1+0x1ad8] ;  /* 0x001ad800011e7983 */ /* 0x000f280000300800 */
[----:B------:R-:W4:Y:S01]  /*25ba0*/  LDL.LU R31, [R1+0x1ad4] ;  /* 0x001ad400011f7983 */ /* 0x000f220000300800 */
[----:B------:R-:W-:-:S03]  /*25bb0*/  IMAD.MOV.U32 R15, RZ, RZ, R51 ;  /* 0x000000ffff0f7224 */ /* 0x000fc600078e0033 */
[----:B------:R-:W4:Y:S01]  /*25bc0*/  LDL.LU R51, [R1+0x1ad0] ;  /* 0x001ad00001337983 */ /* 0x000f220000300800 */
[----:B------:R-:W-:Y:S02]  /*25bd0*/  IMAD R8, R36, 0x100, R17 ;  /* 0x0000010024087824 */ /* 0x000fe400078e0211 */
[----:B------:R-:W-:Y:S02]  /*25be0*/  IMAD R9, R38, 0x100, R37 ;  /* 0x0000010026097824 */ /* 0x000fe400078e0225 */
[----:B------:R-:W-:Y:S02]  /*25bf0*/  IMAD R10, R61, 0x100, R39 ;  /* 0x000001003d0a7824 */ /* 0x000fe400078e0227 */
[----:B------:R-:W-:Y:S01]  /*25c00*/  IMAD R11, R0, 0x100, R60 ;  /* 0x00000100000b7824 */ /* 0x000fe200078e023c */
[----:B------:R-:W4:Y:S01]  /*25c10*/  LDL R17, [R1+0x3f8] ;  /* 0x0003f80001117983 */ /* 0x000f220000100800 */
[----:B------:R-:W-:Y:S02]  /*25c20*/  F2FP.F16.E4M3.UNPACK_B R8, R8 ;  /* 0x00000008ff08723e */ /* 0x000fe400020006ff */
[----:B------:R-:W-:-:S02]  /*25c30*/  F2FP.F16.E4M3.UNPACK_B R9, R9 ;  /* 0x00000009ff09723e */ /* 0x000fc400020006ff */
[----:B------:R-:W-:Y:S02]  /*25c40*/  F2FP.F16.E4M3.UNPACK_B R10, R10 ;  /* 0x0000000aff0a723e */ /* 0x000fe400020006ff */
[----:B------:R-:W-:Y:S01]  /*25c50*/  F2FP.F16.E4M3.UNPACK_B R11, R11 ;  /* 0x0000000bff0b723e */ /* 0x000fe200020006ff */
[----:B------:R-:W4:Y:S04]  /*25c60*/  LDL R36, [R1+0x3fc] ;  /* 0x0003fc0001247983 */ /* 0x000f280000100800 */
[----:B------:R-:W4:Y:S04]  /*25c70*/  LDL.LU R37, [R1+0x8f4] ;  /* 0x0008f40001257983 */ /* 0x000f280000300800 */
[----:B------:R-:W4:Y:S04]  /*25c80*/  LDL.LU R38, [R1+0x8f0] ;  /* 0x0008f00001267983 */ /* 0x000f280000300800 */
[----:B------:R-:W4:Y:S04]  /*25c90*/  LDL.LU R39, [R1+0x8fc] ;  /* 0x0008fc0001277983 */ /* 0x000f280000300800 */
[----:B------:R-:W4:Y:S04]  /*25ca0*/  LDL.LU R61, [R1+0x8f8] ;  /* 0x0008f800013d7983 */ /* 0x000f280000300800 */
[----:B------:R-:W4:Y:S04]  /*25cb0*/  LDL.LU R60, [R1+0x904] ;  /* 0x00090400013c7983 */ /* 0x000f280000300800 */
[----:B------:R-:W4:Y:S01]  /*25cc0*/  LDL.LU R0, [R1+0x900] ;  /* 0x0009000001007983 */ /* 0x000f220000300800 */
[----:B---3--:R-:W-:-:S02]  /*25cd0*/  F2FP.F16.E4M3.UNPACK_B R20, R23 ;  /* 0x00000017ff14723e */ /* 0x008fc400020006ff */
[----:B--2---:R-:W-:Y:S02]  /*25ce0*/  F2FP.F16.E4M3.UNPACK_B R18, R18 ;  /* 0x00000012ff12723e */ /* 0x004fe400020006ff */
[----:B----4-:R-:W-:Y:S01]  /*25cf0*/  F2FP.F16.E4M3.UNPACK_B R19, R19 ;  /* 0x00000013ff13723e */ /* 0x010fe200020006ff */
[C---:B------:R-:W-:Y:S06]  /*25d00*/  HMMA.16816.F32 R28, R32.reuse, R4, R28 ;  /* 0x00000004201c723c */ /* 0x040fec000000181c */
[----:B------:R-:W-:Y:S01]  /*25d10*/  HMMA.16816.F32 R32, R32, R2, R48 ;  /* 0x000000022020723c */ /* 0x000fe20000001830 */
[----:B------:R-:W-:-:S02]  /*25d20*/  F2FP.F16.E4M3.UNPACK_B R4, R21 ;  /* 0x00000015ff04723e */ /* 0x000fc400020006ff */
[----:B------:R-:W-:Y:S02]  /*25d30*/  F2FP.F16.E4M3.UNPACK_B R5, R22 ;  /* 0x00000016ff05723e */ /* 0x000fe400020006ff */
[----:B------:R-:W-:-:S05]  /*25d40*/  F2FP.F16.E4M3.UNPACK_B R21, R16 ;  /* 0x00000010ff15723e */ /* 0x000fca00020006ff */
[C---:B------:R-:W-:Y:S06]  /*25d50*/  HMMA.16816.F32 R24, R8.reuse, R4, R56 ;  /* 0x000000040818723c */ /* 0x040fec0000001838 */
[C---:B------:R-:W-:Y:S06]  /*25d60*/  HMMA.16816.F32 R48, R8.reuse, R20, R52 ;  /* 0x000000140830723c */ /* 0x040fec0000001834 */
[----:B------:R-:W-:Y:S01]  /*25d70*/  HMMA.16816.F32 R56, R8, R18, R12 ;  /* 0x000000120838723c */ /* 0x000fe2000000180c */
[----:B------:R-:W-:Y:S04]  /*25d80*/  STL.64 [R1+0x1970], R30 ;  /* 0x0019701e01007387 */ /* 0x000fe80000100a00 */
[----:B------:R0:W-:Y:S04]  /*25d90*/  STL.64 [R1+0x1968], R28 ;  /* 0x0019681c01007387 */ /* 0x0001e80000100a00 */
[----:B------:R-:W-:Y:S04]  /*25da0*/  STL.64 [R1+0x1980], R34 ;  /* 0x0019802201007387 */ /* 0x000fe80000100a00 */
[----:B------:R-:W-:Y:S04]  /*25db0*/  STL.64 [R1+0x1978], R32 ;  /* 0x0019782001007387 */ /* 0x000fe80000100a00 */
[----:B------:R-:W-:Y:S04]  /*25dc0*/  STL [R1+0x1ab8], R5 ;  /* 0x001ab80501007387 */ /* 0x000fe80000100800 */
[----:B------:R-:W-:Y:S04]  /*25dd0*/  STL.64 [R1+0x1990], R26 ;  /* 0x0019901a01007387 */ /* 0x000fe80000100a00 */
[----:B------:R1:W-:Y:S04]  /*25de0*/  STL.64 [R1+0x1988], R24 ;  /* 0x0019881801007387 */ /* 0x0003e80000100a00 */
[----:B------:R-:W-:Y:S04]  /*25df0*/  STL.64 [R1+0x19a0], R50 ;  /* 0x0019a03201007387 */ /* 0x000fe80000100a00 */
[----:B------:R-:W-:Y:S04]  /*25e00*/  STL.64 [R1+0x1998], R48 ;  /* 0x0019983001007387 */ /* 0x000fe80000100a00 */
[----:B------:R-:W-:Y:S04]  /*25e10*/  STL.64 [R1+0x19b0], R58 ;  /* 0x0019b03a01007387 */ /* 0x000fe80000100a00 */
[----:B------:R2:W-:Y:S04]  /*25e20*/  STL.64 [R1+0x19a8], R56 ;  /* 0x0019a83801007387 */ /* 0x0005e80000100a00 */
[----:B------:R-:W3:Y:S04]  /*25e30*/  LDL.LU R44, [R1+0x240] ;  /* 0x00024000012c7983 */ /* 0x000ee80000300800 */
[----:B------:R-:W3:Y:S04]  /*25e40*/  LDL.LU R45, [R1+0x244] ;  /* 0x00024400012d7983 */ /* 0x000ee80000300800 */
[----:B------:R-:W4:Y:S04]  /*25e50*/  LDL.LU R46, [R1+0x248] ;  /* 0x00024800012e7983 */ /* 0x000f280000300800 */
[----:B------:R-:W4:Y:S04]  /*25e60*/  LDL.LU R47, [R1+0x24c] ;  /* 0x00024c00012f7983 */ /* 0x000f280000300800 */
[----:B----4-:R-:W-:Y:S04]  /*25e70*/  STL.64 [R1+0x1aa0], R46 ;  /* 0x001aa02e01007387 */ /* 0x010fe80000100a00 */
[----:B---3--:R-:W-:Y:S04]  /*25e80*/  STL.64 [R1+0x1a98], R44 ;  /* 0x001a982c01007387 */ /* 0x008fe80000100a00 */
[----:B------:R-:W3:Y:S04]  /*25e90*/  LDL.LU R40, [R1+0x250] ;  /* 0x0002500001287983 */ /* 0x000ee80000300800 */
[----:B------:R-:W3:Y:S04]  /*25ea0*/  LDL.LU R41, [R1+0x254] ;  /* 0x0002540001297983 */ /* 0x000ee80000300800 */
[----:B------:R-:W4:Y:S04]  /*25eb0*/  LDL.LU R42, [R1+0x258] ;  /* 0x00025800012a7983 */ /* 0x000f280000300800 */
[----:B------:R-:W4:Y:S04]  /*25ec0*/  LDL.LU R43, [R1+0x25c] ;  /* 0x00025c00012b7983 */ /* 0x000f280000300800 */
[----:B----4-:R-:W-:Y:S04]  /*25ed0*/  STL.64 [R1+0x1ab0], R42 ;  /* 0x001ab02a01007387 */ /* 0x010fe80000100a00 */
[----:B---3--:R3:W-:Y:S04]  /*25ee0*/  STL.64 [R1+0x1aa8], R40 ;  /* 0x001aa82801007387 */ /* 0x0087e80000100a00 */
[----:B0-----:R-:W4:Y:S04]  /*25ef0*/  LDL.LU R28, [R1+0x260] ;  /* 0x00026000011c7983 */ /* 0x001f280000300800 */
[----:B------:R-:W4:Y:S04]  /*25f00*/  LDL.LU R29, [R1+0x264] ;  /* 0x00026400011d7983 */ /* 0x000f280000300800 */
[----:B------:R-:W2:Y:S04]  /*25f10*/  LDL.LU R30, [R1+0x268] ;  /* 0x00026800011e7983 */ /* 0x000ea80000300800 */
[----:B------:R-:W2:Y:S01]  /*25f20*/  LDL.LU R31, [R1+0x26c] ;  /* 0x00026c00011f7983 */ /* 0x000ea20000300800 */
[----:B------:R-:W-:-:S02]  /*25f30*/  F2FP.F16.E4M3.UNPACK_B R16, R17 ;  /* 0x00000011ff10723e */ /* 0x000fc400020006ff */
[----:B------:R-:W-:Y:S01]  /*25f40*/  F2FP.F16.E4M3.UNPACK_B R17, R36 ;  /* 0x00000024ff11723e */ /* 0x000fe200020006ff */
[----:B------:R-:W-:Y:S02]  /*25f50*/  IMAD R36, R38, 0x100, R37 ;  /* 0x0000010026247824 */ /* 0x000fe400078e0225 */
[----:B------:R-:W-:Y:S01]  /*25f60*/  IMAD R37, R61, 0x100, R39 ;  /* 0x000001003d257824 */ /* 0x000fe200078e0227 */
[----:B--2---:R-:W-:Y:S04]  /*25f70*/  STL.64 [R1+0x1ac8], R30 ;  /* 0x001ac81e01007387 */ /* 0x004fe80000100a00 */
[----:B----4-:R0:W-:Y:S04]  /*25f80*/  STL.64 [R1+0x1ac0], R28 ;  /* 0x001ac01c01007387 */ /* 0x0101e80000100a00 */
[----:B-1----:R-:W2:Y:S04]  /*25f90*/  LDL.LU R24, [R1+0x280] ;  /* 0x0002800001187983 */ /* 0x002ea80000300800 */
[----:B------:R-:W2:Y:S04]  /*25fa0*/  LDL.LU R25, [R1+0x284] ;  /* 0x0002840001197983 */ /* 0x000ea80000300800 */
[----:B------:R-:W2:Y:S04]  /*25fb0*/  LDL.LU R26, [R1+0x288] ;  /* 0x00028800011a7983 */ /* 0x000ea80000300800 */
[----:B------:R-:W2:Y:S04]  /*25fc0*/  LDL.LU R27, [R1+0x28c] ;  /* 0x00028c00011b7983 */ /* 0x000ea80000300800 */
[----:B------:R-:W4:Y:S04]  /*25fd0*/  LDL.LU R56, [R1+0x360] ;  /* 0x0003600001387983 */ /* 0x000f280000300800 */
[----:B------:R-:W4:Y:S04]  /*25fe0*/  LDL.LU R57, [R1+0x364] ;  /* 0x0003640001397983 */ /* 0x000f280000300800 */
[----:B------:R-:W4:Y:S04]  /*25ff0*/  LDL.LU R58, [R1+0x368] ;  /* 0x00036800013a7983 */ /* 0x000f280000300800 */
[----:B------:R-:W4:Y:S04]  /*26000*/  LDL.LU R59, [R1+0x36c] ;  /* 0x00036c00013b7983 */ /* 0x000f280000300800 */
[----:B---3--:R-:W3:Y:S04]  /*26010*/  LDL.LU R40, [R1+0x3a0] ;  /* 0x0003a00001287983 */ /* 0x008ee80000300800 */
[----:B------:R-:W3:Y:S04]  /*26020*/  LDL.LU R41, [R1+0x3a4] ;  /* 0x0003a40001297983 */ /* 0x000ee80000300800 */
[----:B------:R-:W3:Y:S04]  /*26030*/  LDL.LU R42, [R1+0x3a8] ;  /* 0x0003a800012a7983 */ /* 0x000ee80000300800 */
[----:B------:R-:W3:Y:S04]  /*26040*/  LDL.LU R43, [R1+0x3ac] ;  /* 0x0003ac00012b7983 */ /* 0x000ee80000300800 */
[----:B------:R-:W2:Y:S04]  /*26050*/  LDL R14, [R1+0x408] ;  /* 0x00040800010e7983 */ /* 0x000ea80000100800 */
[----:B------:R-:W4:Y:S04]  /*26060*/  LDL R15, [R1+0x40c] ;  /* 0x00040c00010f7983 */ /* 0x000f280000100800 */
[----:B0-----:R-:W3:Y:S04]  /*26070*/  LDL.LU R28, [R1+0x380] ;  /* 0x00038000011c7983 */ /* 0x001ee80000300800 */
[----:B------:R-:W3:Y:S04]  /*26080*/  LDL.LU R29, [R1+0x384] ;  /* 0x00038400011d7983 */ /* 0x000ee80000300800 */
[----:B------:R-:W3:Y:S04]  /*26090*/  LDL.LU R30, [R1+0x388] ;  /* 0x00038800011e7983 */ /* 0x000ee80000300800 */
[----:B------:R-:W3:Y:S04]  /*260a0*/  LDL.LU R31, [R1+0x38c] ;  /* 0x00038c00011f7983 */ /* 0x000ee80000300800 */
[----:B------:R-:W4:Y:S04]  /*260b0*/  LDL.LU R5, [R1+0x90c] ;  /* 0x00090c0001057983 */ /* 0x000f280000300800 */
[----:B------:R-:W4:Y:S04]  /*260c0*/  LDL.LU R39, [R1+0x908] ;  /* 0x0009080001277983 */ /* 0x000f280000300800 */
[----:B------:R-:W4:Y:S04]  /*260d0*/  LDL R12, [R1+0x418] ;  /* 0x00041800010c7983 */ /* 0x000f280000100800 */
[----:B------:R-:W4:Y:S04]  /*260e0*/  LDL R13, [R1+0x41c] ;  /* 0x00041c00010d7983 */ /* 0x000f280000100800 */
[----:B------:R-:W4:Y:S04]  /*260f0*/  LDL.LU R44, [R1+0x370] ;  /* 0x00037000012c7983 */ /* 0x000f280000300800 */
[----:B------:R-:W4:Y:S04]  /*26100*/  LDL.LU R45, [R1+0x374] ;  /* 0x00037400012d7983 */ /* 0x000f280000300800 */
[----:B------:R-:W4:Y:S04]  /*26110*/  LDL.LU R46, [R1+0x378] ;  /* 0x00037800012e7983 */ /* 0x000f280000300800 */
[----:B------:R-:W4:Y:S04]  /*26120*/  LDL.LU R47, [R1+0x37c] ;  /* 0x00037c00012f7983 */ /* 0x000f280000300800 */
[----:B------:R-:W4:Y:S04]  /*26130*/  LDL R6, [R1+0x428] ;  /* 0x0004280001067983 */ /* 0x000f280000100800 */
[----:B------:R-:W4:Y:S04]  /*26140*/  LDL R7, [R1+0x42c] ;  /* 0x00042c0001077983 */ /* 0x000f280000100800 */
[----:B------:R-:W4:Y:S04]  /*26150*/  LDL R2, [R1+0x438] ;  /* 0x0004380001027983 */ /* 0x000f280000100800 */
[----:B------:R-:W4:Y:S04]  /*26160*/  LDL R3, [R1+0x43c] ;  /* 0x00043c0001037983 */ /* 0x000f280000100800 */
        /* <DEDUP_REMOVED lines=17> */
[----:B---3--:R-:W-:Y:S01]  /*26280*/  HMMA.16816.F32 R28, R8, R16, R28 ;  /* 0x00000010081c723c */ /* 0x008fe2000000181c */
[----:B--2---:R-:W-:-:S02]  /*26290*/  F2FP.F16.E4M3.UNPACK_B R14, R14 ;  /* 0x0000000eff0e723e */ /* 0x004fc400020006ff */
[----:B----4-:R-:W-:Y:S01]  /*262a0*/  F2FP.F16.E4M3.UNPACK_B R15, R15 ;  /* 0x0000000fff0f723e */ /* 0x010fe200020006ff */
[----:B------:R-:W-:-:S06]  /*262b0*/  IMAD R39, R39, 0x100, R5 ;  /* 0x0000010027277824 */ /* 0x000fcc00078e0205 */
[----:B------:R-:W-:-:S13]  /*262c0*/  HMMA.16816.F32 R40, R8, R14, R40 ;  /* 0x0000000e0828723c */ /* 0x000fda0000001828 */
[----:B------:R-:W-:Y:S04]  /*262d0*/  STL.64 [R1+0x10], R28 ;  /* 0x0000101c01007387 */ /* 0x000fe80000100a00 */
[----:B------:R0:W-:Y:S01]  /*262e0*/  STL [R1+0x18], R30 ;  /* 0x0000181e01007387 */ /* 0x0001e20000100800 */
[----:B------:R-:W-:-:S03]  /*262f0*/  IMAD.MOV.U32 R22, RZ, RZ, R31 ;  /* 0x000000ffff167224 */ /* 0x000fc600078e001f */
[----:B0-----:R-:W2:Y:S04]  /*26300*/  LDL.LU.64 R30, [R1+0x1ac8] ;  /* 0x001ac800011e7983 */ /* 0x001ea80000300a00 */
[----:B------:R-:W2:Y:S04]  /*26310*/  LDL.LU.64 R28, [R1+0x1ac0] ;  /* 0x001ac000011c7983 */ /* 0x000ea80000300a00 */
[----:B------:R-:W3:Y:S01]  /*26320*/  LDL.LU R5, [R1+0x1ab8] ;  /* 0x001ab80001057983 */ /* 0x000ee20000300800 */
[----:B------:R-:W-:Y:S02]  /*26330*/  F2FP.F16.E4M3.UNPACK_B R12, R12 ;  /* 0x0000000cff0c723e */ /* 0x000fe400020006ff */
[----:B------:R-:W-:Y:S01]  /*26340*/  F2FP.F16.E4M3.UNPACK_B R13, R13 ;  /* 0x0000000dff0d723e */ /* 0x000fe200020006ff */
[----:B------:R-:W-:Y:S04]  /*26350*/  STL.64 [R1+0x40], R40 ;  /* 0x0000402801007387 */ /* 0x000fe80000100a00 */
[----:B------:R0:W-:Y:S02]  /*26360*/  STL.64 [R1+0x48], R42 ;  /* 0x0000482a01007387 */ /* 0x0001e40000100a00 */
[----:B------:R-:W-:Y:S02]  /*26370*/  HMMA.16816.F32 R44, R8, R12, R44 ;  /* 0x0000000c082c723c */ /* 0x000fe4000000182c */
[----:B0-----:R-:W4:Y:S04]  /*26380*/  LDL.LU.64 R42, [R1+0x1ab0] ;  /* 0x001ab000012a7983 */ /* 0x001f280000300a00 */
[----:B------:R-:W4:-:S15]  /*26390*/  LDL.LU.64 R40, [R1+0x1aa8] ;  /* 0x001aa80001287983 */ /* 0x000f1e0000300a00 */
[----:B------:R-:W-:-:S02]  /*263a0*/  NOP ;  /* 0x0000000000007918 */ /* 0x000fc40000000000 */
[----:B------:R-:W-:Y:S04]  /*263b0*/  STL.64 [R1+0x370], R44 ;  /* 0x0003702c01007387 */ /* 0x000fe80000100a00 */
[----:B------:R0:W-:Y:S04]  /*263c0*/  STL.64 [R1+0x378], R46 ;  /* 0x0003782e01007387 */ /* 0x0001e80000100a00 */
[----:B0-----:R-:W2:Y:S04]  /*263d0*/  LDL.LU.64 R46, [R1+0x1aa0] ;  /* 0x001aa000012e7983 */ /* 0x001ea80000300a00 */
[----:B------:R-:W2:Y:S01]  /*263e0*/  LDL.LU.64 R44, [R1+0x1a98] ;  /* 0x001a9800012c7983 */ /* 0x000ea20000300a00 */
[----:B------:R-:W-:-:S02]  /*263f0*/  F2FP.F16.E4M3.UNPACK_B R6, R6 ;  /* 0x00000006ff06723e */ /* 0x000fc400020006ff */
[----:B------:R-:W-:Y:S02]  /*26400*/  F2FP.F16.E4M3.UNPACK_B R7, R7 ;  /* 0x00000007ff07723e */ /* 0x000fe400020006ff */
[----:B------:R-:W-:Y:S02]  /*26410*/  F2FP.F16.E4M3.UNPACK_B R2, R2 ;  /* 0x00000002ff02723e */ /* 0x000fe400020006ff */
[----:B------:R-:W-:Y:S02]  /*26420*/  F2FP.F16.E4M3.UNPACK_B R3, R3 ;  /* 0x00000003ff03723e */ /* 0x000fe400020006ff */
[----:B------:R-:W-:Y:S02]  /*26430*/  F2FP.F16.E4M3.UNPACK_B R36, R36 ;  /* 0x00000024ff24723e */ /* 0x000fe400020006ff */
[----:B------:R-:W-:Y:S02]  /*26440*/  F2FP.F16.E4M3.UNPACK_B R37, R37 ;  /* 0x00000025ff25723e */ /* 0x000fe400020006ff */
[----:B------:R-:W-:-:S02]  /*26450*/  F2FP.F16.E4M3.UNPACK_B R38, R38 ;  /* 0x00000026ff26723e */ /* 0x000fc400020006ff */
[----:B------:R-:W-:Y:S01]  /*26460*/  F2FP.F16.E4M3.UNPACK_B R39, R39 ;  /* 0x00000027ff27723e */ /* 0x000fe200020006ff */
[C---:B------:R-:W-:Y:S06]  /*26470*/  HMMA.16816.F32 R56, R8.reuse, R6, R56 ;  /* 0x000000060838723c */ /* 0x040fec0000001838 */
[----:B------:R-:W-:-:S15]  /*26480*/  HMMA.16816.F32 R48, R8, R2, R48 ;  /* 0x000000020830723c */ /* 0x000fde0000001830 */
[----:B------:R-:W-:-:S02]  /*26490*/  NOP ;  /* 0x0000000000007918 */ /* 0x000fc40000000000 */
[----:B------:R-:W-:Y:S04]  /*264a0*/  STL.64 [R1+0x360], R56 ;  /* 0x0003603801007387 */ /* 0x000fe80000100a00 */
[----:B------:R-:W-:Y:S04]  /*264b0*/  STL.64 [R1+0x368], R58 ;  /* 0x0003683a01007387 */ /* 0x000fe80000100a00 */
[----:B------:R-:W-:Y:S04]  /*264c0*/  STL.64 [R1+0x1a90], R6 ;  /* 0x001a900601007387 */ /* 0x000fe80000100a00 */
[----:B------:R-:W-:Y:S04]  /*264d0*/  STL.64 [R1+0x290], R48 ;  /* 0x0002903001007387 */ /* 0x000fe80000100a00 */
[----:B------:R-:W-:Y:S01]  /*264e0*/  STL.64 [R1+0x298], R50 ;  /* 0x0002983201007387 */ /* 0x000fe20000100a00 */
[C---:B---3--:R-:W-:Y:S06]  /*264f0*/  HMMA.16816.F32 R8, R36.reuse, R4, R24 ;  /* 0x000000042408723c */ /* 0x048fec0000001818 */
[----:B------:R4:W-:Y:S01]  /*26500*/  STL.64 [R1+0x1a88], R4 ;  /* 0x001a880401007387 */ /* 0x0009e20000100a00 */
[C---:B------:R-:W-:Y:S06]  /*26510*/  HMMA.16816.F32 R24, R36.reuse, R20, R32 ;  /* 0x000000142418723c */ /* 0x040fec0000001820 */
[C---:B----4-:R-:W-:Y:S10]  /*26520*/  HMMA.16816.F32 R4, R36.reuse, R16, R40 ;  /* 0x000000102404723c */ /* 0x050ff40000001828 */
[----:B------:R-:W-:Y:S04]  /*26530*/  STL.64 [R1+0x280], R8 ;  /* 0x0002800801007387 */ /* 0x000fe80000100a00 */
[----:B------:R2:W-:Y:S02]  /*26540*/  STL.64 [R1+0x288], R10 ;  /* 0x0002880a01007387 */ /* 0x0005e40000100a00 */
[----:B--2---:R-:W-:Y:S02]  /*26550*/  HMMA.16816.F32 R8, R36, R18, R28 ;  /* 0x000000122408723c */ /* 0x004fe4000000181c */
[----:B------:R-:W-:Y:S04]  /*26560*/  STL.64 [R1+0x270], R24 ;  /* 0x0002701801007387 */ /* 0x000fe80000100a00 */
[----:B------:R-:W-:Y:S04]  /*26570*/  STL.64 [R1+0x278], R26 ;  /* 0x0002781a01007387 */ /* 0x000fe80000100a00 */
[----:B------:R-:W-:-:S13]  /*26580*/  STL.64 [R1+0x1a50], R18 ;  /* 0x001a501201007387 */ /* 0x000fda0000100a00 */
[----:B------:R-:W-:Y:S04]  /*26590*/  STL.64 [R1+0x260], R8 ;  /* 0x0002600801007387 */ /* 0x000fe80000100a00 */
[----:B------:R-:W-:Y:S04]  /*265a0*/  STL.64 [R1+0x268], R10 ;  /* 0x0002680a01007387 */ /* 0x000fe80000100a00 */
[----:B------:R-:W-:Y:S04]  /*265b0*/  STL.64 [R1+0x1a48], R16 ;  /* 0x001a481001007387 */ /* 0x000fe80000100a00 */
[----:B------:R-:W-:Y:S04]  /*265c0*/  STL.64 [R1+0x250], R4 ;  /* 0x0002500401007387 */ /* 0x000fe80000100a00 */
[----:B------:R0:W-:Y:S02]  /*265d0*/  STL.64 [R1+0x258], R6 ;  /* 0x0002580601007387 */ /* 0x0001e40000100a00 */
[----:B0-----:R-:W-:-:S15]  /*265e0*/  HMMA.16816.F32 R4, R36, R14, R44 ;  /* 0x0000000e2404723c */ /* 0x001fde000000182c */
[----:B------:R-:W-:-:S08]  /*265f0*/  NOP ;  /* 0x0000000000007918 */ /* 0x000fd00000000000 */
[----:B------:R-:W-:Y:S04]  /*26600*/  STL.64 [R1+0x240], R4 ;  /* 0x0002400401007387 */ /* 0x000fe80000100a00 */
[----:B------:R-:W-:Y:S04]  /*26610*/  STL.64 [R1+0x248], R6 ;  /* 0x0002480601007387 */ /* 0x000fe80000100a00 */
        /* <DEDUP_REMOVED lines=33> */
[----:B------:R-:W2:Y:S04]  /*26830*/  LDL.LU R47, [R1+0x32c] ;  /* 0x00032c00012f7983 */ /* 0x000ea80000300800 */
[----:B--2---:R-:W-:Y:S04]  /*26840*/  STL.64 [R1+0x1a60], R46 ;  /* 0x001a602e01007387 */ /* 0x004fe80000100a00 */
[----:B----4-:R-:W-:Y:S04]  /*26850*/  STL.64 [R1+0x1a58], R44 ;  /* 0x001a582c01007387 */ /* 0x010fe80000100a00 */
[----:B-1----:R-:W2:Y:S04]  /*26860*/  LDL.LU R32, [R1+0x1e0] ;  /* 0x0001e00001207983 */ /* 0x002ea80000300800 */
[----:B------:R-:W2:Y:S04]  /*26870*/  LDL.LU R33, [R1+0x1e4] ;  /* 0x0001e40001217983 */ /* 0x000ea80000300800 */
[----:B------:R-:W4:Y:S04]  /*26880*/  LDL.LU R34, [R1+0x1e8] ;  /* 0x0001e80001227983 */ /* 0x000f280000300800 */
[----:B------:R-:W4:Y:S04]  /*26890*/  LDL.LU R35, [R1+0x1ec] ;  /* 0x0001ec0001237983 */ /* 0x000f280000300800 */
[----:B----4-:R-:W-:Y:S04]  /*268a0*/  STL.64 [R1+0x1a70], R34 ;  /* 0x001a702201007387 */ /* 0x010fe80000100a00 */
[----:B--2---:R-:W-:Y:S04]  /*268b0*/  STL.64 [R1+0x1a68], R32 ;  /* 0x001a682001007387 */ /* 0x004fe80000100a00 */
[----:B------:R-:W2:Y:S04]  /*268c0*/  LDL.LU R24, [R1+0x1f0] ;  /* 0x0001f00001187983 */ /* 0x000ea80000300800 */
[----:B------:R-:W2:Y:S04]  /*268d0*/  LDL.LU R25, [R1+0x1f4] ;  /* 0x0001f40001197983 */ /* 0x000ea80000300800 */
[----:B------:R-:W4:Y:S04]  /*268e0*/  LDL.LU R26, [R1+0x1f8] ;  /* 0x0001f800011a7983 */ /* 0x000f280000300800 */
[----:B------:R-:W4:Y:S04]  /*268f0*/  LDL.LU R27, [R1+0x1fc] ;  /* 0x0001fc00011b7983 */ /* 0x000f280000300800 */
[----:B----4-:R-:W-:Y:S04]  /*26900*/  STL.64 [R1+0x1a80], R26 ;  /* 0x001a801a01007387 */ /* 0x010fe80000100a00 */
[----:B--2---:R0:W-:Y:S04]  /*26910*/  STL.64 [R1+0x1a78], R24 ;  /* 0x001a781801007387 */ /* 0x0041e80000100a00 */
[----:B---3--:R-:W2:Y:S04]  /*26920*/  LDL.LU R48, [R1+0x200] ;  /* 0x0002000001307983 */ /* 0x008ea80000300800 */
[----:B------:R-:W2:Y:S04]  /*26930*/  LDL.LU R49, [R1+0x204] ;  /* 0x0002040001317983 */ /* 0x000ea80000300800 */
[----:B------:R-:W2:Y:S04]  /*26940*/  LDL.LU R50, [R1+0x208] ;  /* 0x0002080001327983 */ /* 0x000ea80000300800 */
[----:B------:R-:W2:Y:S04]  /*26950*/  LDL.LU R51, [R1+0x20c] ;  /* 0x00020c0001337983 */ /* 0x000ea80000300800 */
        /* <DEDUP_REMOVED lines=20> */
[----:B------:R-:W4:Y:S01]  /*26aa0*/  LDL.LU R47, [R1+0x22c] ;  /* 0x00022c00012f7983 */ /* 0x000f220000300800 */
[----:B------:R-:W-:-:S03]  /*26ab0*/  IMAD R10, R61, 0x100, R55 ;  /* 0x000001003d0a7824 */ /* 0x000fc600078e0237 */
        /* <DEDUP_REMOVED lines=16> */
[----:B------:R-:W4:Y:S01]  /*26bc0*/  LDL.LU R23, [R1+0x95c] ;  /* 0x00095c0001177983 */ /* 0x000f220000300800 */
[----:B------:R-:W-:-:S03]  /*26bd0*/  IMAD R9, R54, 0x100, R53 ;  /* 0x0000010036097824 */ /* 0x000fc600078e0235 */
[----:B------:R-:W4:Y:S04]  /*26be0*/  LDL.LU R52, [R1+0x968] ;  /* 0x0009680001347983 */ /* 0x000f280000300800 */
[----:B------:R-:W4:Y:S04]  /*26bf0*/  LDL.LU R53, [R1+0x964] ;  /* 0x0009640001357983 */ /* 0x000f280000300800 */
[----:B------:R-:W4:Y:S04]  /*26c00*/  LDL.LU R54, [R1+0x970] ;  /* 0x0009700001367983 */ /* 0x000f280000300800 */
[----:B------:R-:W4:Y:S01]  /*26c10*/  LDL.LU R55, [R1+0x96c] ;  /* 0x00096c0001377983 */ /* 0x000f220000300800 */
[----:B--2---:R-:W-:-:S15]  /*26c20*/  HMMA.16816.F32 R4, R36, R12, R4 ;  /* 0x0000000c2404723c */ /* 0x004fde0000001804 */
[----:B------:R-:W-:-:S08]  /*26c30*/  NOP ;  /* 0x0000000000007918 */ /* 0x000fd00000000000 */
[----:B------:R-:W-:Y:S04]  /*26c40*/  STL.64 [R1+0x350], R4 ;  /* 0x0003500401007387 */ /* 0x000fe80000100a00 */
[----:B------:R0:W-:Y:S04]  /*26c50*/  STL.64 [R1+0x358], R6 ;  /* 0x0003580601007387 */ /* 0x0001e80000100a00 */
[----:B0-----:R-:W4:Y:S04]  /*26c60*/  LDL.LU.64 R6, [R1+0x1a90] ;  /* 0x001a900001067983 */ /* 0x001f280000300a00 */
[----:B------:R-:W2:Y:S01]  /*26c70*/  LDL.LU.64 R4, [R1+0x1a88] ;  /* 0x001a880001047983 */ /* 0x000ea20000300a00 */
[----:B------:R-:W-:-:S02]  /*26c80*/  F2FP.F16.E4M3.UNPACK_B R8, R8 ;  /* 0x00000008ff08723e */ /* 0x000fc400020006ff */
[----:B------:R-:W-:Y:S02]  /*26c90*/  F2FP.F16.E4M3.UNPACK_B R9, R9 ;  /* 0x00000009ff09723e */ /* 0x000fe400020006ff */
[----:B------:R-:W-:Y:S02]  /*26ca0*/  F2FP.F16.E4M3.UNPACK_B R10, R10 ;  /* 0x0000000aff0a723e */ /* 0x000fe400020006ff */
[----:B------:R-:W-:-:S07]  /*26cb0*/  F2FP.F16.E4M3.UNPACK_B R11, R11 ;  /* 0x0000000bff0b723e */ /* 0x000fce00020006ff */
[----:B---3--:R-:W-:Y:S06]  /*26cc0*/  HMMA.16816.F32 R16, R8, R20, R16 ;  /* 0x000000140810723c */ /* 0x008fec0000001810 */
[C---:B----4-:R-:W-:Y:S06]  /*26cd0*/  HMMA.16816.F32 R24, R36.reuse, R6, R24 ;  /* 0x000000062418723c */ /* 0x050fec0000001818 */
[----:B------:R-:W-:Y:S06]  /*26ce0*/  HMMA.16816.F32 R36, R36, R2, R32 ;  /* 0x000000022424723c */ /* 0x000fec0000001820 */
        /* <DEDUP_REMOVED lines=11> */
[----:B-1----:R-:W2:Y:S04]  /*26da0*/  LDL.LU R38, [R1+0x944] ;  /* 0x0009440001267983 */ /* 0x002ea80000300800 */
[----:B------:R-:W2:Y:S04]  /*26db0*/  LDL.LU R39, [R1+0x950] ;  /* 0x0009500001277983 */ /* 0x000ea80000300800 */
[----:B------:R-:W-:Y:S04]  /*26dc0*/  STL.64 [R1+0x220], R44 ;  /* 0x0002202c01007387 */ /* 0x000fe80000100a00 */
[----:B------:R0:W-:Y:S04]  /*26dd0*/  STL.64 [R1+0x228], R46 ;  /* 0x0002282e01007387 */ /* 0x0001e80000100a00 */
[----:B0-----:R-:W2:Y:S04]  /*26de0*/  LDL.LU.64 R46, [R1+0x1a60] ;  /* 0x001a6000012e7983 */ /* 0x001ea80000300a00 */
[----:B------:R-:W2:Y:S04]  /*26df0*/  LDL.LU.64 R44, [R1+0x1a58] ;  /* 0x001a5800012c7983 */ /* 0x000ea80000300a00 */
[----:B------:R-:W-:Y:S04]  /*26e00*/  STL.64 [R1+0x210], R16 ;  /* 0x0002101001007387 */ /* 0x000fe80000100a00 */
[----:B------:R0:W-:Y:S04]  /*26e10*/  STL.64 [R1+0x218], R18 ;  /* 0x0002181201007387 */ /* 0x0001e80000100a00 */
[----:B0-----:R-:W2:Y:S04]  /*26e20*/  LDL.LU.64 R18, [R1+0x1a50] ;  /* 0x001a500001127983 */ /* 0x001ea80000300a00 */
[----:B------:R-:W2:Y:S01]  /*26e30*/  LDL.LU.64 R16, [R1+0x1a48] ;  /* 0x001a480001107983 */ /* 0x000ea20000300a00 */
[C---:B------:R-:W-:Y:S06]  /*26e40*/  HMMA.16816.F32 R28, R8.reuse, R12, R28 ;  /* 0x0000000c081c723c */ /* 0x040fec000000181c */
[----:B---3--:R-:W-:Y:S01]  /*26e50*/  HMMA.16816.F32 R32, R8, R14, R32 ;  /* 0x0000000e0820723c */ /* 0x008fe20000001820 */
[----:B----4-:R-:W-:-:S02]  /*26e60*/  IMAD R36, R36, 0x100, R60 ;  /* 0x0000010024247824 */ /* 0x010fc400078e023c */
[----:B--2---:R-:W-:-:S03]  /*26e70*/  IMAD R37, R37, 0x100, R61 ;  /* 0x0000010025257824 */ /* 0x004fc600078e023d */
[C---:B------:R-:W-:Y:S06]  /*26e80*/  HMMA.16816.F32 R48, R8.reuse, R18, R48 ;  /* 0x000000120830723c */ /* 0x040fec0000001830 */
        /* <DEDUP_REMOVED lines=16> */
[----:B------:R-:W-:-:S03]  /*26f90*/  IMAD R38, R38, 0x100, R0 ;  /* 0x0000010026267824 */ /* 0x000fc600078e0200 */
[----:B------:R-:W4:Y:S04]  /*26fa0*/  LDL.LU R0, [R1+0x1a08] ;  /* 0x001a080001007983 */ /* 0x000f280000300800 */
[----:B------:R-:W-:Y:S04]  /*26fb0*/  STL.64 [R1+0x330], R28 ;  /* 0x0003301c01007387 */ /* 0x000fe80000100a00 */
[----:B------:R0:W-:Y:S04]  /*26fc0*/  STL.64 [R1+0x338], R30 ;  /* 0x0003381e01007387 */ /* 0x0001e80000100a00 */
[----:B0-----:R-:W4:Y:S04]  /*26fd0*/  LDL.LU.64 R30, [R1+0x1a00] ;  /* 0x001a0000011e7983 */ /* 0x001f280000300a00 */
[----:B------:R-:W4:Y:S04]  /*26fe0*/  LDL.LU.64 R28, [R1+0x19f8] ;  /* 0x0019f800011c7983 */ /* 0x000f280000300a00 */
[----:B------:R-:W-:Y:S04]  /*26ff0*/  STL.64 [R1+0x320], R44 ;  /* 0x0003202c01007387 */ /* 0x000fe80000100a00 */
[----:B------:R0:W-:Y:S04]  /*27000*/  STL.64 [R1+0x328], R46 ;  /* 0x0003282e01007387 */ /* 0x0001e80000100a00 */
[----:B0-----:R-:W4:Y:S04]  /*27010*/  LDL.LU.64 R46, [R1+0x19f0] ;  /* 0x0019f000012e7983 */ /* 0x001f280000300a00 */
[----:B------:R-:W4:Y:S01]  /*27020*/  LDL.LU.64 R44, [R1+0x19e8] ;  /* 0x0019e800012c7983 */ /* 0x000f220000300a00 */
[----:B------:R-:W-:Y:S01]  /*27030*/  IMAD R39, R40, 0x100, R39 ;  /* 0x0000010028277824 */ /* 0x000fe200078e0227 */
[----:B------:R-:W-:-:S02]  /*27040*/  F2FP.F16.E4M3.UNPACK_B R36, R36 ;  /* 0x00000024ff24723e */ /* 0x000fc400020006ff */
[----:B------:R-:W-:Y:S02]  /*27050*/  F2FP.F16.E4M3.UNPACK_B R37, R37 ;  /* 0x00000025ff25723e */ /* 0x000fe400020006ff */
[----:B------:R-:W-:Y:S02]  /*27060*/  F2FP.F16.E4M3.UNPACK_B R38, R38 ;  /* 0x00000026ff26723e */ /* 0x000fe400020006ff */
[----:B------:R-:W-:Y:S01]  /*27070*/  F2FP.F16.E4M3.UNPACK_B R39, R39 ;  /* 0x00000027ff27723e */ /* 0x000fe200020006ff */
[----:B------:R-:W-:-:S15]  /*27080*/  HMMA.16816.F32 R56, R8, R2, R56 ;  /* 0x000000020838723c */ /* 0x000fde0000001838 */
[----:B------:R-:W-:-:S08]  /*27090*/  NOP ;  /* 0x0000000000007918 */ /* 0x000fd00000000000 */
[----:B------:R-:W-:Y:S04]  /*270a0*/  STL.64 [R1+0x1d0], R56 ;  /* 0x0001d03801007387 */ /* 0x000fe80000100a00 */
[----:B------:R-:W-:Y:S01]  /*270b0*/  STL.64 [R1+0x1d8], R58 ;  /* 0x0001d83a01007387 */ /* 0x000fe20000100a00 */
[C---:B--2---:R-:W-:Y:S06]  /*270c0*/  HMMA.16816.F32 R8, R36.reuse, R4, R48 ;  /* 0x000000042408723c */ /* 0x044fec0000001830 */
[C---:B---3--:R-:W-:Y:S06]  /*270d0*/  HMMA.16816.F32 R48, R36.reuse, R20, R24 ;  /* 0x000000142430723c */ /* 0x048fec0000001818 */
[C---:B----4-:R-:W-:Y:S11]  /*270e0*/  HMMA.16816.F32 R24, R36.reuse, R18, R32 ;  /* 0x000000122418723c */ /* 0x050ff60000001820 */
[----:B------:R-:W-:Y:S04]  /*270f0*/  STL.64 [R1+0x1c0], R8 ;  /* 0x0001c00801007387 */ /* 0x000fe80000100a00 */
[----:B------:R0:W-:Y:S04]  /*27100*/  STL.64 [R1+0x1c8], R10 ;  /* 0x0001c80a01007387 */ /* 0x0001e80000100a00 */
[----:B------:R-:W-:Y:S04]  /*27110*/  STL.64 [R1+0x1b0], R48 ;  /* 0x0001b03001007387 */ /* 0x000fe80000100a00 */
[----:B------:R-:W-:Y:S04]  /*27120*/  STL.64 [R1+0x1b8], R50 ;  /* 0x0001b83201007387 */ /* 0x000fe80000100a00 */
[----:B------:R-:W-:Y:S01]  /*27130*/  STL.64 [R1+0x19c0], R18 ;  /* 0x0019c01201007387 */ /* 0x000fe20000100a00 */
[C---:B0-----:R-:W-:Y:S03]  /*27140*/  HMMA.16816.F32 R8, R36.reuse, R16, R28 ;  /* 0x000000102408723c */ /* 0x041fe6000000181c */
[----:B------:R-:W-:Y:S04]  /*27150*/  STL.64 [R1+0x1a0], R24 ;  /* 0x0001a01801007387 */ /* 0x000fe80000100a00 */
[----:B------:R-:W-:Y:S04]  /*27160*/  STL.64 [R1+0x1a8], R26 ;  /* 0x0001a81a01007387 */ /* 0x000fe80000100a00 */
[----:B------:R0:W-:Y:S02]  /*27170*/  STL.64 [R1+0x19b8], R16 ;  /* 0x0019b81001007387 */ /* 0x0001e40000100a00 */
[----:B0-----:R-:W-:Y:S10]  /*27180*/  HMMA.16816.F32 R16, R36, R14, R44 ;  /* 0x0000000e2410723c */ /* 0x001ff4000000182c */
[----:B------:R-:W-:Y:S04]  /*27190*/  STL.64 [R1+0x190], R8 ;  /* 0x0001900801007387 */ /* 0x000fe80000100a00 */
[----:B------:R0:W-:Y:S02]  /*271a0*/  STL.64 [R1+0x198], R10 ;  /* 0x0001980a01007387 */ /* 0x0001e40000100a00 */
[----:B0-----:R-:W-:-:S02]  /*271b0*/  IMAD R10, R53, 0x100, R52 ;  /* 0x00000100350a7824 */ /* 0x001fc400078e0234 */
[----:B------:R-:W-:-:S05]  /*271c0*/  IMAD R11, R55, 0x100, R54 ;  /* 0x00000100370b7824 */ /* 0x000fca00078e0236 */
[----:B------:R-:W-:Y:S04]  /*271d0*/  STL.64 [R1+0x180], R16 ;  /* 0x0001801001007387 */ /* 0x000fe80000100a00 */
[----:B------:R-:W-:Y:S04]  /*271e0*/  STL.64 [R1+0x188], R18 ;  /* 0x0001881201007387 */ /* 0x000fe80000100a00 */
        /* <DEDUP_REMOVED lines=9> */
[----:B------:R-:W3:Y:S01]  /*27280*/  LDL.LU R47, [R1+0x14c] ;  /* 0x00014c00012f7983 */ /* 0x000ee20000300800 */
[----:B------:R-:W-:-:S02]  /*27290*/  IMAD R8, R42, 0x100, R41 ;  /* 0x000001002a087824 */ /* 0x000fc400078e0229 */
[----:B------:R-:W-:Y:S01]  /*272a0*/  IMAD R9, R23, 0x100, R43 ;  /* 0x0000010017097824 */ /* 0x000fe200078e022b */
[----:B---3--:R-:W-:Y:S04]  /*272b0*/  STL.64 [R1+0x19e0], R46 ;  /* 0x0019e02e01007387 */ /* 0x008fe80000100a00 */
[----:B--2---:R0:W-:Y:S04]  /*272c0*/  STL.64 [R1+0x19d8], R44 ;  /* 0x0019d82c01007387 */ /* 0x0041e80000100a00 */
        /* <DEDUP_REMOVED lines=25> */
[----:B------:R-:W-:-:S02]  /*27460*/  F2FP.F16.E4M3.UNPACK_B R8, R8 ;  /* 0x00000008ff08723e */ /* 0x000fc400020006ff */
[----:B------:R-:W-:Y:S02]  /*27470*/  F2FP.F16.E4M3.UNPACK_B R9, R9 ;  /* 0x00000009ff09723e */ /* 0x000fe400020006ff */
[----:B------:R-:W-:Y:S02]  /*27480*/  F2FP.F16.E4M3.UNPACK_B R10, R10 ;  /* 0x0000000aff0a723e */ /* 0x000fe400020006ff */
[----:B------:R-:W-:Y:S01]  /*27490*/  F2FP.F16.E4M3.UNPACK_B R11, R11 ;  /* 0x0000000bff0b723e */ /* 0x000fe200020006ff */
        /* <DEDUP_REMOVED lines=11> */
[C---:B---3--:R-:W-:Y:S06]  /*27550*/  HMMA.16816.F32 R28, R36.reuse, R12, R28 ;  /* 0x0000000c241c723c */ /* 0x048fec000000181c */
[C---:B----4-:R-:W-:Y:S06]  /*27560*/  HMMA.16816.F32 R44, R36.reuse, R6, R44 ;  /* 0x00000006242c723c */ /* 0x050fec000000182c */
[----:B--2---:R-:W-:Y:S06]  /*27570*/  HMMA.16816.F32 R36, R36, R2, R52 ;  /* 0x000000022424723c */ /* 0x004fec0000001834 */
[C---:B------:R-:W-:Y:S05]  /*27580*/  HMMA.16816.F32 R16, R8.reuse, R4, R16 ;  /* 0x000000040810723c */ /* 0x040fea0000001810 */
        /* <DEDUP_REMOVED lines=8> */
[----:B0-----:R-:W3:Y:S04]  /*27610*/  LDL.LU.64 R46, [R1+0x19e0] ;  /* 0x0019e000012e7983 */ /* 0x001ee80000300a00 */
[----:B------:R-:W3:Y:S04]  /*27620*/  LDL.LU.64 R44, [R1+0x19d8] ;  /* 0x0019d800012c7983 */ /* 0x000ee80000300a00 */
        /* <DEDUP_REMOVED lines=11> */
[----:B------:R-:W2:Y:S01]  /*276e0*/  LDL.LU.64 R16, [R1+0x19b8] ;  /* 0x0019b80001107983 */ /* 0x000ea20000300a00 */
[----:B------:R-:W-:-:S15]  /*276f0*/  HMMA.16816.F32 R40, R8, R20, R40 ;  /* 0x000000140828723c */ /* 0x000fde0000001828 */
[----:B------:R-:W-:-:S08]  /*27700*/  NOP ;  /* 0x0000000000007918 */ /* 0x000fd00000000000 */
[----:B------:R0:W-:Y:S04]  /*27710*/  STL.64 [R1+0x150], R40 ;  /* 0x0001502801007387 */ /* 0x0001e80000100a00 */
[----:B------:R1:W-:Y:S04]  /*27720*/  STL.64 [R1+0x158], R42 ;  /* 0x0001582a01007387 */ /* 0x0003e80000100a00 */
[----:B0-----:R-:W4:Y:S01]  /*27730*/  LDL.LU R40, [R1+0x100] ;  /* 0x0001000001287983 */ /* 0x001f220000300800 */
[C---:B------:R-:W-:Y:S06]  /*27740*/  HMMA.16816.F32 R48, R8.reuse, R14, R48 ;  /* 0x0000000e0830723c */ /* 0x040fec0000001830 */
[C---:B------:R-:W-:Y:S06]  /*27750*/  HMMA.16816.F32 R32, R8.reuse, R12, R32 ;  /* 0x0000000c0820723c */ /* 0x040fec0000001820 */
[----:B---3--:R-:W-:-:S15]  /*27760*/  HMMA.16816.F32 R44, R8, R18, R44 ;  /* 0x00000012082c723c */ /* 0x008fde000000182c */
[----:B------:R-:W-:-:S08]  /*27770*/  NOP ;  /* 0x0000000000007918 */ /* 0x000fd00000000000 */
[----:B------:R0:W-:Y:S04]  /*27780*/  STL.64 [R1+0x140], R44 ;  /* 0x0001402c01007387 */ /* 0x0001e80000100a00 */
[----:B------:R3:W-:Y:S04]  /*27790*/  STL.64 [R1+0x148], R46 ;  /* 0x0001482e01007387 */ /* 0x0007e80000100a00 */
[----:B------:R-:W4:Y:S04]  /*277a0*/  LDL.LU R41, [R1+0x104] ;  /* 0x0001040001297983 */ /* 0x000f280000300800 */
[----:B-1----:R-:W4:Y:S04]  /*277b0*/  LDL.LU R42, [R1+0x108] ;  /* 0x00010800012a7983 */ /* 0x002f280000300800 */
[----:B------:R-:W4:Y:S04]  /*277c0*/  LDL.LU R43, [R1+0x10c] ;  /* 0x00010c00012b7983 */ /* 0x000f280000300800 */
[----:B0-----:R-:W4:Y:S04]  /*277d0*/  LDL.LU R44, [R1+0xf0] ;  /* 0x0000f000012c7983 */ /* 0x001f280000300800 */
[----:B------:R-:W4:Y:S04]  /*277e0*/  LDL.LU R45, [R1+0xf4] ;  /* 0x0000f400012d7983 */ /* 0x000f280000300800 */
[----:B---3--:R-:W3:Y:S04]  /*277f0*/  LDL.LU R46, [R1+0xf8] ;  /* 0x0000f800012e7983 */ /* 0x008ee80000300800 */
[----:B------:R-:W3:Y:S01]  /*27800*/  LDL.LU R47, [R1+0xfc] ;  /* 0x0000fc00012f7983 */ /* 0x000ee20000300800 */
[----:B--2---:R-:W-:-:S15]  /*27810*/  HMMA.16816.F32 R36, R8, R16, R36 ;  /* 0x000000100824723c */ /* 0x004fde0000001824 */
[----:B------:R-:W-:-:S08]  /*27820*/  NOP ;  /* 0x0000000000007918 */ /* 0x000fd00000000000 */
[----:B------:R0:W-:Y:S04]  /*27830*/  STL.64 [R1+0x130], R36 ;  /* 0x0001302401007387 */ /* 0x0001e80000100a00 */
[----:B------:R1:W-:Y:S01]  /*27840*/  STL.64 [R1+0x138], R38 ;  /* 0x0001382601007387 */ /* 0x0003e20000100a00 */
[----:B0-----:R-:W-:Y:S02]  /*27850*/  IMAD R37, R24, 0x100, R59 ;  /* 0x0000010018257824 */ /* 0x001fe400078e023b */
[----:B-1----:R-:W-:Y:S02]  /*27860*/  IMAD R38, R26, 0x100, R25 ;  /* 0x000001001a267824 */ /* 0x002fe400078e0219 */
[----:B------:R-:W-:Y:S02]  /*27870*/  IMAD R39, R23, 0x100, R27 ;  /* 0x0000010017277824 */ /* 0x000fe400078e021b */
[C---:B----4-:R-:W-:Y:S06]  /*27880*/  HMMA.16816.F32 R24, R8.reuse, R6, R52 ;  /* 0x000000060818723c */ /* 0x050fec0000001834 */
[----:B------:R-:W-:Y:S01]  /*27890*/  HMMA.16816.F32 R8, R8, R2, R28 ;  /* 0x000000020808723c */ /* 0x000fe2000000181c */
[----:B------:R-:W-:Y:S04]  /*278a0*/  STL.64 [R1+0x120], R48 ;  /* 0x0001203001007387 */ /* 0x000fe80000100a00 */
[----:B------:R-:W-:Y:S04]  /*278b0*/  STL.64 [R1+0x128], R50 ;  /* 0x0001283201007387 */ /* 0x000fe80000100a00 */
[----:B------:R-:W-:Y:S04]  /*278c0*/  STL.64 [R1+0x2f0], R32 ;  /* 0x0002f02001007387 */ /* 0x000fe80000100a00 */
[----:B------:R-:W-:Y:S04]  /*278d0*/  STL.64 [R1+0x2f8], R34 ;  /* 0x0002f82201007387 */ /* 0x000fe80000100a00 */
[----:B------:R-:W2:Y:S04]  /*278e0*/  LDL.LU R52, [R1+0x998] ;  /* 0x0009980001347983 */ /* 0x000ea80000300800 */
[----:B------:R-:W2:Y:S01]  /*278f0*/  LDL.LU R53, [R1+0x994] ;  /* 0x0009940001357983 */ /* 0x000ea20000300800 */
[----:B------:R-:W-:-:S03]  /*27900*/  IMAD R36, R58, 0x100, R57 ;  /* 0x000001003a247824 */ /* 0x000fc600078e0239 */
[----:B------:R-:W-:Y:S04]  /*27910*/  STL.64 [R1+0x2e0], R24 ;  /* 0x0002e01801007387 */ /* 0x000fe80000100a00 */
[----:B------:R-:W-:Y:S04]  /*27920*/  STL.64 [R1+0x2e8], R26 ;  /* 0x0002e81a01007387 */ /* 0x000fe80000100a00 */
[----:B------:R-:W4:Y:S04]  /*27930*/  LDL.LU R54, [R1+0x9a0] ;  /* 0x0009a00001367983 */ /* 0x000f280000300800 */
[----:B------:R-:W4:Y:S04]  /*27940*/  LDL.LU R55, [R1+0x99c] ;  /* 0x00099c0001377983 */ /* 0x000f280000300800 */
[----:B------:R-:W2:Y:S04]  /*27950*/  LDL.LU R56, [R1+0xe0] ;  /* 0x0000e00001387983 */ /* 0x000ea80000300800 */
[----:B------:R0:W-:Y:S04]  /*27960*/  STL.64 [R1+0x110], R8 ;  /* 0x0001100801007387 */ /* 0x0001e80000100a00 */
[----:B------:R1:W-:Y:S04]  /*27970*/  STL.64 [R1+0x118], R10 ;  /* 0x0001180a01007387 */ /* 0x0003e80000100a00 */
[----:B------:R-:W2:Y:S04]  /*27980*/  LDL.LU R57, [R1+0xe4] ;  /* 0x0000e40001397983 */ /* 0x000ea80000300800 */
[----:B------:R-:W2:Y:S04]  /*27990*/  LDL.LU R58, [R1+0xe8] ;  /* 0x0000e800013a7983 */ /* 0x000ea80000300800 */
[----:B------:R-:W2:Y:S04]  /*279a0*/  LDL.LU R59, [R1+0xec] ;  /* 0x0000ec00013b7983 */ /* 0x000ea80000300800 */
[----:B0-----:R-:W4:Y:S04]  /*279b0*/  LDL.LU R8, [R1+0xd0] ;  /* 0x0000d00001087983 */ /* 0x001f280000300800 */
[----:B------:R-:W4:Y:S04]  /*279c0*/  LDL.LU R9, [R1+0xd4] ;  /* 0x0000d40001097983 */ /* 0x000f280000300800 */
[----:B-1----:R-:W4:Y:S04]  /*279d0*/  LDL.LU R10, [R1+0xd8] ;  /* 0x0000d800010a7983 */ /* 0x002f280000300800 */
[----:B------:R-:W4:Y:S01]  /*279e0*/  LDL.LU R11, [R1+0xdc] ;  /* 0x0000dc00010b7983 */ /* 0x000f220000300800 */
[----:B------:R-:W-:-:S02]  /*279f0*/  F2FP.F16.E4M3.UNPACK_B R36, R36 ;  /* 0x00000024ff24723e */ /* 0x000fc400020006ff */
[----:B------:R-:W-:Y:S02]  /*27a00*/  F2FP.F16.E4M3.UNPACK_B R37, R37 ;  /* 0x00000025ff25723e */ /* 0x000fe400020006ff */
[----:B------:R-:W-:Y:S02]  /*27a10*/  F2FP.F16.E4M3.UNPACK_B R38, R38 ;  /* 0x00000026ff26723e */ /* 0x000fe400020006ff */
[----:B------:R-:W-:Y:S01]  /*27a20*/  F2FP.F16.E4M3.UNPACK_B R39, R39 ;  /* 0x00000027ff27723e */ /* 0x000fe200020006ff */
[----:B------:R-:W4:Y:S04]  /*27a30*/  LDL.LU R28, [R1+0xc0] ;  /* 0x0000c000011c7983 */ /* 0x000f280000300800 */
[----:B------:R-:W4:Y:S04]  /*27a40*/  LDL.LU R29, [R1+0xc4] ;  /* 0x0000c400011d7983 */ /* 0x000f280000300800 */
[----:B------:R-:W4:Y:S04]  /*27a50*/  LDL.LU R30, [R1+0xc8] ;  /* 0x0000c800011e7983 */ /* 0x000f280000300800 */
[----:B------:R-:W4:Y:S01]  /*27a60*/  LDL.LU R31, [R1+0xcc] ;  /* 0x0000cc00011f7983 */ /* 0x000f220000300800 */
[C---:B------:R-:W-:Y:S03]  /*27a70*/  HMMA.16816.F32 R32, R36.reuse, R4, R40 ;  /* 0x000000042420723c */ /* 0x040fe60000001828 */
[----:B------:R-:W4:Y:S03]  /*27a80*/  LDL.LU R41, [R1+0x9a8] ;  /* 0x0009a80001297983 */ /* 0x000f260000300800 */
[----:B---3--:R-:W-:-:S15]  /*27a90*/  HMMA.16816.F32 R24, R36, R20, R44 ;  /* 0x000000142418723c */ /* 0x008fde000000182c */
[----:B------:R-:W-:-:S02]  /*27aa0*/  NOP ;  /* 0x0000000000007918 */ /* 0x000fc40000000000 */
[----:B------:R0:W-:Y:S04]  /*27ab0*/  STL.64 [R1+0x100], R32 ;  /* 0x0001002001007387 */ /* 0x0001e80000100a00 */
[----:B------:R1:W-:Y:S04]  /*27ac0*/  STL.64 [R1+0x108], R34 ;  /* 0x0001082201007387 */ /* 0x0003e80000100a00 */
[----:B------:R-:W3:Y:S04]  /*27ad0*/  LDL.LU R42, [R1+0x9a4] ;  /* 0x0009a400012a7983 */ /* 0x000ee80000300800 */
[----:B------:R1:W-:Y:S04]  /*27ae0*/  STL.64 [R1+0xf0], R24 ;  /* 0x0000f01801007387 */ /* 0x0003e80000100a00 */
[----:B------:R1:W-:Y:S04]  /*27af0*/  STL.64 [R1+0xf8], R26 ;  /* 0x0000f81a01007387 */ /* 0x0003e80000100a00 */
[----:B------:R-:W3:Y:S04]  /*27b00*/  LDL.LU R43, [R1+0x9b0] ;  /* 0x0009b000012b7983 */ /* 0x000ee80000300800 */
[----:B------:R-:W3:Y:S04]  /*27b10*/  LDL.LU R23, [R1+0x9ac] ;  /* 0x0009ac0001177983 */ /* 0x000ee80000300800 */
[----:B0-----:R-:W3:Y:S04]  /*27b20*/  LDL.LU R32, [R1+0xb0] ;  /* 0x0000b00001207983 */ /* 0x001ee80000300800 */
[----:B------:R-:W3:Y:S04]  /*27b30*/  LDL.LU R33, [R1+0xb4] ;  /* 0x0000b40001217983 */ /* 0x000ee80000300800 */
[----:B-1----:R-:W3:Y:S04]  /*27b40*/  LDL.LU R34, [R1+0xb8] ;  /* 0x0000b80001227983 */ /* 0x002ee80000300800 */
        /* <DEDUP_REMOVED lines=13> */
[C---:B--2---:R-:W-:Y:S06]  /*27c20*/  HMMA.16816.F32 R56, R36.reuse, R18, R56 ;  /* 0x000000122438723c */ /* 0x044fec0000001838 */
[----:B----4-:R-:W-:-:S15]  /*27c30*/  HMMA.16816.F32 R8, R36, R16, R8 ;  /* 0x000000102408723c */ /* 0x010fde0000001808 */
[----:B------:R-:W-:-:S02]  /*27c40*/  NOP ;  /* 0x0000000000007918 */ /* 0x000fc40000000000 */
[----:B------:R-:W-:Y:S04]  /*27c50*/  STL.64 [R1+0xe0], R56 ;  /* 0x0000e03801007387 */ /* 0x000fe80000100a00 */
[----:B------:R0:W-:Y:S04]  /*27c60*/  STL.64 [R1+0xe8], R58 ;  /* 0x0000e83a01007387 */ /* 0x0001e80000100a00 */
[----:B0-----:R-:W2:Y:S04]  /*27c70*/  LDL.LU.64 R58, [R1+0x19b0] ;  /* 0x0019b000013a7983 */ /* 0x001ea80000300a00 */
[----:B------:R-:W2:Y:S04]  /*27c80*/  LDL.LU.64 R56, [R1+0x19a8] ;  /* 0x0019a80001387983 */ /* 0x000ea80000300a00 */
[----:B------:R0:W-:Y:S04]  /*27c90*/  STL.64 [R1+0xd0], R8 ;  /* 0x0000d00801007387 */ /* 0x0001e80000100a00 */
[----:B------:R-:W-:Y:S01]  /*27ca0*/  STL.64 [R1+0xd8], R10 ;  /* 0x0000d80a01007387 */ /* 0x000fe20000100a00 */
[----:B0-----:R-:W-:-:S02]  /*27cb0*/  IMAD R8, R53, 0x100, R52 ;  /* 0x0000010035087824 */ /* 0x001fc400078e0234 */
[----:B------:R-:W-:Y:S01]  /*27cc0*/  IMAD R9, R55, 0x100, R54 ;  /* 0x0000010037097824 */ /* 0x000fe200078e0236 */
[----:B------:R-:W4:Y:S04]  /*27cd0*/  LDL.LU R52, [R1+0x90] ;  /* 0x0000900001347983 */ /* 0x000f280000300800 */
[----:B------:R-:W4:Y:S04]  /*27ce0*/  LDL.LU R53, [R1+0x94] ;  /* 0x0000940001357983 */ /* 0x000f280000300800 */
[----:B------:R-:W4:Y:S01]  /*27cf0*/  LDL.LU R54, [R1+0x98] ;  /* 0x0000980001367983 */ /* 0x000f220000300800 */
[----:B------:R-:W-:Y:S01]  /*27d00*/  HMMA.16816.F32 R28, R36, R14, R28 ;  /* 0x0000000e241c723c */ /* 0x000fe2000000181c */
[----:B------:R-:W-:-:S15]  /*27d10*/  IMAD.MOV.U32 R55, RZ, RZ, R0 ;  /* 0x000000ffff377224 */ /* 0x000fde00078e0000 */
[----:B------:R-:W-:-:S07]  /*27d20*/  NOP ;  /* 0x0000000000007918 */ /* 0x000fce0000000000 */
[----:B------:R0:W-:Y:S04]  /*27d30*/  STL.64 [R1+0xc0], R28 ;  /* 0x0000c01c01007387 */ /* 0x0001e80000100a00 */
[----:B------:R1:W-:Y:S01]  /*27d40*/  STL [R1+0xc8], R30 ;  /* 0x0000c81e01007387 */ /* 0x0003e20000100800 */
[----:B------:R-:W-:-:S03]  /*27d50*/  IMAD.MOV.U32 R0, RZ, RZ, R31 ;  /* 0x000000ffff007224 */ /* 0x000fc600078e001f */
[----:B0-----:R-:W2:Y:S04]  /*27d60*/  LDL.LU R28, [R1+0x80] ;  /* 0x00008000011c7983 */ /* 0x001ea80000300800 */
[----:B------:R-:W2:Y:S04]  /*27d70*/  LDL.LU R29, [R1+0x84] ;  /* 0x00008400011d7983 */ /* 0x000ea80000300800 */
[----:B-1----:R-:W2:Y:S04]  /*27d80*/  LDL.LU R30, [R1+0x88] ;  /* 0x00008800011e7983 */ /* 0x002ea80000300800 */
[----:B------:R-:W2:Y:S04]  /*27d90*/  LDL.LU R31, [R1+0x8c] ;  /* 0x00008c00011f7983 */ /* 0x000ea80000300800 */
[----:B------:R-:W-:Y:S04]  /*27da0*/  STL [R1+0x17b0], R0 ;  /* 0x0017b00001007387 */ /* 0x000fe80000100800 */
[----:B------:R-:W2:Y:S01]  /*27db0*/  LDL.LU R40, [R1+0x70] ;  /* 0x0000700001287983 */ /* 0x000ea20000300800 */
[----:B------:R-:W-:-:S02]  /*27dc0*/  F2FP.F16.E4M3.UNPACK_B R8, R8 ;  /* 0x00000008ff08723e */ /* 0x000fc400020006ff */
[----:B------:R-:W-:Y:S01]  /*27dd0*/  F2FP.F16.E4M3.UNPACK_B R9, R9 ;  /* 0x00000009ff09723e */ /* 0x000fe200020006ff */
[C---:B---3--:R-:W-:Y:S06]  /*27de0*/  HMMA.16816.F32 R48, R36.reuse, R12, R48 ;  /* 0x0000000c2430723c */ /* 0x048fec0000001830 */
[----:B------:R-:W-:Y:S01]  /*27df0*/  HMMA.16816.F32 R24, R36, R6, R24 ;  /* 0x000000062418723c */ /* 0x000fe20000001818 */
[----:B------:R-:W-:Y:S02]  /*27e00*/  IMAD R10, R42, 0x100, R41 ;  /* 0x000001002a0a7824 */ /* 0x000fe400078e0229 */
[----:B------:R-:W3:-:S14]  /*27e10*/  LDL.LU R41, [R1+0x74] ;  /* 0x0000740001297983 */ /* 0x000edc0000300800 */
[----:B------:R-:W-:Y:S04]  /*27e20*/  STL.64 [R1+0x2d0], R48 ;  /* 0x0002d03001007387 */ /* 0x000fe80000100a00 */
[----:B------:R0:W-:Y:S04]  /*27e30*/  STL.64 [R1+0x2d8], R50 ;  /* 0x0002d83201007387 */ /* 0x0001e80000100a00 */
[----:B0-----:R-:W3:Y:S04]  /*27e40*/  LDL.LU.64 R50, [R1+0x19a0] ;  /* 0x0019a00001327983 */ /* 0x001ee80000300a00 */
[----:B------:R-:W3:Y:S04]  /*27e50*/  LDL.LU.64 R48, [R1+0x1998] ;  /* 0x0019980001307983 */ /* 0x000ee80000300a00 */
[----:B------:R-:W-:Y:S04]  /*27e60*/  STL.64 [R1+0x2c0], R24 ;  /* 0x0002c01801007387 */ /* 0x000fe80000100a00 */
[----:B------:R0:W-:Y:S02]  /*27e70*/  STL.64 [R1+0x2c8], R26 ;  /* 0x0002c81a01007387 */ /* 0x0001e40000100a00 */
[----:B0-----:R-:W-:Y:S01]  /*27e80*/  HMMA.16816.F32 R24, R36, R2, R32 ;  /* 0x000000022418723c */ /* 0x001fe20000001820 */
[----:B------:R-:W-:Y:S01]  /*27e90*/  IMAD R11, R23, 0x100, R43 ;  /* 0x00000100170b7824 */ /* 0x000fe200078e022b */
[----:B------:R-:W-:-:S04]  /*27ea0*/  F2FP.F16.E4M3.UNPACK_B R10, R10 ;  /* 0x0000000aff0a723e */ /* 0x000fc800020006ff */
[----:B------:R-:W-:-:S15]  /*27eb0*/  F2FP.F16.E4M3.UNPACK_B R11, R11 ;  /* 0x0000000bff0b723e */ /* 0x000fde00020006ff */
[----:B------:R-:W-:-:S02]  /*27ec0*/  NOP ;  /* 0x0000000000007918 */ /* 0x000fc40000000000 */
[----:B------:R-:W-:Y:S04]  /*27ed0*/  STL [R1+0xb0], R24 ;  /* 0x0000b01801007387 */ /* 0x000fe80000100800 */
[----:B------:R0:W-:Y:S01]  /*27ee0*/  STL.64 [R1+0xb8], R26 ;  /* 0x0000b81a01007387 */ /* 0x0001e20000100a00 */
[----:B------:R-:W-:Y:S02]  /*27ef0*/  IMAD.MOV.U32 R0, RZ, RZ, R25 ;  /* 0x000000ffff007224 */ /* 0x000fe400078e0019 */
[----:B0-----:R-:W-:Y:S01]  /*27f00*/  HMMA.16816.F32 R24, R8, R4, R44 ;  /* 0x000000040818723c */ /* 0x001fe2000000182c */
[----:B------:R-:W-:Y:S02]  /*27f10*/  IMAD.MOV.U32 R42, RZ, RZ, R61 ;  /* 0x000000ffff2a7224 */ /* 0x000fe400078e003d */
[----:B------:R-:W-:Y:S01]  /*27f20*/  IMAD.MOV.U32 R43, RZ, RZ, R60 ;  /* 0x000000ffff2b7224 */ /* 0x000fe200078e003c */
[----:B------:R-:W-:-:S15]  /*27f30*/  STL [R1+0x17b4], R0 ;  /* 0x0017b40001007387 */ /* 0x000fde0000100800 */
[----:B------:R-:W-:-:S04]  /*27f40*/  NOP ;  /* 0x0000000000007918 */ /* 0x000fc80000000000 */
[----:B------:R4:W-:Y:S01]  /*27f50*/  STL.64 [R1+0xa0], R24 ;  /* 0x0000a01801007387 */ /* 0x0009e20000100a00 */
[----:B------:R-:W-:Y:S02]  /*27f60*/  IMAD.MOV.U32 R61, RZ, RZ, R26 ;  /* 0x000000ffff3d7224 */ /* 0x000fe400078e001a */
[----:B------:R-:W-:Y:S01]  /*27f70*/  IMAD.MOV.U32 R60, RZ, RZ, R27 ;  /* 0x000000ffff3c7224 */ /* 0x000fe200078e001b */
[----:B------:R-:W3:Y:S04]  /*27f80*/  LDL.LU R44, [R1+0x15a8] ;  /* 0x0015a800012c7983 */ /* 0x000ee80000300800 */
[----:B------:R-:W3:Y:S04]  /*27f90*/  LDL.LU R45, [R1+0x15a4] ;  /* 0x0015a400012d7983 */ /* 0x000ee80000300800 */
[----:B------:R-:W3:Y:S04]  /*27fa0*/  LDL.LU R46, [R1+0x15b0] ;  /* 0x0015b000012e7983 */ /* 0x000ee80000300800 */
[----:B------:R-:W3:Y:S01]  /*27fb0*/  LDL.LU R47, [R1+0x15ac] ;  /* 0x0015ac00012f7983 */ /* 0x000ee20000300800 */
[----:B----4-:R-:W-:Y:S03]  /*27fc0*/  HMMA.16816.F32 R24, R8, R20, R52 ;  /* 0x000000140818723c */ /* 0x010fe60000001834 */
[----:B------:R-:W-:Y:S04]  /*27fd0*/  STL [R1+0x17bc], R60 ;  /* 0x0017bc3c01007387 */ /* 0x000fe80000100800 */
[----:B------:R-:W-:Y:S04]  /*27fe0*/  STL [R1+0x17b8], R61 ;  /* 0x0017b83d01007387 */ /* 0x000fe80000100800 */
[----:B------:R-:W4:-:S12]  /*27ff0*/  LDL.LU R52, [R1+0x60] ;  /* 0x0000600001347983 */ /* 0x000f180000300800 */
[----:B------:R-:W-:Y:S04]  /*28000*/  STL.64 [R1+0x90], R24 ;  /* 0x0000901801007387 */ /* 0x000fe80000100a00 */
[----:B------:R2:W-:Y:S04]  /*28010*/  STL.64 [R1+0x98], R26 ;  /* 0x0000981a01007387 */ /* 0x0005e80000100a00 */
[----:B------:R-:W4:Y:S04]  /*28020*/  LDL.LU R53, [R1+0x64] ;  /* 0x0000640001357983 */ /* 0x000f280000300800 */
[----:B------:R-:W4:Y:S04]  /*28030*/  LDL.LU R54, [R1+0x68] ;  /* 0x0000680001367983 */ /* 0x000f280000300800 */
[----:B------:R-:W4:Y:S01]  /*28040*/  LDL.LU R55, [R1+0x6c] ;  /* 0x00006c0001377983 */ /* 0x000f220000300800 */
[----:B--2---:R-:W-:-:S15]  /*28050*/  HMMA.16816.F32 R24, R8, R18, R28 ;  /* 0x000000120818723c */ /* 0x004fde000000181c */
[----:B------:R-:W-:-:S08]  /*28060*/  NOP ;  /* 0x0000000000007918 */ /* 0x000fd00000000000 */
[----:B------:R3:W-:Y:S01]  /*28070*/  STL [R1+0x80], R24 ;  /* 0x0000801801007387 */ /* 0x0007e20000100800 */
[----:B------:R-:W-:Y:S02]  /*28080*/  IMAD.MOV.U32 R60, RZ, RZ, R25 ;  /* 0x000000ffff3c7224 */ /* 0x000fe400078e0019 */
[----:B------:R-:W-:Y:S02]  /*28090*/  IMAD.MOV.U32 R61, RZ, RZ, R26 ;  /* 0x000000ffff3d7224 */ /* 0x000fe400078e001a */
[----:B------:R-:W-:-:S05]  /*280a0*/  IMAD.MOV.U32 R0, RZ, RZ, R27 ;  /* 0x000000ffff007224 */ /* 0x000fca00078e001b */
[----:B------:R-:W-:Y:S04]  /*280b0*/  STL [R1+0x17c8], R0 ;  /* 0x0017c80001007387 */ /* 0x000fe80000100800 */
[----:B------:R-:W-:Y:S04]  /*280c0*/  STL [R1+0x17c4], R61 ;  /* 0x0017c43d01007387 */ /* 0x000fe80000100800 */
[----:B------:R-:W-:Y:S04]  /*280d0*/  STL [R1+0x17c0], R60 ;  /* 0x0017c03c01007387 */ /* 0x000fe80000100800 */
[----:B------:R-:W2:Y:S01]  /*280e0*/  LDL.LU R32, [R1+0x2a0] ;  /* 0x0002a00001207983 */ /* 0x000ea20000300800 */
[----:B---3--:R-:W-:-:S15]  /*280f0*/  HMMA.16816.F32 R24, R8, R16, R40 ;  /* 0x000000100818723c */ /* 0x008fde0000001828 */
[----:B------:R-:W-:-:S08]  /*28100*/  NOP ;  /* 0x0000000000007918 */ /* 0x000fd00000000000 */
[----:B------:R0:W-:Y:S04]  /*28110*/  STL.64 [R1+0x70], R24 ;  /* 0x0000701801007387 */ /* 0x0001e80000100a00 */
[----:B------:R1:W-:Y:S04]  /*28120*/  STL.64 [R1+0x78], R26 ;  /* 0x0000781a01007387 */ /* 0x0003e80000100a00 */
[----:B------:R-:W2:Y:S04]  /*28130*/  LDL.LU R33, [R1+0x2a4] ;  /* 0x0002a40001217983 */ /* 0x000ea80000300800 */
[----:B------:R-:W2:Y:S04]  /*28140*/  LDL.LU R34, [R1+0x2a8] ;  /* 0x0002a80001227983 */ /* 0x000ea80000300800 */
[----:B------:R-:W2:Y:S04]  /*28150*/  LDL.LU R35, [R1+0x2ac] ;  /* 0x0002ac0001237983 */ /* 0x000ea80000300800 */
[----:B------:R-:W3:Y:S04]  /*28160*/  LDL.LU R38, [R1+0x15b4] ;  /* 0x0015b40001267983 */ /* 0x000ee80000300800 */
        /* <DEDUP_REMOVED lines=9> */
[----:B------:R-:W3:Y:S01]  /*28200*/  LDL.LU R31, [R1+0x5c] ;  /* 0x00005c00011f7983 */ /* 0x000ee20000300800 */
[----:B------:R-:W-:-:S03]  /*28210*/  IMAD R36, R45, 0x100, R44 ;  /* 0x000001002d247824 */ /* 0x000fc600078e022c */
[----:B------:R-:W3:Y:S01]  /*28220*/  LDL.LU R44, [R1+0x20] ;  /* 0x00002000012c7983 */ /* 0x000ee20000300800 */
[----:B------:R-:W-:-:S03]  /*28230*/  IMAD R37, R47, 0x100, R46 ;  /* 0x000001002f257824 */ /* 0x000fc600078e022e */
[----:B------:R-:W3:Y:S04]  /*28240*/  LDL.LU R45, [R1+0x24] ;  /* 0x00002400012d7983 */ /* 0x000ee80000300800 */
[----:B------:R-:W3:Y:S04]  /*28250*/  LDL.LU R46, [R1+0x28] ;  /* 0x00002800012e7983 */ /* 0x000ee80000300800 */
[----:B------:R-:W3:Y:S04]  /*28260*/  LDL.LU R47, [R1+0x2c] ;  /* 0x00002c00012f7983 */ /* 0x000ee80000300800 */
[----:B------:R-:W3:Y:S04]  /*28270*/  LDL.LU R40, [R1+0x390] ;  /* 0x0003900001287983 */ /* 0x000ee80000300800 */
[----:B------:R-:W3:Y:S04]  /*28280*/  LDL.LU R41, [R1+0x394] ;  /* 0x0003940001297983 */ /* 0x000ee80000300800 */
[----:B------:R-:W3:Y:S04]  /*28290*/  LDL.LU R42, [R1+0x398] ;  /* 0x00039800012a7983 */ /* 0x000ee80000300800 */
[----:B------:R-:W3:Y:S01]  /*282a0*/  LDL.LU R43, [R1+0x39c] ;  /* 0x00039c00012b7983 */ /* 0x000ee20000300800 */
[----:B----4-:R-:W-:-:S15]  /*282b0*/  HMMA.16816.F32 R52, R8, R14, R52 ;  /* 0x0000000e0834723c */ /* 0x010fde0000001834 */
[----:B------:R-:W-:-:S08]  /*282c0*/  NOP ;  /* 0x0000000000007918 */ /* 0x000fd00000000000 */
[----:B------:R0:W-:Y:S01]  /*282d0*/  STL [R1+0x60], R52 ;  /* 0x0000603401007387 */ /* 0x0001e20000100800 */
[----:B------:R-:W-:Y:S02]  /*282e0*/  IMAD.MOV.U32 R0, RZ, RZ, R53 ;  /* 0x000000ffff007224 */ /* 0x000fe400078e0035 */
[----:B------:R-:W-:Y:S02]  /*282f0*/  IMAD.MOV.U32 R61, RZ, RZ, R54 ;  /* 0x000000ffff3d7224 */ /* 0x000fe400078e0036 */
[----:B------:R-:W-:Y:S01]  /*28300*/  IMAD.MOV.U32 R60, RZ, RZ, R55 ;  /* 0x000000ffff3c7224 */ /* 0x000fe200078e0037 */
[----:B0-----:R-:W4:Y:S04]  /*28310*/  LDL.LU R52, [R1] ;  /* 0x0000000001347983 */ /* 0x001f280000300800 */
[----:B------:R-:W4:Y:S04]  /*28320*/  LDL.LU R53, [R1+0x4] ;  /* 0x0000040001357983 */ /* 0x000f280000300800 */
[----:B------:R-:W4:Y:S04]  /*28330*/  LDL.LU R54, [R1+0x8] ;  /* 0x0000080001367983 */ /* 0x000f280000300800 */
[----:B------:R-:W4:Y:S04]  /*28340*/  LDL.LU R55, [R1+0xc] ;  /* 0x00000c0001377983 */ /* 0x000f280000300800 */
[----:B------:R0:W-:Y:S04]  /*28350*/  STL [R1+0x17d4], R0 ;  /* 0x0017d40001007387 */ /* 0x0001e80000100800 */
[----:B0-----:R-:W4:Y:S01]  /*28360*/  LDL.LU R0, [R1+0x15b8] ;  /* 0x0015b80001007983 */ /* 0x001f220000300800 */
[----:B------:R-:W-:-:S02]  /*28370*/  F2FP.F16.E4M3.UNPACK_B R36, R36 ;  /* 0x00000024ff24723e */ /* 0x000fc400020006ff */
[----:B------:R-:W-:Y:S01]  /*28380*/  F2FP.F16.E4M3.UNPACK_B R37, R37 ;  /* 0x00000025ff25723e */ /* 0x000fe200020006ff */
[----:B------:R-:W-:Y:S04]  /*28390*/  STL [R1+0x17d0], R61 ;  /* 0x0017d03d01007387 */ /* 0x000fe80000100800 */
[----:B------:R0:W-:Y:S01]  /*283a0*/  STL [R1+0x17cc], R60 ;  /* 0x0017cc3c01007387 */ /* 0x0001e20000100800 */
[----:B--2---:R-:W-:Y:S01]  /*283b0*/  HMMA.16816.F32 R32, R8, R6, R32 ;  /* 0x000000060820723c */ /* 0x004fe20000001820 */
[----:B---3--:R-:W-:-:S05]  /*283c0*/  IMAD R39, R23, 0x100, R39 ;  /* 0x0000010017277824 */ /* 0x008fca00078e0227 */
[C---:B------:R-:W-:Y:S06]  /*283d0*/  HMMA.16816.F32 R24, R8.reuse, R12, R24 ;  /* 0x0000000c0818723c */ /* 0x040fec0000001818 */
[----:B------:R-:W-:Y:S01]  /*283e0*/  HMMA.16816.F32 R8, R8, R2, R28 ;  /* 0x000000020808723c */ /* 0x000fe2000000181c */
[----:B------:R-:W-:-:S15]  /*283f0*/  F2FP.F16.E4M3.UNPACK_B R39, R39 ;  /* 0x00000027ff27723e */ /* 0x000fde00020006ff */
[----:B------:R-:W-:-:S01]  /*28400*/  NOP ;  /* 0x0000000000007918 */ /* 0x000fc20000000000 */
[----:B------:R-:W-:Y:S04]  /*28410*/  STL.64 [R1+0x2b0], R24 ;  /* 0x0002b01801007387 */ /* 0x000fe80000100a00 */
[----:B------:R1:W-:Y:S03]  /*28420*/  STL.64 [R1+0x2b8], R26 ;  /* 0x0002b81a01007387 */ /* 0x0003e60000100a00 */
[----:B0-----:R-:W-:Y:S02]  /*28430*/  IMAD.MOV.U32 R60, RZ, RZ, R10 ;  /* 0x000000ffff3c7224 */ /* 0x001fe400078e000a */
[----:B------:R-:W-:Y:S01]  /*28440*/  IMAD.MOV.U32 R61, RZ, RZ, R9 ;  /* 0x000000ffff3d7224 */ /* 0x000fe200078e0009 */
[----:B-1----:R-:W2:Y:S04]  /*28450*/  LDL.LU.64 R26, [R1+0x1990] ;  /* 0x00199000011a7983 */ /* 0x002ea80000300a00 */
[----:B------:R-:W2:Y:S04]  /*28460*/  LDL.LU.64 R24, [R1+0x1988] ;  /* 0x0019880001187983 */ /* 0x000ea80000300a00 */
[----:B------:R-:W-:Y:S04]  /*28470*/  STL.64 [R1+0x2a0], R32 ;  /* 0x0002a02001007387 */ /* 0x000fe80000100a00 */
[----:B------:R0:W-:Y:S04]  /*28480*/  STL.64 [R1+0x2a8], R34 ;  /* 0x0002a82201007387 */ /* 0x0001e80000100a00 */
[----:B0-----:R-:W3:Y:S04]  /*28490*/  LDL.LU.64 R34, [R1+0x1980] ;  /* 0x0019800001227983 */ /* 0x001ee80000300a00 */
[----:B------:R-:W3:Y:S04]  /*284a0*/  LDL.LU.64 R32, [R1+0x1978] ;  /* 0x0019780001207983 */ /* 0x000ee80000300a00 */
[----:B------:R-:W2:Y:S04]  /*284b0*/  LDL.LU R23, [R1+0x15d4] ;  /* 0x0015d40001177983 */ /* 0x000ea80000300800 */
[----:B------:R-:W3:Y:S04]  /*284c0*/  LDL.LU.64 R30, [R1+0x1970] ;  /* 0x00197000011e7983 */ /* 0x000ee80000300a00 */
[----:B------:R-:W3:Y:S04]  /*284d0*/  LDL.LU.64 R28, [R1+0x1968] ;  /* 0x00196800011c7983 */ /* 0x000ee80000300a00 */
[----:B------:R-:W-:Y:S01]  /*284e0*/  STL [R1+0x5c], R11 ;  /* 0x00005c0b01007387 */ /* 0x000fe20000100800 */
[----:B----4-:R-:W-:-:S05]  /*284f0*/  IMAD R38, R38, 0x100, R0 ;  /* 0x0000010026267824 */ /* 0x010fca00078e0200 */
[----:B------:R-:W-:-:S07]  /*28500*/  F2FP.F16.E4M3.UNPACK_B R38, R38 ;  /* 0x00000026ff26723e */ /* 0x000fce00020006ff */
[C---:B------:R-:W-:Y:S06]  /*28510*/  HMMA.16816.F32 R40, R36.reuse, R4, R40 ;  /* 0x000000042428723c */ /* 0x040fec0000001828 */
[C---:B------:R-:W-:Y:S06]  /*28520*/  HMMA.16816.F32 R44, R36.reuse, R20, R44 ;  /* 0x00000014242c723c */ /* 0x040fec000000182c */
[----:B------:R-:W-:Y:S01]  /*28530*/  HMMA.16816.F32 R52, R36, R18, R52 ;  /* 0x000000122434723c */ /* 0x000fe20000001834 */
[----:B------:R-:W-:-:S02]  /*28540*/  IMAD.MOV.U32 R0, RZ, RZ, R8 ;  /* 0x000000ffff007224 */ /* 0x000fc400078e0008 */
[----:B------:R-:W4:Y:S04]  /*28550*/  LDL.LU R8, [R1+0x15c4] ;  /* 0x0015c40001087983 */ /* 0x000f280000300800 */
[----:B------:R-:W2:Y:S04]  /*28560*/  LDL.LU R9, [R1+0x15cc] ;  /* 0x0015cc0001097983 */ /* 0x000ea80000300800 */
[----:B------:R-:W3:Y:S04]  /*28570*/  LDL.LU R10, [R1+0x15d8] ;  /* 0x0015d800010a7983 */ /* 0x000ee80000300800 */
[----:B------:R-:W-:Y:S04]  /*28580*/  STL [R1+0x17e0], R60 ;  /* 0x0017e03c01007387 */ /* 0x000fe80000100800 */
[----:B------:R0:W-:Y:S04]  /*28590*/  STL [R1+0x17dc], R61 ;  /* 0x0017dc3d01007387 */ /* 0x0001e80000100800 */
[----:B------:R1:W-:Y:S04]  /*285a0*/  STL [R1+0x17d8], R0 ;  /* 0x0017d80001007387 */ /* 0x0003e80000100800 */
[----:B------:R-:W-:Y:S04]  /*285b0*/  STL.64 [R1+0x30], R40 ;  /* 0x0000302801007387 */ /* 0x000fe80000100a00 */
[----:B------:R1:W-:Y:S01]  /*285c0*/  STL.64 [R1+0x38], R42 ;  /* 0x0000382a01007387 */ /* 0x0003e20000100a00 */
[----:B0-----:R-:W-:-:S02]  /*285d0*/  IMAD.MOV.U32 R61, RZ, RZ, R46 ;  /* 0x000000ffff3d7224 */ /* 0x001fc400078e002e */
[----:B-1----:R-:W-:Y:S02]  /*285e0*/  IMAD.MOV.U32 R0, RZ, RZ, R47 ;  /* 0x000000ffff007224 */ /* 0x002fe400078e002f */
[----:B------:R-:W-:Y:S01]  /*285f0*/  IMAD.MOV.U32 R60, RZ, RZ, R45 ;  /* 0x000000ffff3c7224 */ /* 0x000fe200078e002d */
[----:B------:R-:W4:Y:S04]  /*28600*/  LDL.LU.64 R42, [R1+0x1960] ;  /* 0x00196000012a7983 */ /* 0x000f280000300a00 */
[----:B------:R-:W4:Y:S04]  /*28610*/  LDL.LU.64 R40, [R1+0x1958] ;  /* 0x0019580001287983 */ /* 0x000f280000300a00 */
[----:B------:R0:W-:Y:S04]  /*28620*/  STL [R1+0x20], R44 ;  /* 0x0000202c01007387 */ /* 0x0001e80000100800 */
[----:B------:R-:W2:Y:S04]  /*28630*/  LDL.LU.64 R46, [R1+0x1950] ;  /* 0x00195000012e7983 */ /* 0x000ea80000300a00 */
[----:B0-----:R-:W2:Y:S04]  /*28640*/  LDL.LU.64 R44, [R1+0x1948] ;  /* 0x00194800012c7983 */ /* 0x001ea80000300a00 */
[----:B------:R-:W3:Y:S04]  /*28650*/  LDL.LU R20, [R1+0x15c8] ;  /* 0x0015c80001147983 */ /* 0x000ee80000300800 */
[----:B------:R-:W3:Y:S04]  /*28660*/  LDL.LU R21, [R1+0x15d0] ;  /* 0x0015d00001157983 */ /* 0x000ee80000300800 */
[----:B------:R-:W-:Y:S04]  /*28670*/  STL [R1+0x189c], R61 ;  /* 0x00189c3d01007387 */ /* 0x000fe80000100800 */
[----:B------:R-:W-:Y:S04]  /*28680*/  STL [R1+0x1898], R60 ;  /* 0x0018983c01007387 */ /* 0x000fe80000100800 */
[----:B------:R-:W-:Y:S04]  /*28690*/  STL.64 [R1], R52 ;  /* 0x0000003401007387 */ /* 0x000fe80000100a00 */
[----:B------:R0:W-:Y:S04]  /*286a0*/  STL.64 [R1+0x8], R54 ;  /* 0x0000083601007387 */ /* 0x0001e80000100a00 */
[----:B0-----:R-:W4:Y:S04]  /*286b0*/  LDL.LU.64 R54, [R1+0x1940] ;  /* 0x0019400001367983 */ /* 0x001f280000300a00 */
[----:B------:R-:W4:Y:S04]  /*286c0*/  LDL.LU.64 R52, [R1+0x1938] ;  /* 0x0019380001347983 */ /* 0x000f280000300a00 */
[----:B------:R-:W3:Y:S04]  /*286d0*/  LDL.LU R11, [R1+0x15dc] ;  /* 0x0015dc00010b7983 */ /* 0x000ee80000300800 */
[----:B------:R-:W3:Y:S04]  /*286e0*/  LDL.LU R4, [R1+0x3c8] ;  /* 0x0003c80001047983 */ /* 0x000ee80000300800 */
[----:B------:R-:W3:Y:S01]  /*286f0*/  LDL.LU R5, [R1+0x3cc] ;  /* 0x0003cc0001057983 */ /* 0x000ee20000300800 */
[C---:B--2---:R-:W-:Y:S06]  /*28700*/  HMMA.16816.F32 R44, R36.reuse, R14, R44 ;  /* 0x0000000e242c723c */ /* 0x044fec000000182c */
[C---:B----4-:R-:W-:Y:S06]  /*28710*/  HMMA.16816.F32 R52, R36.reuse, R16, R52 ;  /* 0x000000102434723c */ /* 0x050fec0000001834 */
[----:B------:R-:W-:-:S15]  /*28720*/  HMMA.16816.F32 R40, R36, R12, R40 ;  /* 0x0000000c2428723c */ /* 0x000fde0000001828 */
[----:B------:R-:W-:-:S02]  /*28730*/  NOP ;  /* 0x0000000000007918 */ /* 0x000fc40000000000 */
[----:B------:R-:W-:Y:S04]  /*28740*/  STL.64 [R1+0x16e0], R54 ;  /* 0x0016e03601007387 */ /* 0x000fe80000100a00 */
[----:B------:R-:W-:Y:S04]  /*28750*/  STL.64 [R1+0x16d8], R52 ;  /* 0x0016d83401007387 */ /* 0x000fe80000100a00 */
[----:B------:R-:W-:Y:S04]  /*28760*/  STL.64 [R1+0x16f0], R46 ;  /* 0x0016f02e01007387 */ /* 0x000fe80000100a00 */
[----:B------:R0:W-:Y:S04]  /*28770*/  STL.64 [R1+0x16e8], R44 ;  /* 0x0016e82c01007387 */ /* 0x0001e80000100a00 */
[----:B------:R-:W2:Y:S04]  /*28780*/  LDL.LU R13, [R1+0x15e0] ;  /* 0x0015e000010d7983 */ /* 0x000ea80000300800 */
[----:B------:R-:W-:Y:S04]  /*28790*/  STL.64 [R1+0x1700], R42 ;  /* 0x0017002a01007387 */ /* 0x000fe80000100a00 */
[----:B------:R-:W-:Y:S04]  /*287a0*/  STL.64 [R1+0x16f8], R40 ;  /* 0x0016f82801007387 */ /* 0x000fe80000100a00 */
[----:B0-----:R-:W4:Y:S04]  /*287b0*/  LDL.LU R44, [R1+0x3d8] ;  /* 0x0003d800012c7983 */ /* 0x001f280000300800 */
[----:B------:R-:W4:Y:S01]  /*287c0*/  LDL.LU R45, [R1+0x3dc] ;  /* 0x0003dc00012d7983 */ /* 0x000f220000300800 */
[----:B---3--:R-:W-:-:S02]  /*287d0*/  IMAD R8, R8, 0x100, R20 ;  /* 0x0000010008087824 */ /* 0x008fc400078e0214 */
[----:B------:R-:W-:Y:S01]  /*287e0*/  IMAD R9, R9, 0x100, R21 ;  /* 0x0000010009097824 */ /* 0x000fe200078e0215 */
[----:B------:R-:W3:Y:S04]  /*287f0*/  LDL.LU R20, [R1+0x3e8] ;  /* 0x0003e80001147983 */ /* 0x000ee80000300800 */
[----:B------:R-:W3:Y:S04]  /*28800*/  LDL.LU R21, [R1+0x3ec] ;  /* 0x0003ec0001157983 */ /* 0x000ee80000300800 */
[----:B------:R-:W3:Y:S04]  /*28810*/  LDL.LU R18, [R1+0x3f8] ;  /* 0x0003f80001127983 */ /* 0x000ee80000300800 */
        /* <DEDUP_REMOVED lines=11> */
[----:B------:R-:W-:-:S02]  /*288d0*/  F2FP.F16.E4M3.UNPACK_B R4, R4.H1 ;  /* 0x00000004ff04723e */ /* 0x000fc400030006ff */
[----:B------:R-:W-:Y:S02]  /*288e0*/  F2FP.F16.E4M3.UNPACK_B R5, R5.H1 ;  /* 0x00000005ff05723e */ /* 0x000fe400030006ff */
[----:B------:R-:W-:Y:S02]  /*288f0*/  F2FP.F16.E4M3.UNPACK_B R8, R8 ;  /* 0x00000008ff08723e */ /* 0x000fe400020006ff */
[----:B------:R-:W-:Y:S02]  /*28900*/  F2FP.F16.E4M3.UNPACK_B R9, R9 ;  /* 0x00000009ff09723e */ /* 0x000fe400020006ff */
[----:B------:R-:W-:Y:S01]  /*28910*/  F2FP.F16.E4M3.UNPACK_B R10, R10 ;  /* 0x0000000aff0a723e */ /* 0x000fe200020006ff */
[C---:B------:R-:W-:Y:S06]  /*28920*/  HMMA.16816.F32 R28, R36.reuse, R6, R28 ;  /* 0x00000006241c723c */ /* 0x040fec000000181c */
[----:B------:R-:W-:Y:S01]  /*28930*/  HMMA.16816.F32 R32, R36, R2, R32 ;  /* 0x000000022420723c */ /* 0x000fe20000001820 */
[----:B------:R-:W3:Y:S04]  /*28940*/  LDL.LU R17, [R1+0x408] ;  /* 0x0004080001117983 */ /* 0x000ee80000300800 */
[----:B------:R-:W3:Y:S01]  /*28950*/  LDL.LU R60, [R1+0x40c] ;  /* 0x00040c00013c7983 */ /* 0x000ee20000300800 */
[----:B------:R-:W-:-:S03]  /*28960*/  IMAD.MOV.U32 R55, RZ, RZ, R22 ;  /* 0x000000ffff377224 */ /* 0x000fc600078e0016 */
[----:B------:R-:W3:Y:S04]  /*28970*/  LDL.LU R61, [R1+0x1600] ;  /* 0x00160000013d7983 */ /* 0x000ee80000300800 */
[----:B------:R-:W3:Y:S04]  /*28980*/  LDL.LU R22, [R1+0x15fc] ;  /* 0x0015fc0001167983 */ /* 0x000ee80000300800 */
[----:B------:R-:W-:Y:S04]  /*28990*/  STL.64 [R1+0x1718], R30 ;  /* 0x0017181e01007387 */ /* 0x000fe80000100a00 */
[----:B------:R-:W-:Y:S04]  /*289a0*/  STL.64 [R1+0x1710], R28 ;  /* 0x0017101c01007387 */ /* 0x000fe80000100a00 */
[----:B------:R-:W-:Y:S04]  /*289b0*/  STL.64 [R1+0x1728], R34 ;  /* 0x0017282201007387 */ /* 0x000fe80000100a00 */
[----:B------:R-:W-:Y:S01]  /*289c0*/  STL.64 [R1+0x1720], R32 ;  /* 0x0017202001007387 */ /* 0x000fe20000100a00 */
[----:B--2---:R-:W-:-:S05]  /*289d0*/  IMAD R11, R11, 0x100, R13 ;  /* 0x000001000b0b7824 */ /* 0x004fca00078e020d */
[----:B------:R-:W-:-:S07]  /*289e0*/  F2FP.F16.E4M3.UNPACK_B R11, R11 ;  /* 0x0000000bff0b723e */ /* 0x000fce00020006ff */
[----:B------:R-:W-:Y:S01]  /*289f0*/  HMMA.16816.F32 R24, R8, R4, R24 ;  /* 0x000000040818723c */ /* 0x000fe20000001818 */
[----:B----4-:R-:W-:Y:S02]  /*28a00*/  F2FP.F16.E4M3.UNPACK_B R2, R44.H1 ;  /* 0x0000002cff02723e */ /* 0x010fe400030006ff */
[----:B------:R-:W-:Y:S02]  /*28a10*/  F2FP.F16.E4M3.UNPACK_B R3, R45.H1 ;  /* 0x0000002dff03723e */ /* 0x000fe400030006ff */
[----:B---3--:R-:W-:Y:S02]  /*28a20*/  F2FP.F16.E4M3.UNPACK_B R20, R20.H1 ;  /* 0x00000014ff14723e */ /* 0x008fe400030006ff */
[----:B------:R-:W-:-:S15]  /*28a30*/  F2FP.F16.E4M3.UNPACK_B R21, R21.H1 ;  /* 0x00000015ff15723e */ /* 0x000fde00030006ff */
[----:B------:R-:W-:-:S01]  /*28a40*/  NOP ;  /* 0x0000000000007918 */ /* 0x000fc20000000000 */
[----:B------:R-:W-:Y:S04]  /*28a50*/  STL.64 [R1+0x480], R24 ;  /* 0x0004801801007387 */ /* 0x000fe80000100a00 */
[----:B------:R0:W-:Y:S02]  /*28a60*/  STL.64 [R1+0x488], R26 ;  /* 0x0004881a01007387 */ /* 0x0001e40000100a00 */
[----:B0-----:R-:W-:Y:S01]  /*28a70*/  HMMA.16816.F32 R24, R8, R2, R48 ;  /* 0x000000020818723c */ /* 0x001fe20000001830 */
[----:B------:R-:W-:Y:S02]  /*28a80*/  F2FP.F16.E4M3.UNPACK_B R18, R18.H1 ;  /* 0x00000012ff12723e */ /* 0x000fe400030006ff */
[----:B------:R-:W-:-:S03]  /*28a90*/  F2FP.F16.E4M3.UNPACK_B R19, R19.H1 ;  /* 0x00000013ff13723e */ /* 0x000fc600030006ff */
[----:B------:R-:W-:-:S15]  /*28aa0*/  HMMA.16816.F32 R28, R8, R20, R56 ;  /* 0x00000014081c723c */ /* 0x000fde0000001838 */
[----:B------:R-:W-:-:S02]  /*28ab0*/  NOP ;  /* 0x0000000000007918 */ /* 0x000fc40000000000 */
[----:B------:R0:W-:Y:S04]  /*28ac0*/  STL.64 [R1+0x490], R24 ;  /* 0x0004901801007387 */ /* 0x0001e80000100a00 */
[----:B------:R1:W-:Y:S01]  /*28ad0*/  STL.64 [R1+0x498], R26 ;  /* 0x0004981a01007387 */ /* 0x0003e20000100a00 */
[----:B0-----:R-:W-:Y:S02]  /*28ae0*/  IMAD R25, R14, 0x100, R47 ;  /* 0x000001000e197824 */ /* 0x001fe400078e022f */
[----:B-1----:R-:W-:Y:S02]  /*28af0*/  IMAD R26, R16, 0x100, R15 ;  /* 0x00000100101a7824 */ /* 0x002fe400078e020f */
[----:B------:R-:W-:Y:S01]  /*28b00*/  HMMA.16816.F32 R12, R8, R18, R52 ;  /* 0x00000012080c723c */ /* 0x000fe20000001834 */
[----:B------:R-:W-:Y:S04]  /*28b10*/  STL.64 [R1+0x4a0], R28 ;  /* 0x0004a01c01007387 */ /* 0x000fe80000100a00 */
[----:B------:R-:W-:Y:S04]  /*28b20*/  STL.64 [R1+0x4a8], R30 ;  /* 0x0004a81e01007387 */ /* 0x000fe80000100a00 */
[----:B------:R-:W-:Y:S04]  /*28b30*/  STL [R1+0x1934], R26 ;  /* 0x0019341a01007387 */ /* 0x000fe80000100800 */
[----:B------:R-:W-:Y:S04]  /*28b40*/  STL [R1+0x1930], R25 ;  /* 0x0019301901007387 */ /* 0x000fe80000100800 */
[----:B------:R-:W2:Y:S06]  /*28b50*/  LDL.LU R36, [R1+0x250] ;  /* 0x0002500001247983 */ /* 0x000eac0000300800 */
        /* <DEDUP_REMOVED lines=23> */
[----:B-1----:R-:W4:Y:S04]  /*28cd0*/  LDL.LU R32, [R1+0x360] ;  /* 0x0003600001207983 */ /* 0x002f280000300800 */
[----:B------:R-:W4:Y:S04]  /*28ce0*/  LDL.LU R33, [R1+0x364] ;  /* 0x0003640001217983 */ /* 0x000f280000300800 */
[----:B------:R-:W4:Y:S04]  /*28cf0*/  LDL.LU R34, [R1+0x368] ;  /* 0x0003680001227983 */ /* 0x000f280000300800 */
[----:B------:R-:W4:Y:S04]  /*28d00*/  LDL.LU R35, [R1+0x36c] ;  /* 0x00036c0001237983 */ /* 0x000f280000300800 */
[----:B------:R-:W3:Y:S04]  /*28d10*/  LDL.LU R14, [R1+0x418] ;  /* 0x00041800010e7983 */ /* 0x000ee80000300800 */
[----:B------:R-:W4:Y:S04]  /*28d20*/  LDL.LU R15, [R1+0x41c] ;  /* 0x00041c00010f7983 */ /* 0x000f280000300800 */
[----:B------:R-:W4:Y:S04]  /*28d30*/  LDL.LU R12, [R1+0x428] ;  /* 0x00042800010c7983 */ /* 0x000f280000300800 */
[----:B------:R-:W4:Y:S04]  /*28d40*/  LDL.LU R13, [R1+0x42c] ;  /* 0x00042c00010d7983 */ /* 0x000f280000300800 */
[----:B------:R-:W3:Y:S04]  /*28d50*/  LDL.LU R24, [R1+0x40] ;  /* 0x0000400001187983 */ /* 0x000ee80000300800 */
[----:B------:R-:W3:Y:S04]  /*28d60*/  LDL.LU R25, [R1+0x44] ;  /* 0x0000440001197983 */ /* 0x000ee80000300800 */
[----:B------:R-:W3:Y:S04]  /*28d70*/  LDL.LU R26, [R1+0x48] ;  /* 0x00004800011a7983 */ /* 0x000ee80000300800 */
[----:B------:R-:W3:Y:S04]  /*28d80*/  LDL.LU R27, [R1+0x4c] ;  /* 0x00004c00011b7983 */ /* 0x000ee80000300800 */
[----:B------:R-:W4:Y:S04]  /*28d90*/  LDL.LU R6, [R1+0x438] ;  /* 0x0004380001067983 */ /* 0x000f280000300800 */
[----:B------:R-:W4:Y:S04]  /*28da0*/  LDL.LU R7, [R1+0x43c] ;  /* 0x00043c0001077983 */ /* 0x000f280000300800 */
[----:B--2---:R-:W2:Y:S04]  /*28db0*/  LDL.LU R48, [R1+0x370] ;  /* 0x0003700001307983 */ /* 0x004ea80000300800 */
[----:B------:R-:W2:Y:S04]  /*28dc0*/  LDL.LU R49, [R1+0x374] ;  /* 0x0003740001317983 */ /* 0x000ea80000300800 */
[----:B------:R-:W2:Y:S04]  /*28dd0*/  LDL.LU R50, [R1+0x378] ;  /* 0x0003780001327983 */ /* 0x000ea80000300800 */
[----:B------:R-:W2:Y:S01]  /*28de0*/  LDL.LU R51, [R1+0x37c] ;  /* 0x00037c0001337983 */ /* 0x000ea20000300800 */
[----:B------:R-:W-:-:S02]  /*28df0*/  F2FP.F16.E4M3.UNPACK_B R16, R17.H1 ;  /* 0x00000011ff10723e */ /* 0x000fc400030006ff */
[----:B------:R-:W-:Y:S01]  /*28e00*/  F2FP.F16.E4M3.UNPACK_B R17, R60.H1 ;  /* 0x0000003cff11723e */ /* 0x000fe200030006ff */
        /* <DEDUP_REMOVED lines=11> */
[----:B------:R-:W-:-:S03]  /*28ec0*/  IMAD R23, R23, 0x100, R46 ;  /* 0x0000010017177824 */ /* 0x000fc600078e022e */
[----:B------:R-:W2:Y:S04]  /*28ed0*/  LDL.LU R43, [R1+0x24c] ;  /* 0x00024c00012b7983 */ /* 0x000ea80000300800 */
[----:B------:R-:W2:Y:S04]  /*28ee0*/  LDL.LU R46, [R1+0x1618] ;  /* 0x00161800012e7983 */ /* 0x000ea80000300800 */
[----:B------:R-:W2:Y:S01]  /*28ef0*/  LDL.LU R47, [R1+0x1614] ;  /* 0x00161400012f7983 */ /* 0x000ea20000300800 */
[----:B------:R-:W-:-:S03]  /*28f00*/  IMAD R22, R22, 0x100, R61 ;  /* 0x0000010016167824 */ /* 0x000fc600078e023d */
[----:B------:R-:W2:Y:S04]  /*28f10*/  LDL.LU R60, [R1+0x1620] ;  /* 0x00162000013c7983 */ /* 0x000ea80000300800 */
[----:B------:R-:W2:Y:S04]  /*28f20*/  LDL.LU R61, [R1+0x161c] ;  /* 0x00161c00013d7983 */ /* 0x000ea80000300800 */
[----:B------:R-:W2:Y:S04]  /*28f30*/  LDL.LU R52, [R1+0x350] ;  /* 0x0003500001347983 */ /* 0x000ea80000300800 */
[----:B------:R-:W2:Y:S04]  /*28f40*/  LDL.LU R53, [R1+0x354] ;  /* 0x0003540001357983 */ /* 0x000ea80000300800 */
[----:B------:R-:W2:Y:S04]  /*28f50*/  LDL.LU R54, [R1+0x358] ;  /* 0x0003580001367983 */ /* 0x000ea80000300800 */
[----:B------:R-:W2:Y:S01]  /*28f60*/  LDL.LU R55, [R1+0x35c] ;  /* 0x00035c0001377983 */ /* 0x000ea20000300800 */
[----:B---3--:R-:W-:Y:S01]  /*28f70*/  HMMA.16816.F32 R24, R8, R16, R24 ;  /* 0x000000100818723c */ /* 0x008fe20000001818 */
[----:B------:R-:W-:-:S02]  /*28f80*/  F2FP.F16.E4M3.UNPACK_B R14, R14.H1 ;  /* 0x0000000eff0e723e */ /* 0x000fc400030006ff */
[----:B----4-:R-:W-:Y:S02]  /*28f90*/  F2FP.F16.E4M3.UNPACK_B R15, R15.H1 ;  /* 0x0000000fff0f723e */ /* 0x010fe400030006ff */
[----:B------:R-:W-:Y:S02]  /*28fa0*/  F2FP.F16.E4M3.UNPACK_B R12, R12.H1 ;  /* 0x0000000cff0c723e */ /* 0x000fe400030006ff */
[----:B------:R-:W-:-:S03]  /*28fb0*/  F2FP.F16.E4M3.UNPACK_B R13, R13.H1 ;  /* 0x0000000dff0d723e */ /* 0x000fc600030006ff */
[C---:B--2---:R-:W-:Y:S06]  /*28fc0*/  HMMA.16816.F32 R48, R8.reuse, R14, R48 ;  /* 0x0000000e0830723c */ /* 0x044fec0000001830 */
[----:B------:R-:W-:Y:S07]  /*28fd0*/  HMMA.16816.F32 R32, R8, R12, R32 ;  /* 0x0000000c0820723c */ /* 0x000fee0000001820 */
[----:B------:R-:W-:Y:S04]  /*28fe0*/  STL.64 [R1+0x700], R24 ;  /* 0x0007001801007387 */ /* 0x000fe80000100a00 */
[----:B------:R0:W-:Y:S04]  /*28ff0*/  STL.64 [R1+0x708], R26 ;  /* 0x0007081a01007387 */ /* 0x0001e80000100a00 */
[----:B0-----:R-:W2:Y:S04]  /*29000*/  LDL.LU R26, [R1+0x1934] ;  /* 0x00193400011a7983 */ /* 0x001ea80000300800 */
[----:B------:R-:W3:Y:S01]  /*29010*/  LDL.LU R25, [R1+0x1930] ;  /* 0x0019300001197983 */ /* 0x000ee20000300800 */
[----:B------:R-:W-:-:S02]  /*29020*/  F2FP.F16.E4M3.UNPACK_B R6, R6.H1 ;  /* 0x00000006ff06723e */ /* 0x000fc400030006ff */
[----:B------:R-:W-:Y:S01]  /*29030*/  F2FP.F16.E4M3.UNPACK_B R7, R7.H1 ;  /* 0x00000007ff07723e */ /* 0x000fe200030006ff */
[----:B------:R-:W-:Y:S04]  /*29040*/  STL.64 [R1+0x370], R48 ;  /* 0x0003703001007387 */ /* 0x000fe80000100a00 */
[----:B------:R0:W-:Y:S02]  /*29050*/  STL.64 [R1+0x378], R50 ;  /* 0x0003783201007387 */ /* 0x0001e40000100a00 */
[----:B------:R-:W-:Y:S02]  /*29060*/  HMMA.16816.F32 R8, R8, R6, R36 ;  /* 0x000000060808723c */ /* 0x000fe40000001824 */
[----:B0-----:R-:W4:Y:S04]  /*29070*/  LDL.LU.64 R50, [R1+0x1928] ;  /* 0x0019280001327983 */ /* 0x001f280000300a00 */
[----:B------:R-:W4:Y:S04]  /*29080*/  LDL.LU.64 R48, [R1+0x1920] ;  /* 0x0019200001307983 */ /* 0x000f280000300a00 */
[----:B------:R-:W-:Y:S04]  /*29090*/  STL.64 [R1+0x360], R32 ;  /* 0x0003602001007387 */ /* 0x000fe80000100a00 */
[----:B------:R0:W-:Y:S04]  /*290a0*/  STL.64 [R1+0x368], R34 ;  /* 0x0003682201007387 */ /* 0x0001e80000100a00 */
[----:B0-----:R-:W4:Y:S04]  /*290b0*/  LDL.LU.64 R34, [R1+0x1918] ;  /* 0x0019180001227983 */ /* 0x001f280000300a00 */
[----:B------:R-:W4:Y:S04]  /*290c0*/  LDL.LU.64 R32, [R1+0x1910] ;  /* 0x0019100001207983 */ /* 0x000f280000300a00 */
[----:B------:R-:W4:Y:S04]  /*290d0*/  LDL.LU.64 R38, [R1+0x1908] ;  /* 0x0019080001267983 */ /* 0x000f280000300a00 */
[----:B------:R-:W4:Y:S01]  /*290e0*/  LDL.LU.64 R36, [R1+0x1900] ;  /* 0x0019000001247983 */ /* 0x000f220000300a00 */
[----:B------:R-:W-:-:S02]  /*290f0*/  F2FP.F16.E4M3.UNPACK_B R24, R23 ;  /* 0x00000017ff18723e */ /* 0x000fc400020006ff */
[----:B------:R-:W-:Y:S01]  /*29100*/  F2FP.F16.E4M3.UNPACK_B R27, R22 ;  /* 0x00000016ff1b723e */ /* 0x000fe200020006ff */
[----:B------:R-:W-:Y:S04]  /*29110*/  STL.64 [R1+0x680], R8 ;  /* 0x0006800801007387 */ /* 0x000fe80000100a00 */
[----:B------:R0:W-:Y:S04]  /*29120*/  STL.64 [R1+0x688], R10 ;  /* 0x0006880a01007387 */ /* 0x0001e80000100a00 */
[----:B------:R-:W-:Y:S04]  /*29130*/  STL.64 [R1+0x18f8], R6 ;  /* 0x0018f80601007387 */ /* 0x000fe80000100a00 */
[----:B------:R1:W-:Y:S01]  /*29140*/  STL.64 [R1+0x18f0], R4 ;  /* 0x0018f00401007387 */ /* 0x0003e20000100a00 */
[----:B--2---:R-:W-:-:S02]  /*29150*/  F2FP.F16.E4M3.UNPACK_B R26, R26 ;  /* 0x0000001aff1a723e */ /* 0x004fc400020006ff */
[----:B---3--:R-:W-:-:S07]  /*29160*/  F2FP.F16.E4M3.UNPACK_B R25, R25 ;  /* 0x00000019ff19723e */ /* 0x008fce00020006ff */
[----:B0-----:R-:W-:-:S15]  /*29170*/  HMMA.16816.F32 R8, R24, R4, R56 ;  /* 0x000000041808723c */ /* 0x001fde0000001838 */
[----:B------:R-:W-:-:S08]  /*29180*/  NOP ;  /* 0x0000000000007918 */ /* 0x000fd00000000000 */
[----:B------:R-:W-:Y:S04]  /*29190*/  STL.64 [R1+0x670], R8 ;  /* 0x0006700801007387 */ /* 0x000fe80000100a00 */
[----:B------:R0:W-:Y:S01]  /*291a0*/  STL.64 [R1+0x678], R10 ;  /* 0x0006780a01007387 */ /* 0x0001e20000100a00 */
[C---:B----4-:R-:W-:Y:S06]  /*291b0*/  HMMA.16816.F32 R32, R24.reuse, R20, R32 ;  /* 0x000000141820723c */ /* 0x050fec0000001820 */
[C---:B-1----:R-:W-:Y:S06]  /*291c0*/  HMMA.16816.F32 R4, R24.reuse, R18, R36 ;  /* 0x000000121804723c */ /* 0x042fec0000001824 */
[----:B0-----:R-:W-:-:S15]  /*291d0*/  HMMA.16816.F32 R8, R24, R2, R48 ;  /* 0x000000021808723c */ /* 0x001fde0000001830 */
[----:B------:R-:W-:-:S08]  /*291e0*/  NOP ;  /* 0x0000000000007918 */ /* 0x000fd00000000000 */
[----:B------:R-:W-:Y:S04]  /*291f0*/  STL.64 [R1+0x660], R8 ;  /* 0x0006600801007387 */ /* 0x000fe80000100a00 */
[----:B------:R-:W-:Y:S04]  /*29200*/  STL.64 [R1+0x668], R10 ;  /* 0x0006680a01007387 */ /* 0x000fe80000100a00 */
[----:B------:R-:W-:Y:S04]  /*29210*/  STL.64 [R1+0x650], R32 ;  /* 0x0006502001007387 */ /* 0x000fe80000100a00 */
[----:B------:R-:W-:Y:S04]  /*29220*/  STL.64 [R1+0x658], R34 ;  /* 0x0006582201007387 */ /* 0x000fe80000100a00 */
[----:B------:R-:W-:Y:S04]  /*29230*/  STL.64 [R1+0x640], R4 ;  /* 0x0006400401007387 */ /* 0x000fe80000100a00 */
[----:B------:R0:W-:Y:S02]  /*29240*/  STL.64 [R1+0x648], R6 ;  /* 0x0006480601007387 */ /* 0x0001e40000100a00 */
[----:B0-----:R-:W-:Y:S02]  /*29250*/  HMMA.16816.F32 R4, R24, R16, R40 ;  /* 0x000000101804723c */ /* 0x001fe40000001828 */
[----:B------:R-:W-:Y:S04]  /*29260*/  STL.64 [R1+0x18b8], R18 ;  /* 0x0018b81201007387 */ /* 0x000fe80000100a00 */
[----:B------:R-:W-:-:S15]  /*29270*/  STL.64 [R1+0x18b0], R16 ;  /* 0x0018b01001007387 */ /* 0x000fde0000100a00 */
[----:B------:R-:W-:-:S02]  /*29280*/  NOP ;  /* 0x0000000000007918 */ /* 0x000fc40000000000 */
[----:B------:R-:W-:Y:S04]  /*29290*/  STL.64 [R1+0x6f0], R4 ;  /* 0x0006f00401007387 */ /* 0x000fe80000100a00 */
[----:B------:R0:W-:Y:S02]  /*292a0*/  STL.64 [R1+0x6f8], R6 ;  /* 0x0006f80601007387 */ /* 0x0001e40000100a00 */
[----:B0-----:R-:W-:Y:S01]  /*292b0*/  HMMA.16816.F32 R4, R24, R14, R52 ;  /* 0x0000000e1804723c */ /* 0x001fe20000001834 */
[----:B------:R-:W-:Y:S02]  /*292c0*/  IMAD R9, R45, 0x100, R44 ;  /* 0x000001002d097824 */ /* 0x000fe400078e022c */
[----:B------:R-:W2:Y:S01]  /*292d0*/  LDL.LU R44, [R1+0x180] ;  /* 0x00018000012c7983 */ /* 0x000ea20000300800 */
[----:B------:R-:W-:-:S15]  /*292e0*/  IMAD R10, R47, 0x100, R46 ;  /* 0x000001002f0a7824 */ /* 0x000fde00078e022e */
[----:B------:R-:W-:-:S04]  /*292f0*/  NOP ;  /* 0x0000000000007918 */ /* 0x000fc80000000000 */
[----:B------:R-:W-:Y:S04]  /*29300*/  STL.64 [R1+0x350], R4 ;  /* 0x0003500401007387 */ /* 0x000fe80000100a00 */
[----:B------:R-:W-:Y:S04]  /*29310*/  STL.64 [R1+0x358], R6 ;  /* 0x0003580601007387 */ /* 0x000fe80000100a00 */
[----:B------:R-:W2:Y:S04]  /*29320*/  LDL.LU R45, [R1+0x184] ;  /* 0x00018400012d7983 */ /* 0x000ea80000300800 */
[----:B------:R-:W3:Y:S04]  /*29330*/  LDL.LU R46, [R1+0x188] ;  /* 0x00018800012e7983 */ /* 0x000ee80000300800 */
[----:B------:R-:W3:Y:S01]  /*29340*/  LDL.LU R47, [R1+0x18c] ;  /* 0x00018c00012f7983 */ /* 0x000ee20000300800 */
[----:B------:R-:W-:-:S03]  /*29350*/  IMAD R8, R31, 0x100, R30 ;  /* 0x000001001f087824 */ /* 0x000fc600078e021e */
        /* <DEDUP_REMOVED lines=31> */
[----:B---3--:R-:W-:Y:S04]  /*29550*/  STL.64 [R1+0x18d0], R36 ;  /* 0x0018d02401007387 */ /* 0x008fe80000100a00 */
[----:B--2---:R-:W2:Y:S04]  /*29560*/  LDL.LU R48, [R1+0x1f0] ;  /* 0x0001f00001307983 */ /* 0x004ea80000300800 */
[----:B------:R-:W2:Y:S04]  /*29570*/  LDL.LU R49, [R1+0x1f4] ;  /* 0x0001f40001317983 */ /* 0x000ea80000300800 */
[----:B------:R-:W3:Y:S04]  /*29580*/  LDL.LU R50, [R1+0x1f8] ;  /* 0x0001f80001327983 */ /* 0x000ee80000300800 */
[----:B------:R-:W3:Y:S04]  /*29590*/  LDL.LU R51, [R1+0x1fc] ;  /* 0x0001fc0001337983 */ /* 0x000ee80000300800 */
[----:B---3--:R-:W-:Y:S04]  /*295a0*/  STL.64 [R1+0x18e8], R50 ;  /* 0x0018e83201007387 */ /* 0x008fe80000100a00 */
[----:B--2---:R1:W-:Y:S04]  /*295b0*/  STL.64 [R1+0x18e0], R48 ;  /* 0x0018e03001007387 */ /* 0x0043e80000100a00 */
[----:B------:R-:W2:Y:S04]  /*295c0*/  LDL.LU R16, [R1+0x200] ;  /* 0x0002000001107983 */ /* 0x000ea80000300800 */
[----:B------:R-:W2:Y:S04]  /*295d0*/  LDL.LU R17, [R1+0x204] ;  /* 0x0002040001117983 */ /* 0x000ea80000300800 */
[----:B------:R-:W2:Y:S04]  /*295e0*/  LDL.LU R18, [R1+0x208] ;  /* 0x0002080001127983 */ /* 0x000ea80000300800 */
[----:B------:R-:W2:Y:S04]  /*295f0*/  LDL.LU R19, [R1+0x20c] ;  /* 0x00020c0001137983 */ /* 0x000ea80000300800 */
        /* <DEDUP_REMOVED lines=8> */
[----:B-1----:R-:W2:Y:S04]  /*29680*/  LDL.LU R48, [R1+0x230] ;  /* 0x0002300001307983 */ /* 0x002ea80000300800 */
        /* <DEDUP_REMOVED lines=32> */
[----:B----4-:R-:W-:-:S15]  /*29890*/  HMMA.16816.F32 R4, R24, R12, R4 ;  /* 0x0000000c1804723c */ /* 0x010fde0000001804 */
[----:B------:R-:W-:-:S08]  /*298a0*/  NOP ;  /* 0x0000000000007918 */ /* 0x000fd00000000000 */
[----:B------:R-:W-:Y:S04]  /*298b0*/  STL.64 [R1+0x340], R4 ;  /* 0x0003400401007387 */ /* 0x000fe80000100a00 */
[----:B------:R0:W-:Y:S04]  /*298c0*/  STL.64 [R1+0x348], R6 ;  /* 0x0003480601007387 */ /* 0x0001e80000100a00 */
[----:B0-----:R-:W4:Y:S04]  /*298d0*/  LDL.LU.64 R6, [R1+0x18f8] ;  /* 0x0018f80001067983 */ /* 0x001f280000300a00 */
[----:B------:R-:W4:Y:S01]  /*298e0*/  LDL.LU.64 R4, [R1+0x18f0] ;  /* 0x0018f00001047983 */ /* 0x000f220000300a00 */
[----:B------:R-:W-:-:S02]  /*298f0*/  F2FP.F16.E4M3.UNPACK_B R8, R8 ;  /* 0x00000008ff08723e */ /* 0x000fc400020006ff */
[----:B------:R-:W-:Y:S02]  /*29900*/  F2FP.F16.E4M3.UNPACK_B R9, R9 ;  /* 0x00000009ff09723e */ /* 0x000fe400020006ff */
[----:B------:R-:W-:Y:S02]  /*29910*/  F2FP.F16.E4M3.UNPACK_B R10, R10 ;  /* 0x0000000aff0a723e */ /* 0x000fe400020006ff */
[----:B------:R-:W-:-:S07]  /*29920*/  F2FP.F16.E4M3.UNPACK_B R11, R11 ;  /* 0x0000000bff0b723e */ /* 0x000fce00020006ff */
[C---:B---3--:R-:W-:Y:S06]  /*29930*/  HMMA.16816.F32 R44, R8.reuse, R2, R44 ;  /* 0x00000002082c723c */ /* 0x048fec000000182c */
[----:B--2---:R-:W-:Y:S06]  /*29940*/  HMMA.16816.F32 R16, R8, R20, R16 ;  /* 0x000000140810723c */ /* 0x004fec0000001810 */
[----:B----4-:R-:W-:Y:S06]  /*29950*/  HMMA.16816.F32 R24, R24, R6, R48 ;  /* 0x000000061818723c */ /* 0x010fec0000001830 */
[----:B------:R-:W-:Y:S01]  /*29960*/  HMMA.16816.F32 R36, R8, R4, R36 ;  /* 0x000000040824723c */ /* 0x000fe20000001824 */
[----:B------:R-:W2:Y:S04]  /*29970*/  LDL.LU.64 R50, [R1+0x18e8] ;  /* 0x0018e80001327983 */ /* 0x000ea80000300a00 */
[----:B------:R-:W2:-:S12]  /*29980*/  LDL.LU.64 R48, [R1+0x18e0] ;  /* 0x0018e00001307983 */ /* 0x000e980000300a00 */
[----:B------:R0:W-:Y:S04]  /*29990*/  STL.64 [R1+0x630], R24 ;  /* 0x0006301801007387 */ /* 0x0001e80000100a00 */
[----:B------:R1:W-:Y:S04]  /*299a0*/  STL.64 [R1+0x638], R26 ;  /* 0x0006381a01007387 */ /* 0x0003e80000100a00 */
[----:B0-----:R-:W3:Y:S04]  /*299b0*/  LDL.LU R24, [R1+0x1624] ;  /* 0x0016240001187983 */ /* 0x001ee80000300800 */
[----:B------:R-:W4:Y:S04]  /*299c0*/  LDL.LU R25, [R1+0x162c] ;  /* 0x00162c0001197983 */ /* 0x000f280000300800 */
        /* <DEDUP_REMOVED lines=14> */
[----:B------:R-:W-:Y:S01]  /*29ab0*/  HMMA.16816.F32 R28, R8, R14, R28 ;  /* 0x0000000e081c723c */ /* 0x000fe2000000181c */
[----:B---3--:R-:W-:-:S02]  /*29ac0*/  IMAD R24, R24, 0x100, R61 ;  /* 0x0000010018187824 */ /* 0x008fc400078e023d */
[----:B----4-:R-:W-:-:S03]  /*29ad0*/  IMAD R25, R25, 0x100, R60 ;  /* 0x0000010019197824 */ /* 0x010fc600078e023c */
[C---:B--2---:R-:W-:Y:S06]  /*29ae0*/  HMMA.16816.F32 R48, R8.reuse, R18, R48 ;  /* 0x000000120830723c */ /* 0x044fec0000001830 */
[----:B------:R-:W-:-:S15]  /*29af0*/  HMMA.16816.F32 R36, R8, R16, R36 ;  /* 0x000000100824723c */ /* 0x000fde0000001824 */
[----:B------:R-:W-:-:S02]  /*29b00*/  NOP ;  /* 0x0000000000007918 */ /* 0x000fc40000000000 */
[----:B------:R-:W-:Y:S04]  /*29b10*/  STL.64 [R1+0x5f0], R48 ;  /* 0x0005f03001007387 */ /* 0x000fe80000100a00 */
[----:B------:R0:W-:Y:S04]  /*29b20*/  STL.64 [R1+0x5f8], R50 ;  /* 0x0005f83201007387 */ /* 0x0001e80000100a00 */
[----:B0-----:R-:W2:Y:S04]  /*29b30*/  LDL.LU.64 R50, [R1+0x18a8] ;  /* 0x0018a80001327983 */ /* 0x001ea80000300a00 */
[----:B------:R-:W2:Y:S04]  /*29b40*/  LDL.LU.64 R48, [R1+0x18a0] ;  /* 0x0018a00001307983 */ /* 0x000ea80000300a00 */
[----:B------:R-:W3:Y:S04]  /*29b50*/  LDL.LU R61, [R1+0x189c] ;  /* 0x00189c00013d7983 */ /* 0x000ee80000300800 */
[----:B------:R-:W4:Y:S04]  /*29b60*/  LDL.LU R60, [R1+0x1898] ;  /* 0x00189800013c7983 */ /* 0x000f280000300800 */
[----:B------:R-:W-:Y:S04]  /*29b70*/  STL.64 [R1+0x6e0], R36 ;  /* 0x0006e02401007387 */ /* 0x000fe80000100a00 */
[----:B------:R0:W-:Y:S01]  /*29b80*/  STL.64 [R1+0x6e8], R38 ;  /* 0x0006e82601007387 */ /* 0x0001e20000100a00 */
[----:B------:R-:W-:Y:S03]  /*29b90*/  HMMA.16816.F32 R44, R8, R12, R44 ;  /* 0x0000000c082c723c */ /* 0x000fe6000000182c */
[----:B0-----:R-:W3:Y:S04]  /*29ba0*/  LDL.LU.64 R38, [R1+0x1890] ;  /* 0x0018900001267983 */ /* 0x001ee80000300a00 */
[----:B------:R-:W3:Y:S04]  /*29bb0*/  LDL.LU.64 R36, [R1+0x1888] ;  /* 0x0018880001247983 */ /* 0x000ee80000300a00 */
[----:B------:R-:W-:Y:S04]  /*29bc0*/  STL.64 [R1+0x330], R28 ;  /* 0x0003301c01007387 */ /* 0x000fe80000100a00 */
[----:B------:R0:W-:Y:S04]  /*29bd0*/  STL.64 [R1+0x338], R30 ;  /* 0x0003381e01007387 */ /* 0x0001e80000100a00 */
[----:B0-----:R-:W4:Y:S04]  /*29be0*/  LDL.LU.64 R30, [R1+0x1880] ;  /* 0x00188000011e7983 */ /* 0x001f280000300a00 */
[----:B------:R-:W4:Y:S04]  /*29bf0*/  LDL.LU.64 R28, [R1+0x1878] ;  /* 0x00187800011c7983 */ /* 0x000f280000300a00 */
[----:B------:R-:W-:Y:S04]  /*29c00*/  STL.64 [R1+0x320], R44 ;  /* 0x0003202c01007387 */ /* 0x000fe80000100a00 */
[----:B------:R0:W-:Y:S04]  /*29c10*/  STL.64 [R1+0x328], R46 ;  /* 0x0003282e01007387 */ /* 0x0001e80000100a00 */
[----:B0-----:R-:W3:Y:S04]  /*29c20*/  LDL.LU.64 R46, [R1+0x1870] ;  /* 0x00187000012e7983 */ /* 0x001ee80000300a00 */
[----:B------:R-:W3:Y:S01]  /*29c30*/  LDL.LU.64 R44, [R1+0x1868] ;  /* 0x00186800012c7983 */ /* 0x000ee20000300a00 */
[----:B------:R-:W-:-:S02]  /*29c40*/  IMAD R22, R22, 0x100, R26 ;  /* 0x0000010016167824 */ /* 0x000fc400078e021a */
[----:B------:R-:W-:Y:S01]  /*29c50*/  IMAD R23, R23, 0x100, R27 ;  /* 0x0000010017177824 */ /* 0x000fe200078e021b */
[----:B------:R-:W-:Y:S02]  /*29c60*/  F2FP.F16.E4M3.UNPACK_B R24, R24 ;  /* 0x00000018ff18723e */ /* 0x000fe400020006ff */
[----:B------:R-:W-:Y:S02]  /*29c70*/  F2FP.F16.E4M3.UNPACK_B R25, R25 ;  /* 0x00000019ff19723e */ /* 0x000fe400020006ff */
[----:B------:R-:W-:Y:S02]  /*29c80*/  F2FP.F16.E4M3.UNPACK_B R26, R22 ;  /* 0x00000016ff1a723e */ /* 0x000fe400020006ff */
[----:B------:R-:W-:Y:S01]  /*29c90*/  F2FP.F16.E4M3.UNPACK_B R27, R23 ;  /* 0x00000017ff1b723e */ /* 0x000fe200020006ff */
[----:B------:R-:W-:Y:S06]  /*29ca0*/  HMMA.16816.F32 R56, R8, R6, R56 ;  /* 0x000000060838723c */ /* 0x000fec0000001838 */
[----:B------:R-:W-:-:S15]  /*29cb0*/  STL.64 [R1+0x1850], R6 ;  /* 0x0018500601007387 */ /* 0x000fde0000100a00 */
[----:B------:R-:W-:-:S02]  /*29cc0*/  NOP ;  /* 0x0000000000007918 */ /* 0x000fc40000000000 */
[----:B------:R-:W-:Y:S04]  /*29cd0*/  STL.64 [R1+0x5e0], R56 ;  /* 0x0005e03801007387 */ /* 0x000fe80000100a00 */
[----:B------:R-:W-:Y:S04]  /*29ce0*/  STL.64 [R1+0x5e8], R58 ;  /* 0x0005e83a01007387 */ /* 0x000fe80000100a00 */
[----:B------:R4:W-:Y:S01]  /*29cf0*/  STL.64 [R1+0x1848], R4 ;  /* 0x0018480401007387 */ /* 0x0009e20000100a00 */
[----:B--2---:R-:W-:-:S15]  /*29d00*/  HMMA.16816.F32 R8, R24, R4, R48 ;  /* 0x000000041808723c */ /* 0x004fde0000001830 */
[----:B------:R-:W-:-:S08]  /*29d10*/  NOP ;  /* 0x0000000000007918 */ /* 0x000fd00000000000 */
[----:B------:R-:W-:Y:S04]  /*29d20*/  STL.64 [R1+0x5d0], R8 ;  /* 0x0005d00801007387 */ /* 0x000fe80000100a00 */
[----:B------:R0:W-:Y:S01]  /*29d30*/  STL.64 [R1+0x5d8], R10 ;  /* 0x0005d80a01007387 */ /* 0x0001e20000100a00 */
[C---:B----4-:R-:W-:Y:S06]  /*29d40*/  HMMA.16816.F32 R4, R24.reuse, R18, R28 ;  /* 0x000000121804723c */ /* 0x050fec000000181c */
[C---:B0-----:R-:W-:Y:S06]  /*29d50*/  HMMA.16816.F32 R8, R24.reuse, R2, R32 ;  /* 0x000000021808723c */ /* 0x041fec0000001820 */
[----:B---3--:R-:W-:-:S15]  /*29d60*/  HMMA.16816.F32 R32, R24, R20, R36 ;  /* 0x000000141820723c */ /* 0x008fde0000001824 */
[----:B------:R-:W-:-:S02]  /*29d70*/  NOP ;  /* 0x0000000000007918 */ /* 0x000fc40000000000 */
        /* <DEDUP_REMOVED lines=8> */
[----:B------:R-:W-:Y:S01]  /*29e00*/  STL.64 [R1+0x1808], R16 ;  /* 0x0018081001007387 */ /* 0x000fe20000100a00 */
[----:B------:R-:W-:-:S02]  /*29e10*/  IMAD R10, R53, 0x100, R52 ;  /* 0x00000100350a7824 */ /* 0x000fc400078e0234 */
[----:B------:R-:W-:-:S14]  /*29e20*/  IMAD R11, R55, 0x100, R54 ;  /* 0x00000100370b7824 */ /* 0x000fdc00078e0236 */
[----:B------:R-:W-:Y:S04]  /*29e30*/  STL.64 [R1+0x6d0], R4 ;  /* 0x0006d00401007387 */ /* 0x000fe80000100a00 */
[----:B------:R-:W-:Y:S04]  /*29e40*/  STL.64 [R1+0x6d8], R6 ;  /* 0x0006d80601007387 */ /* 0x000fe80000100a00 */
        /* <DEDUP_REMOVED lines=38> */
[----:B--2---:R-:W2:Y:S04]  /*2a0b0*/  LDL.LU R36, [R1+0x150] ;  /* 0x0001500001247983 */ /* 0x004ea80000300800 */
[----:B------:R-:W2:Y:S04]  /*2a0c0*/  LDL.LU R37, [R1+0x154] ;  /* 0x0001540001257983 */ /* 0x000ea80000300800 */
[----:B------:R-:W2:Y:S04]  /*2a0d0*/  LDL.LU R38, [R1+0x158] ;  /* 0x0001580001267983 */ /* 0x000ea80000300800 */
[----:B------:R-:W2:Y:S04]  /*2a0e0*/  LDL.LU R39, [R1+0x15c] ;  /* 0x00015c0001277983 */ /* 0x000ea80000300800 */
        /* <DEDUP_REMOVED lines=48> */
[----:B------:R-:W4:Y:S01]  /*2a3f0*/  LDL.LU.64 R4, [R1+0x1848] ;  /* 0x0018480001047983 */ /* 0x000f220000300a00 */
[----:B------:R-:W-:-:S02]  /*2a400*/  F2FP.F16.E4M3.UNPACK_B R8, R8 ;  /* 0x00000008ff08723e */ /* 0x000fc400020006ff */
[----:B------:R-:W-:Y:S02]  /*2a410*/  F2FP.F16.E4M3.UNPACK_B R9, R9 ;  /* 0x00000009ff09723e */ /* 0x000fe400020006ff */
[----:B------:R-:W-:Y:S02]  /*2a420*/  F2FP.F16.E4M3.UNPACK_B R10, R10 ;  /* 0x0000000aff0a723e */ /* 0x000fe400020006ff */
[----:B------:R-:W-:-:S07]  /*2a430*/  F2FP.F16.E4M3.UNPACK_B R11, R11 ;  /* 0x0000000bff0b723e */ /* 0x000fce00020006ff */
[C---:B------:R-:W-:Y:S06]  /*2a440*/  HMMA.16816.F32 R36, R8.reuse, R2, R36 ;  /* 0x000000020824723c */ /* 0x040fec0000001824 */
[----:B--2---:R-:W-:Y:S06]  /*2a450*/  HMMA.16816.F32 R16, R8, R20, R16 ;  /* 0x000000140810723c */ /* 0x004fec0000001810 */
[----:B---3--:R-:W-:Y:S06]  /*2a460*/  HMMA.16816.F32 R24, R24, R6, R40 ;  /* 0x000000061818723c */ /* 0x008fec0000001828 */
[----:B----4-:R-:W-:Y:S01]  /*2a470*/  HMMA.16816.F32 R52, R8, R4, R52 ;  /* 0x000000040834723c */ /* 0x010fe20000001834 */
[----:B------:R-:W2:Y:S04]  /*2a480*/  LDL.LU.64 R42, [R1+0x1840] ;  /* 0x00184000012a7983 */ /* 0x000ea80000300a00 */
[----:B------:R-:W2:-:S12]  /*2a490*/  LDL.LU.64 R40, [R1+0x1838] ;  /* 0x0018380001287983 */ /* 0x000e980000300a00 */
[----:B------:R-:W-:Y:S04]  /*2a4a0*/  STL.64 [R1+0x590], R24 ;  /* 0x0005901801007387 */ /* 0x000fe80000100a00 */
[----:B------:R0:W-:Y:S04]  /*2a4b0*/  STL.64 [R1+0x598], R26 ;  /* 0x0005981a01007387 */ /* 0x0001e80000100a00 */
[----:B0-----:R-:W3:Y:S04]  /*2a4c0*/  LDL.LU R26, [R1+0x1668] ;  /* 0x00166800011a7983 */ /* 0x001ee80000300800 */
[----:B------:R-:W3:Y:S04]  /*2a4d0*/  LDL.LU R27, [R1+0x1664] ;  /* 0x00166400011b7983 */ /* 0x000ee80000300800 */
[----:B------:R-:W-:Y:S04]  /*2a4e0*/  STL.64 [R1+0x580], R52 ;  /* 0x0005803401007387 */ /* 0x000fe80000100a00 */
[----:B------:R0:W-:Y:S04]  /*2a4f0*/  STL.64 [R1+0x588], R54 ;  /* 0x0005883601007387 */ /* 0x0001e80000100a00 */
[----:B0-----:R-:W4:Y:S04]  /*2a500*/  LDL.LU.64 R54, [R1+0x1830] ;  /* 0x0018300001367983 */ /* 0x001f280000300a00 */
[----:B------:R-:W4:Y:S04]  /*2a510*/  LDL.LU.64 R52, [R1+0x1828] ;  /* 0x0018280001347983 */ /* 0x000f280000300a00 */
[----:B------:R-:W-:Y:S04]  /*2a520*/  STL.64 [R1+0x570], R36 ;  /* 0x0005702401007387 */ /* 0x000fe80000100a00 */
[----:B------:R0:W-:Y:S04]  /*2a530*/  STL.64 [R1+0x578], R38 ;  /* 0x0005782601007387 */ /* 0x0001e80000100a00 */
[----:B0-----:R-:W3:Y:S04]  /*2a540*/  LDL.LU.64 R38, [R1+0x1820] ;  /* 0x0018200001267983 */ /* 0x001ee80000300a00 */
[----:B------:R-:W3:Y:S04]  /*2a550*/  LDL.LU.64 R36, [R1+0x1818] ;  /* 0x0018180001247983 */ /* 0x000ee80000300a00 */
[----:B------:R-:W-:Y:S04]  /*2a560*/  STL.64 [R1+0x560], R16 ;  /* 0x0005601001007387 */ /* 0x000fe80000100a00 */
[----:B------:R0:W-:Y:S04]  /*2a570*/  STL.64 [R1+0x568], R18 ;  /* 0x0005681201007387 */ /* 0x0001e80000100a00 */
[----:B0-----:R-:W2:Y:S04]  /*2a580*/  LDL.LU.64 R18, [R1+0x1810] ;  /* 0x0018100001127983 */ /* 0x001ea80000300a00 */
[----:B------:R-:W4:Y:S01]  /*2a590*/  LDL.LU.64 R16, [R1+0x1808] ;  /* 0x0018080001107983 */ /* 0x000f220000300a00 */
[C---:B------:R-:W-:Y:S06]  /*2a5a0*/  HMMA.16816.F32 R48, R8.reuse, R14, R48 ;  /* 0x0000000e0830723c */ /* 0x040fec0000001830 */
[----:B--2---:R-:W-:-:S15]  /*2a5b0*/  HMMA.16816.F32 R40, R8, R18, R40 ;  /* 0x000000120828723c */ /* 0x004fde0000001828 */
[----:B------:R-:W-:-:S08]  /*2a5c0*/  NOP ;  /* 0x0000000000007918 */ /* 0x000fd00000000000 */
[----:B------:R-:W-:Y:S04]  /*2a5d0*/  STL.64 [R1+0x550], R40 ;  /* 0x0005502801007387 */ /* 0x000fe80000100a00 */
[----:B------:R0:W-:Y:S04]  /*2a5e0*/  STL.64 [R1+0x558], R42 ;  /* 0x0005582a01007387 */ /* 0x0001e80000100a00 */
[----:B0-----:R-:W2:Y:S04]  /*2a5f0*/  LDL.LU.64 R42, [R1+0x1800] ;  /* 0x00180000012a7983 */ /* 0x001ea80000300a00 */
[----:B------:R-:W2:Y:S01]  /*2a600*/  LDL.LU.64 R40, [R1+0x17f8] ;  /* 0x0017f80001287983 */ /* 0x000ea20000300a00 */
[----:B----4-:R-:W-:Y:S01]  /*2a610*/  HMMA.16816.F32 R52, R8, R16, R52 ;  /* 0x000000100834723c */ /* 0x010fe20000001834 */
[----:B------:R-:W-:-:S02]  /*2a620*/  IMAD R25, R22, 0x100, R23 ;  /* 0x0000010016197824 */ /* 0x000fc400078e0217 */
[----:B---3--:R-:W-:Y:S02]  /*2a630*/  IMAD R24, R27, 0x100, R26 ;  /* 0x000001001b187824 */ /* 0x008fe400078e021a */
[----:B------:R-:W-:Y:S02]  /*2a640*/  IMAD R22, R57, 0x100, R56 ;  /* 0x0000010039167824 */ /* 0x000fe400078e0238 */
[----:B------:R-:W-:Y:S01]  /*2a650*/  IMAD R23, R59, 0x100, R58 ;  /* 0x000001003b177824 */ /* 0x000fe200078e023a */
[----:B------:R-:W-:Y:S02]  /*2a660*/  F2FP.F16.E4M3.UNPACK_B R25, R25 ;  /* 0x00000019ff19723e */ /* 0x000fe400020006ff */
[----:B------:R-:W-:Y:S02]  /*2a670*/  F2FP.F16.E4M3.UNPACK_B R24, R24 ;  /* 0x00000018ff18723e */ /* 0x000fe400020006ff */
[----:B------:R-:W-:Y:S02]  /*2a680*/  F2FP.F16.E4M3.UNPACK_B R26, R22 ;  /* 0x00000016ff1a723e */ /* 0x000fe400020006ff */
[----:B------:R-:W-:-:S09]  /*2a690*/  F2FP.F16.E4M3.UNPACK_B R27, R23 ;  /* 0x00000017ff1b723e */ /* 0x000fd200020006ff */
[----:B------:R-:W-:Y:S04]  /*2a6a0*/  STL.64 [R1+0x6c0], R52 ;  /* 0x0006c03401007387 */ /* 0x000fe80000100a00 */
[----:B------:R0:W-:Y:S04]  /*2a6b0*/  STL.64 [R1+0x6c8], R54 ;  /* 0x0006c83601007387 */ /* 0x0001e80000100a00 */
[----:B0-----:R-:W3:Y:S04]  /*2a6c0*/  LDL.LU.64 R54, [R1+0x17f0] ;  /* 0x0017f00001367983 */ /* 0x001ee80000300a00 */
[----:B------:R-:W3:Y:S04]  /*2a6d0*/  LDL.LU.64 R52, [R1+0x17e8] ;  /* 0x0017e80001347983 */ /* 0x000ee80000300a00 */
[----:B------:R-:W-:Y:S04]  /*2a6e0*/  STL [R1+0x17ac], R16 ;  /* 0x0017ac1001007387 */ /* 0x000fe80000100800 */
[----:B------:R-:W-:Y:S04]  /*2a6f0*/  STL [R1+0x17a8], R17 ;  /* 0x0017a81101007387 */ /* 0x000fe80000100800 */
[----:B------:R-:W-:Y:S04]  /*2a700*/  STL [R1+0x1794], R15 ;  /* 0x0017940f01007387 */ /* 0x000fe80000100800 */
[----:B------:R-:W-:Y:S04]  /*2a710*/  STL.64 [R1+0x2f0], R48 ;  /* 0x0002f03001007387 */ /* 0x000fe80000100a00 */
[----:B------:R0:W-:Y:S02]  /*2a720*/  STL.64 [R1+0x2f8], R50 ;  /* 0x0002f83201007387 */ /* 0x0001e40000100a00 */
[C---:B0-----:R-:W-:Y:S06]  /*2a730*/  HMMA.16816.F32 R48, R8.reuse, R12, R32 ;  /* 0x0000000c0830723c */ /* 0x041fec0000001820 */
[----:B------:R-:W-:Y:S06]  /*2a740*/  HMMA.16816.F32 R32, R8, R6, R36 ;  /* 0x000000060820723c */ /* 0x000fec0000001824 */
[C---:B------:R-:W-:Y:S11]  /*2a750*/  HMMA.16816.F32 R8, R24.reuse, R4, R28 ;  /* 0x000000041808723c */ /* 0x040ff6000000181c */
[----:B------:R0:W-:Y:S04]  /*2a760*/  STL.64 [R1+0x2e0], R48 ;  /* 0x0002e03001007387 */ /* 0x0001e80000100a00 */
[----:B------:R-:W-:Y:S04]  /*2a770*/  STL.64 [R1+0x2e8], R50 ;  /* 0x0002e83201007387 */ /* 0x000fe80000100a00 */
[----:B------:R-:W-:Y:S04]  /*2a780*/  STL.64 [R1+0x1778], R6 ;  /* 0x0017780601007387 */ /* 0x000fe80000100a00 */
[----:B------:R-:W-:Y:S04]  /*2a790*/  STL.64 [R1+0x540], R32 ;  /* 0x0005402001007387 */ /* 0x000fe80000100a00 */
[----:B------:R-:W-:Y:S04]  /*2a7a0*/  STL.64 [R1+0x548], R34 ;  /* 0x0005482201007387 */ /* 0x000fe80000100a00 */
[----:B------:R-:W-:Y:S04]  /*2a7b0*/  STL.64 [R1+0x1770], R4 ;  /* 0x0017700401007387 */ /* 0x000fe80000100a00 */
[----:B------:R-:W-:Y:S04]  /*2a7c0*/  STL.64 [R1+0x530], R8 ;  /* 0x0005300801007387 */ /* 0x000fe80000100a00 */
[----:B------:R1:W-:Y:S01]  /*2a7d0*/  STL.64 [R1+0x538], R10 ;  /* 0x0005380a01007387 */ /* 0x0003e20000100a00 */
[----:B--2---:R-:W-:-:S15]  /*2a7e0*/  HMMA.16816.F32 R28, R24, R2, R40 ;  /* 0x00000002181c723c */ /* 0x004fde0000001828 */
[----:B------:R-:W-:-:S08]  /*2a7f0*/  NOP ;  /* 0x0000000000007918 */ /* 0x000fd00000000000 */
[----:B------:R2:W-:Y:S04]  /*2a800*/  STL.64 [R1+0x520], R28 ;  /* 0x0005201c01007387 */ /* 0x0005e80000100a00 */
[----:B------:R4:W-:Y:S04]  /*2a810*/  STL.64 [R1+0x528], R30 ;  /* 0x0005281e01007387 */ /* 0x0009e80000100a00 */
[----:B0-----:R-:W2:Y:S01]  /*2a820*/  LDL.LU R48, [R1+0x20] ;  /* 0x0000200001307983 */ /* 0x001ea20000300800 */
[C---:B-1----:R-:W-:Y:S06]  /*2a830*/  HMMA.16816.F32 R8, R24.reuse, R20, R44 ;  /* 0x000000141808723c */ /* 0x042fec000000182c */
[----:B---3--:R-:W-:Y:S01]  /*2a840*/  HMMA.16816.F32 R4, R24, R18, R52 ;  /* 0x000000121804723c */ /* 0x008fe20000001834 */
[----:B------:R-:W-:-:S02]  /*2a850*/  IMAD.MOV.U32 R50, RZ, RZ, R61 ;  /* 0x000000ffff327224 */ /* 0x000fc400078e003d */
[----:B------:R-:W-:Y:S02]  /*2a860*/  IMAD.MOV.U32 R51, RZ, RZ, R0 ;  /* 0x000000ffff337224 */ /* 0x000fe400078e0000 */
[----:B------:R-:W-:-:S12]  /*2a870*/  IMAD.MOV.U32 R49, RZ, RZ, R60 ;  /* 0x000000ffff317224 */ /* 0x000fd800078e003c */
[----:B------:R-:W-:Y:S04]  /*2a880*/  STL.64 [R1+0x510], R8 ;  /* 0x0005100801007387 */ /* 0x000fe80000100a00 */
[----:B------:R-:W-:Y:S04]  /*2a890*/  STL.64 [R1+0x518], R10 ;  /* 0x0005180a01007387 */ /* 0x000fe80000100a00 */
[----:B------:R-:W-:Y:S04]  /*2a8a0*/  STL.64 [R1+0x500], R4 ;  /* 0x0005000401007387 */ /* 0x000fe80000100a00 */
[----:B------:R-:W-:Y:S04]  /*2a8b0*/  STL.64 [R1+0x508], R6 ;  /* 0x0005080601007387 */ /* 0x000fe80000100a00 */
[----:B------:R-:W3:Y:S04]  /*2a8c0*/  LDL.LU R60, [R1+0x17e0] ;  /* 0x0017e000013c7983 */ /* 0x000ee80000300800 */
[----:B------:R-:W4:Y:S04]  /*2a8d0*/  LDL.LU R61, [R1+0x17dc] ;  /* 0x0017dc00013d7983 */ /* 0x000f280000300800 */
[----:B------:R-:W4:Y:S04]  /*2a8e0*/  LDL.LU R0, [R1+0x17d8] ;  /* 0x0017d80001007983 */ /* 0x000f280000300800 */
[----:B------:R0:W-:Y:S04]  /*2a8f0*/  STL.64 [R1+0x1738], R50 ;  /* 0x0017383201007387 */ /* 0x0001e80000100a00 */
[----:B--2---:R1:W-:Y:S04]  /*2a900*/  STL.64 [R1+0x1730], R48 ;  /* 0x0017303001007387 */ /* 0x0043e80000100a00 */
[----:B------:R-:W2:Y:S04]  /*2a910*/  LDL.LU R56, [R1+0x30] ;  /* 0x0000300001387983 */ /* 0x000ea80000300800 */
[----:B------:R-:W2:Y:S04]  /*2a920*/  LDL.LU R57, [R1+0x34] ;  /* 0x0000340001397983 */ /* 0x000ea80000300800 */
[----:B------:R-:W2:Y:S04]  /*2a930*/  LDL.LU R58, [R1+0x38] ;  /* 0x00003800013a7983 */ /* 0x000ea80000300800 */
[----:B------:R-:W2:Y:S01]  /*2a940*/  LDL.LU R59, [R1+0x3c] ;  /* 0x00003c00013b7983 */ /* 0x000ea20000300800 */
[----:B---3--:R-:W-:-:S02]  /*2a950*/  IMAD.MOV.U32 R54, RZ, RZ, R60 ;  /* 0x000000ffff367224 */ /* 0x008fc400078e003c */
[----:B----4-:R-:W-:Y:S02]  /*2a960*/  IMAD.MOV.U32 R53, RZ, RZ, R61 ;  /* 0x000000ffff357224 */ /* 0x010fe400078e003d */
[----:B------:R-:W-:Y:S01]  /*2a970*/  IMAD.MOV.U32 R52, RZ, RZ, R0 ;  /* 0x000000ffff347224 */ /* 0x000fe200078e0000 */
[----:B--2---:R-:W-:Y:S04]  /*2a980*/  STL.64 [R1+0x1748], R58 ;  /* 0x0017483a01007387 */ /* 0x004fe80000100a00 */
[----:B------:R2:W-:Y:S04]  /*2a990*/  STL.64 [R1+0x1740], R56 ;  /* 0x0017403801007387 */ /* 0x0005e80000100a00 */
[----:B------:R-:W3:Y:S04]  /*2a9a0*/  LDL.LU R0, [R1+0x17d4] ;  /* 0x0017d40001007983 */ /* 0x000ee80000300800 */
[----:B------:R-:W4:Y:S04]  /*2a9b0*/  LDL.LU R61, [R1+0x17d0] ;  /* 0x0017d000013d7983 */ /* 0x000f280000300800 */
[----:B------:R-:W2:Y:S04]  /*2a9c0*/  LDL.LU R60, [R1+0x17cc] ;  /* 0x0017cc00013c7983 */ /* 0x000ea80000300800 */
[----:B------:R-:W3:Y:S04]  /*2a9d0*/  LDL.LU R55, [R1+0x5c] ;  /* 0x00005c0001377983 */ /* 0x000ee80000300800 */
[----:B---3--:R-:W-:Y:S04]  /*2a9e0*/  STL.64 [R1+0x1758], R54 ;  /* 0x0017583601007387 */ /* 0x008fe80000100a00 */
[----:B------:R-:W-:Y:S04]  /*2a9f0*/  STL.64 [R1+0x1750], R52 ;  /* 0x0017503401007387 */ /* 0x000fe80000100a00 */
[----:B------:R-:W3:Y:S01]  /*2aa00*/  LDL.LU R28, [R1+0x60] ;  /* 0x00006000011c7983 */ /* 0x000ee20000300800 */
[----:B----4-:R-:W-:-:S02]  /*2aa10*/  IMAD.MOV.U32 R30, RZ, RZ, R61 ;  /* 0x000000ffff1e7224 */ /* 0x010fc400078e003d */
[----:B--2---:R-:W-:Y:S02]  /*2aa20*/  IMAD.MOV.U32 R31, RZ, RZ, R60 ;  /* 0x000000ffff1f7224 */ /* 0x004fe400078e003c */
[----:B------:R-:W-:Y:S02]  /*2aa30*/  IMAD.MOV.U32 R29, RZ, RZ, R0 ;  /* 0x000000ffff1d7224 */ /* 0x000fe400078e0000 */
[----:B------:R-:W2:Y:S04]  /*2aa40*/  LDL.LU R0, [R1+0x17c8] ;  /* 0x0017c80001007983 */ /* 0x000ea80000300800 */
[----:B------:R-:W0:Y:S04]  /*2aa50*/  LDL.LU R61, [R1+0x17c4] ;  /* 0x0017c400013d7983 */ /* 0x000e280000300800 */
[----:B------:R-:W1:Y:S04]  /*2aa60*/  LDL.LU R60, [R1+0x17c0] ;  /* 0x0017c000013c7983 */ /* 0x000e680000300800 */
[----:B------:R-:W-:Y:S04]  /*2aa70*/  STL.64 [R1+0x1768], R30 ;  /* 0x0017681e01007387 */ /* 0x000fe80000100a00 */
[----:B---3--:R3:W-:Y:S04]  /*2aa80*/  STL.64 [R1+0x1760], R28 ;  /* 0x0017601c01007387 */ /* 0x0087e80000100a00 */
[----:B------:R-:W4:Y:S04]  /*2aa90*/  LDL.LU R32, [R1+0x70] ;  /* 0x0000700001207983 */ /* 0x000f280000300800 */
[----:B------:R-:W4:Y:S04]  /*2aaa0*/  LDL.LU R33, [R1+0x74] ;  /* 0x0000740001217983 */ /* 0x000f280000300800 */
[----:B------:R-:W3:Y:S04]  /*2aab0*/  LDL.LU R34, [R1+0x78] ;  /* 0x0000780001227983 */ /* 0x000ee80000300800 */
[----:B------:R-:W3:Y:S01]  /*2aac0*/  LDL.LU R35, [R1+0x7c] ;  /* 0x00007c0001237983 */ /* 0x000ee20000300800 */
[----:B0-----:R-:W-:-:S02]  /*2aad0*/  IMAD.MOV.U32 R50, RZ, RZ, R61 ;  /* 0x000000ffff327224 */ /* 0x001fc400078e003d */
[----:B-1----:R-:W-:Y:S02]  /*2aae0*/  IMAD.MOV.U32 R49, RZ, RZ, R60 ;  /* 0x000000ffff317224 */ /* 0x002fe400078e003c */
[----:B--2---:R-:W-:Y:S01]  /*2aaf0*/  IMAD.MOV.U32 R51, RZ, RZ, R0 ;  /* 0x000000ffff337224 */ /* 0x004fe200078e0000 */
[----:B---3--:R-:W-:Y:S04]  /*2ab00*/  STL.64 [R1+0x1788], R34 ;  /* 0x0017882201007387 */ /* 0x008fe80000100a00 */
[----:B----4-:R-:W-:Y:S04]  /*2ab10*/  STL.64 [R1+0x1780], R32 ;  /* 0x0017802001007387 */ /* 0x010fe80000100a00 */
[----:B------:R-:W2:Y:S04]  /*2ab20*/  LDL.LU R48, [R1+0x80] ;  /* 0x0000800001307983 */ /* 0x000ea80000300800 */
[----:B------:R-:W3:Y:S04]  /*2ab30*/  LDL.LU R60, [R1+0x17bc] ;  /* 0x0017bc00013c7983 */ /* 0x000ee80000300800 */
[----:B------:R-:W4:Y:S04]  /*2ab40*/  LDL.LU R61, [R1+0x17b8] ;  /* 0x0017b800013d7983 */ /* 0x000f280000300800 */
[----:B------:R-:W3:Y:S04]  /*2ab50*/  LDL.LU R0, [R1+0x17b4] ;  /* 0x0017b40001007983 */ /* 0x000ee80000300800 */
[----:B------:R-:W-:Y:S04]  /*2ab60*/  STL.64 [R1+0x17a0], R50 ;  /* 0x0017a03201007387 */ /* 0x000fe80000100a00 */
[----:B--2---:R0:W-:Y:S04]  /*2ab70*/  STL.64 [R1+0x1798], R48 ;  /* 0x0017983001007387 */ /* 0x0041e80000100a00 */
[----:B------:R-:W2:Y:S04]  /*2ab80*/  LDL.LU R56, [R1+0x90] ;  /* 0x0000900001387983 */ /* 0x000ea80000300800 */
[----:B------:R-:W2:Y:S04]  /*2ab90*/  LDL.LU R57, [R1+0x94] ;  /* 0x0000940001397983 */ /* 0x000ea80000300800 */
[----:B------:R-:W2:Y:S04]  /*2aba0*/  LDL.LU R58, [R1+0x98] ;  /* 0x00009800013a7983 */ /* 0x000ea80000300800 */
[----:B------:R-:W2:Y:S04]  /*2abb0*/  LDL.LU R59, [R1+0x9c] ;  /* 0x00009c00013b7983 */ /* 0x000ea80000300800 */
[----:B------:R-:W2:Y:S01]  /*2abc0*/  LDL.LU R28, [R1+0xb0] ;  /* 0x0000b000011c7983 */ /* 0x000ea20000300800 */
[----:B---3--:R-:W-:-:S03]  /*2abd0*/  IMAD.MOV.U32 R29, RZ, RZ, R0 ;  /* 0x000000ffff1d7224 */ /* 0x008fc600078e0000 */
[----:B------:R-:W3:Y:S04]  /*2abe0*/  LDL.LU R0, [R1+0x17b0] ;  /* 0x0017b00001007983 */ /* 0x000ee80000300800 */
[----:B------:R-:W2:Y:S04]  /*2abf0*/  LDL.LU R30, [R1+0xb8] ;  /* 0x0000b800011e7983 */ /* 0x000ea80000300800 */
[----:B------:R-:W2:Y:S04]  /*2ac00*/  LDL.LU R31, [R1+0xbc] ;  /* 0x0000bc00011f7983 */ /* 0x000ea80000300800 */
[----:B0-----:R-:W2:Y:S04]  /*2ac10*/  LDL.LU R48, [R1+0xc0] ;  /* 0x0000c00001307983 */ /* 0x001ea80000300800 */
        /* <DEDUP_REMOVED lines=8> */
[----:B------:R-:W-:-:S02]  /*2aca0*/  IMAD.MOV.U32 R55, RZ, RZ, R60 ;  /* 0x000000ffff377224 */ /* 0x000fc400078e003c */
[----:B----4-:R-:W-:Y:S02]  /*2acb0*/  IMAD.MOV.U32 R54, RZ, RZ, R61 ;  /* 0x000000ffff367224 */ /* 0x010fe400078e003d */
[----:B---3--:R-:W-:Y:S02]  /*2acc0*/  IMAD.MOV.U32 R51, RZ, RZ, R0 ;  /* 0x000000ffff337224 */ /* 0x008fe400078e0000 */
[----:B------:R-:W3:Y:S04]  /*2acd0*/  LDL.LU R0, [R1+0x16a0] ;  /* 0x0016a00001007983 */ /* 0x000ee80000300800 */
[----:B------:R-:W3:Y:S04]  /*2ace0*/  LDL.LU R11, [R1+0x169c] ;  /* 0x00169c00010b7983 */ /* 0x000ee80000300800 */
[----:B------:R-:W4:Y:S04]  /*2acf0*/  LDL.LU R32, [R1+0x2d0] ;  /* 0x0002d00001207983 */ /* 0x000f280000300800 */
        /* <DEDUP_REMOVED lines=21> */
[----:B------:R-:W4:Y:S04]  /*2ae50*/  LDL.LU R36, [R1] ;  /* 0x0000000001247983 */ /* 0x000f280000300800 */
[----:B------:R-:W4:Y:S04]  /*2ae60*/  LDL.LU R37, [R1+0x4] ;  /* 0x0000040001257983 */ /* 0x000f280000300800 */
[----:B------:R-:W4:Y:S04]  /*2ae70*/  LDL.LU R38, [R1+0x8] ;  /* 0x0000080001267983 */ /* 0x000f280000300800 */
[----:B------:R-:W4:Y:S01]  /*2ae80*/  LDL.LU R39, [R1+0xc] ;  /* 0x00000c0001277983 */ /* 0x000f220000300800 */
[----:B--2---:R-:W-:-:S02]  /*2ae90*/  IMAD R8, R8, 0x100, R16 ;  /* 0x0000010008087824 */ /* 0x004fc400078e0210 */
[----:B------:R-:W-:Y:S01]  /*2aea0*/  IMAD R9, R9, 0x100, R17 ;  /* 0x0000010009097824 */ /* 0x000fe200078e0211 */
[----:B------:R-:W2:Y:S04]  /*2aeb0*/  LDL.LU R16, [R1+0x17ac] ;  /* 0x0017ac0001107983 */ /* 0x000ea80000300800 */
[----:B------:R-:W2:Y:S01]  /*2aec0*/  LDL.LU R17, [R1+0x17a8] ;  /* 0x0017a80001117983 */ /* 0x000ea20000300800 */
[----:B------:R-:W-:Y:S01]  /*2aed0*/  IMAD R10, R10, 0x100, R15 ;  /* 0x000001000a0a7824 */ /* 0x000fe200078e020f */
[----:B--2---:R-:W-:-:S15]  /*2aee0*/  HMMA.16816.F32 R48, R24, R16, R48 ;  /* 0x000000101830723c */ /* 0x004fde0000001830 */
[----:B------:R-:W-:-:S08]  /*2aef0*/  NOP ;  /* 0x0000000000007918 */ /* 0x000fd00000000000 */
[----:B------:R-:W-:Y:S04]  /*2af00*/  STL.64 [R1+0x6b0], R48 ;  /* 0x0006b03001007387 */ /* 0x000fe80000100a00 */
[----:B------:R0:W-:Y:S04]  /*2af10*/  STL.64 [R1+0x6b8], R50 ;  /* 0x0006b83201007387 */ /* 0x0001e80000100a00 */
[----:B0-----:R-:W2:Y:S04]  /*2af20*/  LDL.LU.64 R50, [R1+0x17a0] ;  /* 0x0017a00001327983 */ /* 0x001ea80000300a00 */
[----:B------:R-:W2:Y:S04]  /*2af30*/  LDL.LU.64 R48, [R1+0x1798] ;  /* 0x0017980001307983 */ /* 0x000ea80000300a00 */
[----:B------:R-:W4:Y:S01]  /*2af40*/  LDL.LU R15, [R1+0x1794] ;  /* 0x00179400010f7983 */ /* 0x000f220000300800 */
[----:B---3--:R-:W-:Y:S01]  /*2af50*/  HMMA.16816.F32 R4, R24, R12, R4 ;  /* 0x0000000c1804723c */ /* 0x008fe20000001804 */
[----:B------:R-:W-:-:S02]  /*2af60*/  IMAD R11, R11, 0x100, R0 ;  /* 0x000001000b0b7824 */ /* 0x000fc400078e0200 */
[----:B------:R-:W3:Y:S03]  /*2af70*/  LDL.LU R0, [R1+0x1790] ;  /* 0x0017900001007983 */ /* 0x000ee60000300800 */
[----:B----4-:R-:W-:-:S15]  /*2af80*/  HMMA.16816.F32 R32, R24, R14, R32 ;  /* 0x0000000e1820723c */ /* 0x010fde0000001820 */
[----:B------:R-:W-:-:S08]  /*2af90*/  NOP ;  /* 0x0000000000007918 */ /* 0x000fd00000000000 */
[----:B------:R-:W-:Y:S04]  /*2afa0*/  STL.64 [R1+0x2d0], R32 ;  /* 0x0002d02001007387 */ /* 0x000fe80000100a00 */
[----:B------:R0:W-:Y:S04]  /*2afb0*/  STL.64 [R1+0x2d8], R34 ;  /* 0x0002d82201007387 */ /* 0x0001e80000100a00 */
[----:B0-----:R-:W4:Y:S04]  /*2afc0*/  LDL.LU.64 R34, [R1+0x1788] ;  /* 0x0017880001227983 */ /* 0x001f280000300a00 */
[----:B------:R-:W4:Y:S04]  /*2afd0*/  LDL.LU.64 R32, [R1+0x1780] ;  /* 0x0017800001207983 */ /* 0x000f280000300a00 */
[----:B------:R-:W-:Y:S04]  /*2afe0*/  STL.64 [R1+0x2c0], R4 ;  /* 0x0002c00401007387 */ /* 0x000fe80000100a00 */
[----:B------:R0:W-:Y:S04]  /*2aff0*/  STL.64 [R1+0x2c8], R6 ;  /* 0x0002c80601007387 */ /* 0x0001e80000100a00 */
[----:B0-----:R-:W2:Y:S04]  /*2b000*/  LDL.LU.64 R6, [R1+0x1778] ;  /* 0x0017780001067983 */ /* 0x001ea80000300a00 */
[----:B------:R-:W3:Y:S01]  /*2b010*/  LDL.LU.64 R4, [R1+0x1770] ;  /* 0x0017700001047983 */ /* 0x000ee20000300a00 */
[----:B------:R-:W-:-:S02]  /*2b020*/  F2FP.F16.E4M3.UNPACK_B R8, R8 ;  /* 0x00000008ff08723e */ /* 0x000fc400020006ff */
[----:B------:R-:W-:Y:S02]  /*2b030*/  F2FP.F16.E4M3.UNPACK_B R9, R9 ;  /* 0x00000009ff09723e */ /* 0x000fe400020006ff */
[----:B------:R-:W-:Y:S02]  /*2b040*/  F2FP.F16.E4M3.UNPACK_B R10, R10 ;  /* 0x0000000aff0a723e */ /* 0x000fe400020006ff */
[----:B------:R-:W-:Y:S01]  /*2b050*/  F2FP.F16.E4M3.UNPACK_B R11, R11 ;  /* 0x0000000bff0b723e */ /* 0x000fe200020006ff */
[----:B--2---:R-:W-:Y:S01]  /*2b060*/  HMMA.16816.F32 R24, R24, R6, R28 ;  /* 0x000000061818723c */ /* 0x004fe2000000181c */
[----:B------:R-:W2:Y:S04]  /*2b070*/  LDL.LU.64 R30, [R1+0x1768] ;  /* 0x00176800011e7983 */ /* 0x000ea80000300a00 */
[----:B------:R-:W2:Y:S01]  /*2b080*/  LDL.LU.64 R28, [R1+0x1760] ;  /* 0x00176000011c7983 */ /* 0x000ea20000300a00 */
[----:B---3--:R-:W-:-:S15]  /*2b090*/  HMMA.16816.F32 R52, R8, R4, R52 ;  /* 0x000000040834723c */ /* 0x008fde0000001834 */
[----:B------:R-:W-:-:S02]  /*2b0a0*/  NOP ;  /* 0x0000000000007918 */ /* 0x000fc40000000000 */
[----:B------:R0:W-:Y:S04]  /*2b0b0*/  STL.64 [R1+0x4f0], R24 ;  /* 0x0004f01801007387 */ /* 0x0001e80000100a00 */
[----:B------:R1:W-:Y:S04]  /*2b0c0*/  STL.64 [R1+0x4f8], R26 ;  /* 0x0004f81a01007387 */ /* 0x0003e80000100a00 */
[----:B0-----:R-:W3:Y:S04]  /*2b0d0*/  LDL.LU R25, [R1+0x16a8] ;  /* 0x0016a80001197983 */ /* 0x001ee80000300800 */
[----:B-1----:R-:W3:Y:S04]  /*2b0e0*/  LDL.LU R26, [R1+0x16a4] ;  /* 0x0016a400011a7983 */ /* 0x002ee80000300800 */
[----:B------:R-:W3:Y:S04]  /*2b0f0*/  LDL.LU R27, [R1+0x16b0] ;  /* 0x0016b000011b7983 */ /* 0x000ee80000300800 */
[----:B------:R-:W-:Y:S04]  /*2b100*/  STL.64 [R1+0x4e0], R52 ;  /* 0x0004e03401007387 */ /* 0x000fe80000100a00 */
[----:B------:R0:W-:Y:S04]  /*2b110*/  STL.64 [R1+0x4e8], R54 ;  /* 0x0004e83601007387 */ /* 0x0001e80000100a00 */
[----:B0-----:R-:W3:Y:S04]  /*2b120*/  LDL.LU.64 R54, [R1+0x1758] ;  /* 0x0017580001367983 */ /* 0x001ee80000300a00 */
[----:B------:R-:W3:Y:S01]  /*2b130*/  LDL.LU.64 R52, [R1+0x1750] ;  /* 0x0017500001347983 */ /* 0x000ee20000300a00 */
[C---:B------:R-:W-:Y:S06]  /*2b140*/  HMMA.16816.F32 R56, R8.reuse, R2, R56 ;  /* 0x000000020838723c */ /* 0x040fec0000001838 */
[C---:B------:R-:W-:Y:S06]  /*2b150*/  HMMA.16816.F32 R48, R8.reuse, R20, R48 ;  /* 0x000000140830723c */ /* 0x040fec0000001830 */
[C---:B----4-:R-:W-:Y:S06]  /*2b160*/  HMMA.16816.F32 R32, R8.reuse, R18, R32 ;  /* 0x000000120820723c */ /* 0x050fec0000001820 */
[C---:B------:R-:W-:Y:S06]  /*2b170*/  HMMA.16816.F32 R40, R8.reuse, R14, R40 ;  /* 0x0000000e0828723c */ /* 0x040fec0000001828 */
[C---:B------:R-:W-:Y:S01]  /*2b180*/  HMMA.16816.F32 R44, R8.reuse, R12, R44 ;  /* 0x0000000c082c723c */ /* 0x040fe2000000182c */
[----:B------:R-:W-:Y:S04]  /*2b190*/  STL.64 [R1+0x4d0], R56 ;  /* 0x0004d03801007387 */ /* 0x000fe80000100a00 */
[----:B------:R0:W-:Y:S04]  /*2b1a0*/  STL.64 [R1+0x4d8], R58 ;  /* 0x0004d83a01007387 */ /* 0x0001e80000100a00 */
[----:B0-----:R-:W4:Y:S04]  /*2b1b0*/  LDL.LU.64 R58, [R1+0x1748] ;  /* 0x00174800013a7983 */ /* 0x001f280000300a00 */
[----:B------:R-:W4:Y:S04]  /*2b1c0*/  LDL.LU.64 R56, [R1+0x1740] ;  /* 0x0017400001387983 */ /* 0x000f280000300a00 */
        /* <DEDUP_REMOVED lines=8> */
[----:B--2---:R-:W-:-:S15]  /*2b250*/  HMMA.16816.F32 R28, R8, R16, R28 ;  /* 0x00000010081c723c */ /* 0x004fde000000181c */
[----:B------:R-:W-:-:S08]  /*2b260*/  NOP ;  /* 0x0000000000007918 */ /* 0x000fd00000000000 */
[----:B------:R-:W-:Y:S04]  /*2b270*/  STL.64 [R1+0x6a0], R28 ;  /* 0x0006a01c01007387 */ /* 0x000fe80000100a00 */
[----:B------:R0:W-:Y:S01]  /*2b280*/  STL.64 [R1+0x6a8], R30 ;  /* 0x0006a81e01007387 */ /* 0x0001e20000100a00 */
[----:B---3--:R-:W-:Y:S02]  /*2b290*/  IMAD R24, R26, 0x100, R25 ;  /* 0x000001001a187824 */ /* 0x008fe400078e0219 */
[----:B------:R-:W-:Y:S01]  /*2b2a0*/  IMAD R25, R23, 0x100, R27 ;  /* 0x0000010017197824 */ /* 0x000fe200078e021b */
[----:B0-----:R-:W2:Y:S04]  /*2b2b0*/  LDL.LU.64 R30, [R1+0x1718] ;  /* 0x00171800011e7983 */ /* 0x001ea80000300a00 */
[----:B------:R-:W2:Y:S01]  /*2b2c0*/  LDL.LU.64 R28, [R1+0x1710] ;  /* 0x00171000011c7983 */ /* 0x000ea20000300a00 */
[----:B------:R-:W-:-:S03]  /*2b2d0*/  IMAD R23, R0, 0x100, R61 ;  /* 0x0000010000177824 */ /* 0x000fc600078e023d */
[----:B------:R1:W5:Y:S04]  /*2b2e0*/  LDL.LU R0, [R1+0x1708] ;  /* 0x0017080001007983 */ /* 0x0003680000300800 */
[----:B------:R-:W-:Y:S04]  /*2b2f0*/  STL.64 [R1+0x2b0], R40 ;  /* 0x0002b02801007387 */ /* 0x000fe80000100a00 */
[----:B------:R0:W-:Y:S04]  /*2b300*/  STL.64 [R1+0x2b8], R42 ;  /* 0x0002b82a01007387 */ /* 0x0001e80000100a00 */
[----:B0-----:R-:W3:Y:S04]  /*2b310*/  LDL.LU.64 R42, [R1+0x1700] ;  /* 0x00170000012a7983 */ /* 0x001ee80000300a00 */
[----:B------:R-:W3:Y:S04]  /*2b320*/  LDL.LU.64 R40, [R1+0x16f8] ;  /* 0x0016f80001287983 */ /* 0x000ee80000300a00 */
[----:B------:R-:W-:Y:S04]  /*2b330*/  STL.64 [R1+0x2a0], R44 ;  /* 0x0002a02c01007387 */ /* 0x000fe80000100a00 */
[----:B------:R0:W-:Y:S01]  /*2b340*/  STL.64 [R1+0x2a8], R46 ;  /* 0x0002a82e01007387 */ /* 0x0001e20000100a00 */
[----:B------:R-:W-:Y:S03]  /*2b350*/  HMMA.16816.F32 R8, R8, R6, R52 ;  /* 0x000000060808723c */ /* 0x000fe60000001834 */
[----:B0-----:R-:W2:Y:S04]  /*2b360*/  LDL.LU.64 R46, [R1+0x16f0] ;  /* 0x0016f000012e7983 */ /* 0x001ea80000300a00 */
[----:B------:R-:W2:Y:S04]  /*2b370*/  LDL.LU.64 R44, [R1+0x16e8] ;  /* 0x0016e800012c7983 */ /* 0x000ea80000300a00 */
[----:B------:R-:W3:Y:S04]  /*2b380*/  LDL.LU.64 R54, [R1+0x16e0] ;  /* 0x0016e00001367983 */ /* 0x000ee80000300a00 */
[----:B------:R-:W3:Y:S01]  /*2b390*/  LDL.LU.64 R52, [R1+0x16d8] ;  /* 0x0016d80001347983 */ /* 0x000ee20000300a00 */
[----:B------:R-:W-:Y:S01]  /*2b3a0*/  IMAD R22, R60, 0x100, R22 ;  /* 0x000001003c167824 */ /* 0x000fe200078e0216 */
[----:B------:R-:W-:-:S02]  /*2b3b0*/  F2FP.F16.E4M3.UNPACK_B R24, R24 ;  /* 0x00000018ff18723e */ /* 0x000fc400020006ff */
[----:B------:R-:W-:Y:S02]  /*2b3c0*/  F2FP.F16.E4M3.UNPACK_B R25, R25 ;  /* 0x00000019ff19723e */ /* 0x000fe400020006ff */
[----:B------:R-:W-:Y:S02]  /*2b3d0*/  F2FP.F16.E4M3.UNPACK_B R27, R23 ;  /* 0x00000017ff1b723e */ /* 0x000fe400020006ff */
[----:B------:R-:W-:Y:S01]  /*2b3e0*/  F2FP.F16.E4M3.UNPACK_B R26, R22 ;  /* 0x00000016ff1a723e */ /* 0x000fe200020006ff */
[----:B------:R-:W-:Y:S04]  /*2b3f0*/  STL.64 [R1+0x470], R8 ;  /* 0x0004700801007387 */ /* 0x000fe80000100a00 */
[----:B------:R0:W-:Y:S02]  /*2b400*/  STL.64 [R1+0x478], R10 ;  /* 0x0004780a01007387 */ /* 0x0001e40000100a00 */
[C---:B----4-:R-:W-:Y:S06]  /*2b410*/  HMMA.16816.F32 R56, R24.reuse, R4, R56 ;  /* 0x000000041838723c */ /* 0x050fec0000001838 */
[C---:B0-----:R-:W-:Y:S06]  /*2b420*/  HMMA.16816.F32 R8, R24.reuse, R20, R36 ;  /* 0x000000141808723c */ /* 0x041fec0000001824 */
[C---:B------:R-:W-:Y:S11]  /*2b430*/  HMMA.16816.F32 R48, R24.reuse, R2, R48 ;  /* 0x000000021830723c */ /* 0x040ff60000001830 */
[----:B------:R-:W-:Y:S04]  /*2b440*/  STL.64 [R1+0x460], R56 ;  /* 0x0004603801007387 */ /* 0x000fe80000100a00 */
[----:B------:R-:W-:Y:S04]  /*2b450*/  STL.64 [R1+0x468], R58 ;  /* 0x0004683a01007387 */ /* 0x000fe80000100a00 */
[----:B------:R-:W4:Y:S04]  /*2b460*/  LDL.LU R21, [R1+0x910] ;  /* 0x0009100001157983 */ /* 0x000f280000300800 */
[----:B------:R-:W-:Y:S04]  /*2b470*/  STL.64 [R1+0x450], R48 ;  /* 0x0004503001007387 */ /* 0x000fe80000100a00 */
[----:B------:R-:W-:Y:S04]  /*2b480*/  STL.64 [R1+0x458], R50 ;  /* 0x0004583201007387 */ /* 0x000fe80000100a00 */
[----:B------:R-:W4:Y:S04]  /*2b490*/  LDL.LU R2, [R1+0x78c] ;  /* 0x00078c0001027983 */ /* 0x000f280000300800 */
[----:B------:R0:W-:Y:S04]  /*2b4a0*/  STL.64 [R1+0x440], R8 ;  /* 0x0004400801007387 */ /* 0x0001e80000100a00 */
[----:B------:R1:W-:Y:S04]  /*2b4b0*/  STL.64 [R1+0x448], R10 ;  /* 0x0004480a01007387 */ /* 0x0003e80000100a00 */
[----:B------:R-:W4:Y:S04]  /*2b4c0*/  LDL.LU R3, [R1+0x794] ;  /* 0x0007940001037983 */ /* 0x000f280000300800 */
[----:B------:R-:W4:Y:S04]  /*2b4d0*/  LDL.LU R4, [R1+0x79c] ;  /* 0x00079c0001047983 */ /* 0x000f280000300800 */
[----:B------:R-:W4:Y:S04]  /*2b4e0*/  LDL.LU R5, [R1+0x7a4] ;  /* 0x0007a40001057983 */ /* 0x000f280000300800 */
[----:B------:R-:W4:Y:S04]  /*2b4f0*/  LDL.LU R60, [R1+0x11a4] ;  /* 0x0011a400013c7983 */ /* 0x000f280000300800 */
[----:B0-----:R-:W4:Y:S04]  /*2b500*/  LDL.LU R8, [R1+0x119c] ;  /* 0x00119c0001087983 */ /* 0x001f280000300800 */
[----:B------:R-:W4:Y:S01]  /*2b510*/  LDL.LU R9, [R1+0x788] ;  /* 0x0007880001097983 */ /* 0x000f220000300800 */
[C---:B---3--:R-:W-:Y:S06]  /*2b520*/  HMMA.16816.F32 R36, R24.reuse, R18, R52 ;  /* 0x000000121824723c */ /* 0x048fec0000001834 */
[----:B--2---:R-:W-:Y:S01]  /*2b530*/  HMMA.16816.F32 R16, R24, R16, R44 ;  /* 0x000000101810723c */ /* 0x004fe2000000182c */
[----:B------:R-:W0:-:S15]  /*2b540*/  LDC R55, c[0x0][0x230] ;  /* 0x00008c00ff377b82 */ /* 0x000e1e0000000800 */
[----:B------:R-:W-:-:S01]  /*2b550*/  NOP ;  /* 0x0000000000007918 */ /* 0x000fc20000000000 */
[----:B------:R2:W-:Y:S04]  /*2b560*/  STL.64 [R1+0x3b0], R36 ;  /* 0x0003b02401007387 */ /* 0x0005e80000100a00 */
[----:B------:R3:W-:Y:S04]  /*2b570*/  STL.64 [R1+0x3b8], R38 ;  /* 0x0003b82601007387 */ /* 0x0007e80000100a00 */
        /* <DEDUP_REMOVED lines=13> */
[----:B--2---:R-:W2:Y:S04]  /*2b650*/  LDL.LU R36, [R1+0x1188] ;  /* 0x0011880001247983 */ /* 0x004ea80000300800 */
[----:B------:R-:W-:Y:S04]  /*2b660*/  STL.64 [R1+0x3a0], R16 ;  /* 0x0003a01001007387 */ /* 0x000fe80000100a00 */
[----:B------:R1:W-:Y:S04]  /*2b670*/  STL.64 [R1+0x3a8], R18 ;  /* 0x0003a81201007387 */ /* 0x0003e80000100a00 */
[----:B------:R-:W2:Y:S04]  /*2b680*/  LDL.LU R37, [R1+0x115c] ;  /* 0x00115c0001257983 */ /* 0x000ea80000300800 */
[----:B---3--:R-:W3:Y:S04]  /*2b690*/  LDL.LU R38, [R1+0x1180] ;  /* 0x0011800001267983 */ /* 0x008ee80000300800 */
[----:B------:R-:W3:Y:S01]  /*2b6a0*/  LDL.LU R39, [R1+0x1154] ;  /* 0x0011540001277983 */ /* 0x000ee20000300800 */
[C---:B-1----:R-:W-:Y:S06]  /*2b6b0*/  HMMA.16816.F32 R16, R24.reuse, R14, R40 ;  /* 0x0000000e1810723c */ /* 0x042fec0000001828 */
[----:B------:R-:W-:Y:S01]  /*2b6c0*/  HMMA.16816.F32 R12, R24, R12, R28 ;  /* 0x0000000c180c723c */ /* 0x000fe2000000181c */
[----:B----4-:R-:W-:-:S15]  /*2b6d0*/  VIADD R21, R21, 0x1 ;  /* 0x0000000115157836 */ /* 0x010fde0000000000 */
[----:B------:R-:W-:-:S01]  /*2b6e0*/  NOP ;  /* 0x0000000000007918 */ /* 0x000fc20000000000 */
[----:B------:R-:W-:Y:S04]  /*2b6f0*/  STL.64 [R1+0x390], R16 ;  /* 0x0003901001007387 */ /* 0x000fe80000100a00 */
[----:B------:R-:W-:Y:S04]  /*2b700*/  STL.64 [R1+0x398], R18 ;  /* 0x0003981201007387 */ /* 0x000fe80000100a00 */
[----:B------:R-:W-:Y:S04]  /*2b710*/  STL.64 [R1+0x380], R12 ;  /* 0x0003800c01007387 */ /* 0x000fe80000100a00 */
[----:B------:R1:W-:Y:S02]  /*2b720*/  STL.64 [R1+0x388], R14 ;  /* 0x0003880e01007387 */ /* 0x0003e40000100a00 */
[----:B-1----:R-:W-:Y:S01]  /*2b730*/  HMMA.16816.F32 R12, R24, R6, R32 ;  /* 0x00000006180c723c */ /* 0x002fe20000001820 */
[----:B------:R-:W-:-:S02]  /*2b740*/  IADD3 R2, P4, R2, UR38, RZ ;  /* 0x0000002602027c10 */ /* 0x000fc4000ff9e0ff */
[----:B------:R-:W-:Y:S01]  /*2b750*/  IADD3 R3, P5, R3, UR38, RZ ;  /* 0x0000002603037c10 */ /* 0x000fe2000ffbe0ff */
[----:B------:R-:W-:Y:S01]  /*2b760*/  STL [R1+0x910], R21 ;  /* 0x0009101501007387 */ /* 0x000fe20000100800 */
[----:B------:R-:W-:Y:S02]  /*2b770*/  IADD3 R60, P2, R60, UR38, RZ ;  /* 0x000000263c3c7c10 */ /* 0x000fe4000ff5e0ff */
[----:B------:R-:W-:Y:S02]  /*2b780*/  IADD3 R4, P6, R4, UR38, RZ ;  /* 0x0000002604047c10 */ /* 0x000fe4000ffde0ff */
[----:B------:R-:W-:Y:S02]  /*2b790*/  IADD3 R5, P1, R5, UR38, RZ ;  /* 0x0000002605057c10 */ /* 0x000fe4000ff3e0ff */
[----:B------:R-:W-:Y:S02]  /*2b7a0*/  IADD3 R8, P3, R8, UR38, RZ ;  /* 0x0000002608087c10 */ /* 0x000fe4000ff7e0ff */
[----:B------:R-:W-:-:S10]  /*2b7b0*/  IADD3.X R9, R9, UR54, RZ, P4, !PT ;  /* 0x0000003609097c10 */ /* 0x000fd4000a7fe4ff */
[----:B------:R-:W-:Y:S04]  /*2b7c0*/  STL.64 [R1+0x290], R12 ;  /* 0x0002900c01007387 */ /* 0x000fe80000100a00 */
[----:B------:R-:W-:Y:S04]  /*2b7d0*/  STL.64 [R1+0x298], R14 ;  /* 0x0002980e01007387 */ /* 0x000fe80000100a00 */
[----:B------:R-:W-:Y:S04]  /*2b7e0*/  STL [R1+0x78c], R2 ;  /* 0x00078c0201007387 */ /* 0x000fe80000100800 */
[----:B------:R-:W-:Y:S04]  /*2b7f0*/  STL [R1+0x794], R3 ;  /* 0x0007940301007387 */ /* 0x000fe80000100800 */
[----:B------:R1:W-:Y:S04]  /*2b800*/  STL [R1+0x11a4], R60 ;  /* 0x0011a43c01007387 */ /* 0x0003e80000100800 */
[----:B------:R-:W-:Y:S04]  /*2b810*/  STL [R1+0x79c], R4 ;  /* 0x00079c0401007387 */ /* 0x000fe80000100800 */
[----:B-1----:R-:W4:Y:S04]  /*2b820*/  LDL.LU R60, [R1+0x1178] ;  /* 0x00117800013c7983 */ /* 0x002f280000300800 */
[----:B------:R-:W-:Y:S04]  /*2b830*/  STL [R1+0x7a4], R5 ;  /* 0x0007a40501007387 */ /* 0x000fe80000100800 */
[----:B------:R-:W-:Y:S04]  /*2b840*/  STL [R1+0x119c], R8 ;  /* 0x00119c0801007387 */ /* 0x000fe80000100800 */
[----:B------:R-:W-:Y:S01]  /*2b850*/  STL [R1+0x788], R9 ;  /* 0x0007880901007387 */ /* 0x000fe20000100800 */
[----:B------:R-:W-:-:S02]  /*2b860*/  IADD3 R10, P4, R10, UR38, RZ ;  /* 0x000000260a0a7c10 */ /* 0x000fc4000ff9e0ff */
[----:B------:R-:W-:Y:S02]  /*2b870*/  IADD3.X R11, R11, UR54, RZ, P5, !PT ;  /* 0x000000360b0b7c10 */ /* 0x000fe4000affe4ff */
[----:B------:R-:W-:Y:S02]  /*2b880*/  IADD3 R23, P5, R23, UR38, RZ ;  /* 0x0000002617177c10 */ /* 0x000fe4000ffbe0ff */
[----:B------:R-:W-:Y:S02]  /*2b890*/  IADD3.X R22, R22, UR54, RZ, P6, !PT ;  /* 0x0000003616167c10 */ /* 0x000fe4000b7fe4ff */
[----:B------:R-:W-:Y:S01]  /*2b8a0*/  IADD3 R56, P6, R56, UR38, RZ ;  /* 0x0000002638387c10 */ /* 0x000fe2000ffde0ff */
[----:B------:R-:W-:Y:S01]  /*2b8b0*/  STL [R1+0x1194], R10 ;  /* 0x0011940a01007387 */ /* 0x000fe20000100800 */
[----:B------:R-:W-:-:S03]  /*2b8c0*/  IADD3.X R57, R57, UR54, RZ, P1, !PT ;  /* 0x0000003639397c10 */ /* 0x000fc60008ffe4ff */
[----:B------:R-:W-:Y:S01]  /*2b8d0*/  STL [R1+0x790], R11 ;  /* 0x0007900b01007387 */ /* 0x000fe20000100800 */
[----:B------:R-:W-:-:S03]  /*2b8e0*/  IADD3 R58, P1, R58, UR38, RZ ;  /* 0x000000263a3a7c10 */ /* 0x000fc6000ff3e0ff */
[----:B------:R-:W-:Y:S01]  /*2b8f0*/  STL [R1+0x118c], R23 ;  /* 0x00118c1701007387 */ /* 0x000fe20000100800 */
[----:B------:R-:W-:-:S03]  /*2b900*/  IADD3.X R59, R59, UR54, RZ, P2, !PT ;  /* 0x000000363b3b7c10 */ /* 0x000fc600097fe4ff */
[----:B------:R-:W-:Y:S01]  /*2b910*/  STL [R1+0x798], R22 ;  /* 0x0007981601007387 */ /* 0x000fe20000100800 */
[----:B------:R-:W-:-:S03]  /*2b920*/  IADD3 R48, P2, R48, UR38, RZ ;  /* 0x0000002630307c10 */ /* 0x000fc6000ff5e0ff */
[----:B------:R-:W-:Y:S01]  /*2b930*/  STL [R1+0x1184], R56 ;  /* 0x0011843801007387 */ /* 0x000fe20000100800 */
[----:B------:R-:W-:-:S03]  /*2b940*/  IADD3.X R61, R61, UR54, RZ, P4, !PT ;  /* 0x000000363d3d7c10 */ /* 0x000fc6000a7fe4ff */
[----:B------:R-:W-:Y:S01]  /*2b950*/  STL [R1+0x7a0], R57 ;  /* 0x0007a03901007387 */ /* 0x000fe20000100800 */
[----:B------:R-:W-:-:S03]  /*2b960*/  IADD3.X R49, R49, UR54, RZ, P3, !PT ;  /* 0x0000003631317c10 */ /* 0x000fc60009ffe4ff */
[----:B------:R-:W-:Y:S04]  /*2b970*/  STL [R1+0x117c], R58 ;  /* 0x00117c3a01007387 */ /* 0x000fe80000100800 */
[----:B------:R-:W-:Y:S04]  /*2b980*/  STL [R1+0x11a0], R59 ;  /* 0x0011a03b01007387 */ /* 0x000fe80000100800 */
[----:B------:R-:W-:Y:S04]  /*2b990*/  STL [R1+0x1174], R48 ;  /* 0x0011743001007387 */ /* 0x000fe80000100800 */
[----:B------:R1:W-:Y:S04]  /*2b9a0*/  STL [R1+0x1190], R61 ;  /* 0x0011903d01007387 */ /* 0x0003e80000100800 */
[----:B------:R-:W-:Y:S04]  /*2b9b0*/  STL [R1+0x1198], R49 ;  /* 0x0011983101007387 */ /* 0x000fe80000100800 */
[----:B-1----:R-:W4:Y:S01]  /*2b9c0*/  LDL.LU R61, [R1+0x114c] ;  /* 0x00114c00013d7983 */ /* 0x002f220000300800 */
[----:B0-----:R-:W-:Y:S01]  /*2b9d0*/  VIADD R55, R55, 0x3f ;  /* 0x0000003f37377836 */ /* 0x001fe20000000000 */
[----:B------:R-:W-:-:S02]  /*2b9e0*/  IADD3 R50, P3, R50, UR38, RZ ;  /* 0x0000002632327c10 */ /* 0x000fc4000ff7e0ff */
[----:B------:R-:W-:Y:S02]  /*2b9f0*/  IADD3 R51, P4, R51, UR38, RZ ;  /* 0x0000002633337c10 */ /* 0x000fe4000ff9e0ff */
[----:B--2---:R-:W-:Y:S02]  /*2ba00*/  IADD3.X R36, R36, UR54, RZ, P5, !PT ;  /* 0x0000003624247c10 */ /* 0x004fe4000affe4ff */
[----:B------:R-:W-:Y:S02]  /*2ba10*/  SHF.R.S32.HI R20, RZ, 0x1f, R55 ;  /* 0x0000001fff147819 */ /* 0x000fe40000011437 */
[----:B------:R-:W-:Y:S01]  /*2ba20*/  IADD3 R37, P5, R37, UR38, RZ ;  /* 0x0000002625257c10 */ /* 0x000fe2000ffbe0ff */
[----:B------:R-:W-:Y:S01]  /*2ba30*/  STL [R1+0x116c], R50 ;  /* 0x00116c3201007387 */ /* 0x000fe20000100800 */
[----:B------:R-:W-:Y:S02]  /*2ba40*/  LEA.HI R20, R20, R55, RZ, 0x6 ;  /* 0x0000003714147211 */ /* 0x000fe400078f30ff */
[----:B---3--:R-:W-:Y:S01]  /*2ba50*/  IADD3.X R38, R38, UR54, RZ, P6, !PT ;  /* 0x0000003626267c10 */ /* 0x008fe2000b7fe4ff */
[----:B------:R-:W-:Y:S04]  /*2ba60*/  STL [R1+0x1164], R51 ;  /* 0x0011643301007387 */ /* 0x000fe80000100800 */
[----:B------:R-:W-:Y:S01]  /*2ba70*/  STL [R1+0x1188], R36 ;  /* 0x0011882401007387 */ /* 0x000fe20000100800 */
[----:B------:R-:W-:-:S02]  /*2ba80*/  SHF.R.S32.HI R20, RZ, 0x6, R20 ;  /* 0x00000006ff147819 */ /* 0x000fc40000011414 */
[----:B------:R-:W-:Y:S01]  /*2ba90*/  IADD3 R39, P6, R39, UR38, RZ ;  /* 0x0000002627277c10 */ /* 0x000fe2000ffde0ff */
[----:B------:R-:W2:Y:S04]  /*2baa0*/  LDL.LU R53, [R1+0x1170] ;  /* 0x0011700001357983 */ /* 0x000ea80000300800 */
[----:B------:R-:W-:Y:S04]  /*2bab0*/  STL [R1+0x115c], R37 ;  /* 0x00115c2501007387 */ /* 0x000fe80000100800 */
[----:B------:R-:W3:Y:S04]  /*2bac0*/  LDL.LU R54, [R1+0x1144] ;  /* 0x0011440001367983 */ /* 0x000ee80000300800 */
[----:B------:R-:W-:Y:S04]  /*2bad0*/  STL [R1+0x1180], R38 ;  /* 0x0011802601007387 */ /* 0x000fe80000100800 */
[----:B------:R-:W3:Y:S01]  /*2bae0*/  LDL.LU R55, [R1+0x1168] ;  /* 0x0011680001377983 */ /* 0x000ee20000300800 */
[----:B------:R-:W-:-:S03]  /*2baf0*/  ISETP.NE.U32.AND P0, PT, R21, R20, PT ;  /* 0x000000141500720c */ /* 0x000fc60003f05070 */
[----:B------:R0:W-:Y:S04]  /*2bb00*/  STL [R1+0x1154], R39 ;  /* 0x0011542701007387 */ /* 0x0001e80000100800 */
[----:B------:R-:W3:Y:S04]  /*2bb10*/  LDL.LU R20, [R1+0x113c] ;  /* 0x00113c0001147983 */ /* 0x000ee80000300800 */
[----:B------:R-:W3:Y:S04]  /*2bb20*/  LDL.LU R21, [R1+0x1160] ;  /* 0x0011600001157983 */ /* 0x000ee80000300800 */
[----:B------:R-:W3:Y:S04]  /*2bb30*/  LDL.LU R2, [R1+0x1134] ;  /* 0x0011340001027983 */ /* 0x000ee80000300800 */
[----:B------:R-:W3:Y:S04]  /*2bb40*/  LDL.LU R3, [R1+0x1158] ;  /* 0x0011580001037983 */ /* 0x000ee80000300800 */
[----:B------:R-:W3:Y:S04]  /*2bb50*/  LDL.LU R4, [R1+0x112c] ;  /* 0x00112c0001047983 */ /* 0x000ee80000300800 */
[----:B------:R-:W3:Y:S04]  /*2bb60*/  LDL.LU R5, [R1+0x1150] ;  /* 0x0011500001057983 */ /* 0x000ee80000300800 */
[----:B0-----:R-:W3:Y:S04]  /*2bb70*/  LDL.LU R39, [R1+0x1124] ;  /* 0x0011240001277983 */ /* 0x001ee80000300800 */
[----:B------:R-:W3:Y:S04]  /*2bb80*/  LDL.LU R8, [R1+0x1148] ;  /* 0x0011480001087983 */ /* 0x000ee80000300800 */
[----:B------:R-:W3:Y:S04]  /*2bb90*/  LDL.LU R9, [R1+0x111c] ;  /* 0x00111c0001097983 */ /* 0x000ee80000300800 */
[----:B------:R-:W3:Y:S01]  /*2bba0*/  LDL.LU R10, [R1+0x1140] ;  /* 0x00114000010a7983 */ /* 0x000ee20000300800 */
[----:B----4-:R-:W-:-:S05]  /*2bbb0*/  IADD3.X R60, R60, UR54, RZ, P1, !PT ;  /* 0x000000363c3c7c10 */ /* 0x010fca0008ffe4ff */
[----:B------:R0:W-:Y:S04]  /*2bbc0*/  STL [R1+0x1178], R60 ;  /* 0x0011783c01007387 */ /* 0x0001e80000100800 */
        /* <DEDUP_REMOVED lines=13> */
[----:B------:R-:W4:Y:S01]  /*2bca0*/  LDL.LU R37, [R1+0x1108] ;  /* 0x0011080001257983 */ /* 0x000f220000300800 */
[----:B------:R-:W-:-:S05]  /*2bcb0*/  IADD3 R61, P1, R61, UR38, RZ ;  /* 0x000000263d3d7c10 */ /* 0x000fca000ff3e0ff */
[----:B------:R0:W-:Y:S04]  /*2bcc0*/  STL [R1+0x114c], R61 ;  /* 0x00114c3d01007387 */ /* 0x0001e80000100800 */
[----:B------:R-:W4:Y:S04]  /*2bcd0*/  LDL.LU R38, [R1+0x10dc] ;  /* 0x0010dc0001267983 */ /* 0x000f280000300800 */
[----:B0-----:R-:W4:Y:S01]  /*2bce0*/  LDL.LU R61, [R1+0x1100] ;  /* 0x00110000013d7983 */ /* 0x001f220000300800 */
[----:B--2---:R-:W-:Y:S02]  /*2bcf0*/  IADD3.X R53, R53, UR54, RZ, P2, !PT ;  /* 0x0000003635357c10 */ /* 0x004fe400097fe4ff */
[----:B---3--:R-:W-:-:S02]  /*2bd00*/  IADD3 R54, P2, R54, UR38, RZ ;  /* 0x0000002636367c10 */ /* 0x008fc4000ff5e0ff */
[----:B------:R-:W-:Y:S01]  /*2bd10*/  IADD3.X R55, R55, UR54, RZ, P3, !PT ;  /* 0x0000003637377c10 */ /* 0x000fe20009ffe4ff */
[----:B------:R-:W-:Y:S01]  /*2bd20*/  STL [R1+0x1170], R53 ;  /* 0x0011703501007387 */ /* 0x000fe20000100800 */
[----:B------:R-:W-:Y:S02]  /*2bd30*/  IADD3 R20, P3, R20, UR38, RZ ;  /* 0x0000002614147c10 */ /* 0x000fe4000ff7e0ff */
[----:B------:R-:W-:Y:S02]  /*2bd40*/  IADD3.X R21, R21, UR54, RZ, P4, !PT ;  /* 0x0000003615157c10 */ /* 0x000fe4000a7fe4ff */
[----:B------:R-:W-:Y:S01]  /*2bd50*/  IADD3 R2, P4, R2, UR38, RZ ;  /* 0x0000002602027c10 */ /* 0x000fe2000ff9e0ff */
[----:B------:R-:W-:Y:S01]  /*2bd60*/  STL [R1+0x1144], R54 ;  /* 0x0011443601007387 */ /* 0x000fe20000100800 */
[----:B------:R-:W-:Y:S02]  /*2bd70*/  IADD3.X R3, R3, UR54, RZ, P5, !PT ;  /* 0x0000003603037c10 */ /* 0x000fe4000affe4ff */
[----:B------:R-:W-:Y:S01]  /*2bd80*/  IADD3.X R5, R5, UR54, RZ, P6, !PT ;  /* 0x0000003605057c10 */ /* 0x000fe2000b7fe4ff */
[----:B------:R-:W-:Y:S04]  /*2bd90*/  STL [R1+0x1168], R55 ;  /* 0x0011683701007387 */ /* 0x000fe80000100800 */
[----:B------:R-:W-:Y:S01]  /*2bda0*/  STL [R1+0x113c], R20 ;  /* 0x00113c1401007387 */ /* 0x000fe20000100800 */
[----:B------:R-:W-:-:S02]  /*2bdb0*/  IADD3 R4, P5, R4, UR38, RZ ;  /* 0x0000002604047c10 */ /* 0x000fc4000ffbe0ff */
[----:B------:R-:W-:Y:S01]  /*2bdc0*/  IADD3 R39, P6, R39, UR38, RZ ;  /* 0x0000002627277c10 */ /* 0x000fe2000ffde0ff */
[----:B------:R-:W-:Y:S04]  /*2bdd0*/  STL [R1+0x1160], R21 ;  /* 0x0011601501007387 */ /* 0x000fe80000100800 */
[----:B------:R-:W-:Y:S04]  /*2bde0*/  STL [R1+0x1134], R2 ;  /* 0x0011340201007387 */ /* 0x000fe80000100800 */
[----:B------:R-:W-:Y:S04]  /*2bdf0*/  STL [R1+0x1158], R3 ;  /* 0x0011580301007387 */ /* 0x000fe80000100800 */
[----:B------:R0:W-:Y:S04]  /*2be00*/  STL [R1+0x1124], R39 ;  /* 0x0011242701007387 */ /* 0x0001e80000100800 */
[----:B------:R-:W-:Y:S04]  /*2be10*/  STL [R1+0x112c], R4 ;  /* 0x00112c0401007387 */ /* 0x000fe80000100800 */
[----:B0-----:R-:W2:Y:S01]  /*2be20*/  LDL.LU R39, [R1+0x10d4] ;  /* 0x0010d40001277983 */ /* 0x001ea20000300800 */
[----:B------:R-:W-:-:S02]  /*2be30*/  IADD3.X R8, R8, UR54, RZ, P1, !PT ;  /* 0x0000003608087c10 */ /* 0x000fc40008ffe4ff */
[----:B------:R-:W-:Y:S02]  /*2be40*/  IADD3 R9, P1, R9, UR38, RZ ;  /* 0x0000002609097c10 */ /* 0x000fe4000ff3e0ff */
[----:B------:R-:W-:Y:S01]  /*2be50*/  IADD3.X R10, R10, UR54, RZ, P2, !PT ;  /* 0x000000360a0a7c10 */ /* 0x000fe200097fe4ff */
[----:B------:R-:W-:Y:S04]  /*2be60*/  STL [R1+0x1150], R5 ;  /* 0x0011500501007387 */ /* 0x000fe80000100800 */
[----:B------:R-:W-:Y:S04]  /*2be70*/  STL [R1+0x1148], R8 ;  /* 0x0011480801007387 */ /* 0x000fe80000100800 */
[----:B------:R-:W-:Y:S04]  /*2be80*/  STL [R1+0x111c], R9 ;  /* 0x00111c0901007387 */ /* 0x000fe80000100800 */
[----:B------:R-:W-:Y:S01]  /*2be90*/  STL [R1+0x1140], R10 ;  /* 0x0011400a01007387 */ /* 0x000fe20000100800 */
[----:B----4-:R-:W-:-:S02]  /*2bea0*/  IADD3 R11, P2, R11, UR38, RZ ;  /* 0x000000260b0b7c10 */ /* 0x010fc4000ff5e0ff */
        /* <DEDUP_REMOVED lines=9> */
[----:B------:R-:W-:Y:S02]  /*2bf40*/  IADD3.X R48, R48, UR54, RZ, P6, !PT ;  /* 0x0000003630307c10 */ /* 0x000fe4000b7fe4ff */
[----:B------:R-:W-:Y:S01]  /*2bf50*/  IADD3.X R50, R50, UR54, RZ, P1, !PT ;  /* 0x0000003632327c10 */ /* 0x000fe20008ffe4ff */
[----:B------:R-:W-:Y:S01]  /*2bf60*/  STL [R1+0x1130], R56 ;  /* 0x0011303801007387 */ /* 0x000fe20000100800 */
[----:B------:R-:W-:-:S03]  /*2bf70*/  IADD3 R60, P1, R60, UR38, RZ ;  /* 0x000000263c3c7c10 */ /* 0x000fc6000ff3e0ff */
[----:B------:R-:W-:Y:S01]  /*2bf80*/  STL [R1+0x1104], R57 ;  /* 0x0011043901007387 */ /* 0x000fe20000100800 */
[----:B------:R-:W-:-:S03]  /*2bf90*/  IADD3 R49, P6, R49, UR38, RZ ;  /* 0x0000002631317c10 */ /* 0x000fc6000ffde0ff */
[----:B------:R-:W-:Y:S04]  /*2bfa0*/  STL [R1+0x1128], R58 ;  /* 0x0011283a01007387 */ /* 0x000fe80000100800 */
[----:B------:R-:W-:Y:S04]  /*2bfb0*/  STL [R1+0x10fc], R59 ;  /* 0x0010fc3b01007387 */ /* 0x000fe80000100800 */
[----:B------:R-:W-:Y:S01]  /*2bfc0*/  STL [R1+0x1120], R48 ;  /* 0x0011203001007387 */ /* 0x000fe20000100800 */
[----:B------:R-:W-:-:S03]  /*2bfd0*/  IADD3.X R51, R51, UR54, RZ, P2, !PT ;  /* 0x0000003633337c10 */ /* 0x000fc600097fe4ff */
[----:B------:R0:W-:Y:S01]  /*2bfe0*/  STL [R1+0x10ec], R60 ;  /* 0x0010ec3c01007387 */ /* 0x0001e20000100800 */
[----:B------:R-:W-:-:S03]  /*2bff0*/  IADD3 R36, P2, R36, UR38, RZ ;  /* 0x0000002624247c10 */ /* 0x000fc6000ff5e0ff */
[----:B------:R-:W-:Y:S01]  /*2c000*/  STL [R1+0x10f4], R49 ;  /* 0x0010f43101007387 */ /* 0x000fe20000100800 */
[----:B------:R-:W-:-:S03]  /*2c010*/  IADD3.X R37, R37, UR54, RZ, P3, !PT ;  /* 0x0000003625257c10 */ /* 0x000fc60009ffe4ff */
[----:B0-----:R-:W3:Y:S04]  /*2c020*/  LDL.LU R60, [R1+0x10f8] ;  /* 0x0010f800013c7983 */ /* 0x001ee80000300800 */
[----:B------:R-:W-:Y:S04]  /*2c030*/  STL [R1+0x1118], R50 ;  /* 0x0011183201007387 */ /* 0x000fe80000100800 */
[----:B------:R-:W-:Y:S04]  /*2c040*/  STL [R1+0x1110], R51 ;  /* 0x0011103301007387 */ /* 0x000fe80000100800 */
[----:B------:R-:W-:Y:S04]  /*2c050*/  STL [R1+0x10e4], R36 ;  /* 0x0010e42401007387 */ /* 0x000fe80000100800 */
[----:B------:R-:W4:Y:S04]  /*2c060*/  LDL.LU R53, [R1+0x10cc] ;  /* 0x0010cc0001357983 */ /* 0x000f280000300800 */
[----:B------:R-:W-:Y:S04]  /*2c070*/  STL [R1+0x1108], R37 ;  /* 0x0011082501007387 */ /* 0x000fe80000100800 */
[----:B------:R-:W4:Y:S01]  /*2c080*/  LDL.LU R54, [R1+0x10f0] ;  /* 0x0010f00001367983 */ /* 0x000f220000300800 */
[----:B------:R-:W-:-:S05]  /*2c090*/  IADD3 R38, P3, R38, UR38, RZ ;  /* 0x0000002626267c10 */ /* 0x000fca000ff7e0ff */
[----:B------:R-:W-:Y:S04]  /*2c0a0*/  STL [R1+0x10dc], R38 ;  /* 0x0010dc2601007387 */ /* 0x000fe80000100800 */
[----:B------:R-:W4:Y:S01]  /*2c0b0*/  LDL.LU R55, [R1+0x10c4] ;  /* 0x0010c40001377983 */ /* 0x000f220000300800 */
[----:B------:R-:W-:-:S05]  /*2c0c0*/  IADD3.X R61, R61, UR54, RZ, P4, !PT ;  /* 0x000000363d3d7c10 */ /* 0x000fca000a7fe4ff */
[----:B------:R0:W-:Y:S04]  /*2c0d0*/  STL [R1+0x1100], R61 ;  /* 0x0011003d01007387 */ /* 0x0001e80000100800 */
        /* <DEDUP_REMOVED lines=10> */
[----:B--2---:R-:W-:-:S05]  /*2c180*/  IADD3 R39, P4, R39, UR38, RZ ;  /* 0x0000002627277c10 */ /* 0x004fca000ff9e0ff */
[----:B------:R0:W-:Y:S04]  /*2c190*/  STL [R1+0x10d4], R39 ;  /* 0x0010d42701007387 */ /* 0x0001e80000100800 */
        /* <DEDUP_REMOVED lines=10> */
[----:B0-----:R-:W2:Y:S04]  /*2c240*/  LDL.LU R39, [R1+0x1098] ;  /* 0x0010980001277983 */ /* 0x001ea80000300800 */
[----:B------:R-:W2:Y:S04]  /*2c250*/  LDL.LU R51, [R1+0x106c] ;  /* 0x00106c0001337983 */ /* 0x000ea80000300800 */
[----:B------:R-:W2:Y:S04]  /*2c260*/  LDL.LU R36, [R1+0x1090] ;  /* 0x0010900001247983 */ /* 0x000ea80000300800 */
[----:B------:R-:W2:Y:S01]  /*2c270*/  LDL.LU R37, [R1+0x1064] ;  /* 0x0010640001257983 */ /* 0x000ea20000300800 */
[----:B---3--:R-:W-:-:S05]  /*2c280*/  IADD3.X R60, R60, UR54, RZ, P5, !PT ;  /* 0x000000363c3c7c10 */ /* 0x008fca000affe4ff */
[----:B------:R0:W-:Y:S04]  /*2c290*/  STL [R1+0x10f8], R60 ;  /* 0x0010f83c01007387 */ /* 0x0001e80000100800 */
[----:B------:R-:W3:Y:S01]  /*2c2a0*/  LDL.LU R38, [R1+0x1088] ;  /* 0x0010880001267983 */ /* 0x000ee20000300800 */
[----:B----4-:R-:W-:Y:S02]  /*2c2b0*/  IADD3 R53, P5, R53, UR38, RZ ;  /* 0x0000002635357c10 */ /* 0x010fe4000ffbe0ff */
[----:B------:R-:W-:Y:S01]  /*2c2c0*/  IADD3.X R54, R54, UR54, RZ, P6, !PT ;  /* 0x0000003636367c10 */ /* 0x000fe2000b7fe4ff */
[----:B0-----:R-:W4:Y:S04]  /*2c2d0*/  LDL.LU R60, [R1+0x105c] ;  /* 0x00105c00013c7983 */ /* 0x001f280000300800 */
[----:B------:R-:W-:Y:S04]  /*2c2e0*/  STL [R1+0x10cc], R53 ;  /* 0x0010cc3501007387 */ /* 0x000fe80000100800 */
[----:B------:R-:W-:Y:S01]  /*2c2f0*/  STL [R1+0x10f0], R54 ;  /* 0x0010f03601007387 */ /* 0x000fe20000100800 */
[----:B------:R-:W-:-:S05]  /*2c300*/  IADD3 R55, P6, R55, UR38, RZ ;  /* 0x0000002637377c10 */ /* 0x000fca000ffde0ff */
[----:B------:R-:W-:Y:S01]  /*2c310*/  STL [R1+0x10c4], R55 ;  /* 0x0010c43701007387 */ /* 0x000fe20000100800 */
[----:B------:R-:W-:Y:S02]  /*2c320*/  IADD3.X R20, R20, UR54, RZ, P1, !PT ;  /* 0x0000003614147c10 */ /* 0x000fe40008ffe4ff */
[----:B------:R-:W-:Y:S02]  /*2c330*/  IADD3 R21, P1, R21, UR38, RZ ;  /* 0x0000002615157c10 */ /* 0x000fe4000ff3e0ff */
[----:B------:R-:W-:Y:S02]  /*2c340*/  IADD3.X R2, R2, UR54, RZ, P2, !PT ;  /* 0x0000003602027c10 */ /* 0x000fe400097fe4ff */
[----:B------:R-:W-:Y:S02]  /*2c350*/  IADD3 R3, P2, R3, UR38, RZ ;  /* 0x0000002603037c10 */ /* 0x000fe4000ff5e0ff */
[----:B------:R-:W-:Y:S01]  /*2c360*/  IADD3.X R4, R4, UR54, RZ, P3, !PT ;  /* 0x0000003604047c10 */ /* 0x000fe20009ffe4ff */
[----:B------:R-:W-:Y:S04]  /*2c370*/  STL [R1+0x10e8], R20 ;  /* 0x0010e81401007387 */ /* 0x000fe80000100800 */
[----:B------:R-:W-:Y:S01]  /*2c380*/  STL [R1+0x10bc], R21 ;  /* 0x0010bc1501007387 */ /* 0x000fe20000100800 */
[----:B------:R-:W-:-:S03]  /*2c390*/  IADD3.X R61, R61, UR54, RZ, P4, !PT ;  /* 0x000000363d3d7c10 */ /* 0x000fc6000a7fe4ff */
[----:B------:R-:W-:Y:S04]  /*2c3a0*/  STL [R1+0x10e0], R2 ;  /* 0x0010e00201007387 */ /* 0x000fe80000100800 */
[----:B------:R-:W-:Y:S04]  /*2c3b0*/  STL [R1+0x10b4], R3 ;  /* 0x0010b40301007387 */ /* 0x000fe80000100800 */
[----:B------:R0:W-:Y:S04]  /*2c3c0*/  STL [R1+0x10d0], R61 ;  /* 0x0010d03d01007387 */ /* 0x0001e80000100800 */
[----:B------:R-:W-:Y:S04]  /*2c3d0*/  STL [R1+0x10d8], R4 ;  /* 0x0010d80401007387 */ /* 0x000fe80000100800 */
[----:B0-----:R-:W4:Y:S01]  /*2c3e0*/  LDL.LU R61, [R1+0x1080] ;  /* 0x00108000013d7983 */ /* 0x001f220000300800 */
[----:B------:R-:W-:-:S02]  /*2c3f0*/  IADD3 R5, P3, R5, UR38, RZ ;  /* 0x0000002605057c10 */ /* 0x000fc4000ff7e0ff */
[----:B------:R-:W-:Y:S02]  /*2c400*/  IADD3 R8, P4, R8, UR38, RZ ;  /* 0x0000002608087c10 */ /* 0x000fe4000ff9e0ff */
[----:B------:R-:W-:Y:S02]  /*2c410*/  IADD3.X R9, R9, UR54, RZ, P5, !PT ;  /* 0x0000003609097c10 */ /* 0x000fe4000affe4ff */
[----:B------:R-:W-:Y:S01]  /*2c420*/  IADD3 R10, P5, R10, UR38, RZ ;  /* 0x000000260a0a7c10 */ /* 0x000fe2000ffbe0ff */
[----:B------:R-:W-:Y:S01]  /*2c430*/  STL [R1+0x10ac], R5 ;  /* 0x0010ac0501007387 */ /* 0x000fe20000100800 */
[----:B--2---:R-:W-:Y:S02]  /*2c440*/  IADD3.X R11, R11, UR54, RZ, P6, !PT ;  /* 0x000000360b0b7c10 */ /* 0x004fe4000b7fe4ff */
        /* <DEDUP_REMOVED lines=22> */
[----:B0-----:R-:W2:Y:S01]  /*2c5b0*/  LDL.LU R39, [R1+0x1054] ;  /* 0x0010540001277983 */ /* 0x001ea20000300800 */
[----:B------:R-:W-:-:S02]  /*2c5c0*/  IADD3 R50, P4, R50, UR38, RZ ;  /* 0x0000002632327c10 */ /* 0x000fc4000ff9e0ff */
[----:B------:R-:W-:Y:S02]  /*2c5d0*/  IADD3 R51, P5, R51, UR38, RZ ;  /* 0x0000002633337c10 */ /* 0x000fe4000ffbe0ff */
[----:B------:R-:W-:Y:S02]  /*2c5e0*/  IADD3.X R36, R36, UR54, RZ, P6, !PT ;  /* 0x0000003624247c10 */ /* 0x000fe4000b7fe4ff */
[----:B------:R-:W-:Y:S01]  /*2c5f0*/  IADD3 R37, P6, R37, UR38, RZ ;  /* 0x0000002625257c10 */ /* 0x000fe2000ffde0ff */
[----:B------:R-:W-:Y:S04]  /*2c600*/  STL [R1+0x1074], R50 ;  /* 0x0010743201007387 */ /* 0x000fe80000100800 */
[----:B------:R-:W-:Y:S04]  /*2c610*/  STL [R1+0x106c], R51 ;  /* 0x00106c3301007387 */ /* 0x000fe80000100800 */
[----:B------:R-:W-:Y:S04]  /*2c620*/  STL [R1+0x1090], R36 ;  /* 0x0010902401007387 */ /* 0x000fe80000100800 */
[----:B------:R-:W2:Y:S04]  /*2c630*/  LDL.LU R53, [R1+0x1078] ;  /* 0x0010780001357983 */ /* 0x000ea80000300800 */
[----:B------:R-:W-:Y:S04]  /*2c640*/  STL [R1+0x1064], R37 ;  /* 0x0010642501007387 */ /* 0x000fe80000100800 */
[----:B------:R-:W2:Y:S01]  /*2c650*/  LDL.LU R54, [R1+0x104c] ;  /* 0x00104c0001367983 */ /* 0x000ea20000300800 */
[----:B---3--:R-:W-:-:S05]  /*2c660*/  IADD3.X R38, R38, UR54, RZ, P1, !PT ;  /* 0x0000003626267c10 */ /* 0x008fca0008ffe4ff */
[----:B------:R-:W-:Y:S04]  /*2c670*/  STL [R1+0x1088], R38 ;  /* 0x0010882601007387 */ /* 0x000fe80000100800 */
[----:B------:R-:W3:Y:S01]  /*2c680*/  LDL.LU R55, [R1+0x1070] ;  /* 0x0010700001377983 */ /* 0x000ee20000300800 */
[----:B----4-:R-:W-:-:S05]  /*2c690*/  IADD3 R60, P1, R60, UR38, RZ ;  /* 0x000000263c3c7c10 */ /* 0x010fca000ff3e0ff */
        /* <DEDUP_REMOVED lines=30> */
[----:B0-----:R-:W2:Y:S01]  /*2c880*/  LDL.LU R39, [R1+0x1008] ;  /* 0x0010080001277983 */ /* 0x001ea20000300800 */
[----:B------:R-:W-:Y:S02]  /*2c890*/  IADD3.X R53, R53, UR54, RZ, P3, !PT ;  /* 0x0000003635357c10 */ /* 0x000fe40009ffe4ff */
[----:B------:R-:W-:-:S03]  /*2c8a0*/  IADD3 R54, P3, R54, UR38, RZ ;  /* 0x0000002636367c10 */ /* 0x000fc6000ff7e0ff */
[----:B------:R-:W-:Y:S04]  /*2c8b0*/  STL [R1+0x1078], R53 ;  /* 0x0010783501007387 */ /* 0x000fe80000100800 */
[----:B------:R-:W-:Y:S01]  /*2c8c0*/  STL [R1+0x104c], R54 ;  /* 0x00104c3601007387 */ /* 0x000fe20000100800 */
[----:B---3--:R-:W-:-:S05]  /*2c8d0*/  IADD3.X R55, R55, UR54, RZ, P4, !PT ;  /* 0x0000003637377c10 */ /* 0x008fca000a7fe4ff */
[----:B------:R-:W-:Y:S01]  /*2c8e0*/  STL [R1+0x1070], R55 ;  /* 0x0010703701007387 */ /* 0x000fe20000100800 */
[----:B----4-:R-:W-:Y:S02]  /*2c8f0*/  IADD3 R20, P4, R20, UR38, RZ ;  /* 0x0000002614147c10 */ /* 0x010fe4000ff9e0ff */
[----:B------:R-:W-:Y:S02]  /*2c900*/  IADD3.X R21, R21, UR54, RZ, P5, !PT ;  /* 0x0000003615157c10 */ /* 0x000fe4000affe4ff */
[----:B------:R-:W-:Y:S02]  /*2c910*/  IADD3 R2, P5, R2, UR38, RZ ;  /* 0x0000002602027c10 */ /* 0x000fe4000ffbe0ff */
[----:B------:R-:W-:Y:S02]  /*2c920*/  IADD3.X R3, R3, UR54, RZ, P6, !PT ;  /* 0x0000003603037c10 */ /* 0x000fe4000b7fe4ff */
[----:B------:R-:W-:Y:S01]  /*2c930*/  IADD3.X R5, R5, UR54, RZ, P1, !PT ;  /* 0x0000003605057c10 */ /* 0x000fe20008ffe4ff */
[----:B------:R-:W-:Y:S01]  /*2c940*/  STL [R1+0x1044], R20 ;  /* 0x0010441401007387 */ /* 0x000fe20000100800 */
[----:B------:R-:W-:-:S02]  /*2c950*/  IADD3 R4, P6, R4, UR38, RZ ;  /* 0x0000002604047c10 */ /* 0x000fc4000ffde0ff */
[----:B------:R-:W-:Y:S01]  /*2c960*/  IADD3 R60, P1, R60, UR38, RZ ;  /* 0x000000263c3c7c10 */ /* 0x000fe2000ff3e0ff */
[----:B------:R-:W-:Y:S04]  /*2c970*/  STL [R1+0x1068], R21 ;  /* 0x0010681501007387 */ /* 0x000fe80000100800 */
[----:B------:R-:W-:Y:S04]  /*2c980*/  STL [R1+0x103c], R2 ;  /* 0x00103c0201007387 */ /* 0x000fe80000100800 */
[----:B------:R-:W-:Y:S04]  /*2c990*/  STL [R1+0x1060], R3 ;  /* 0x0010600301007387 */ /* 0x000fe80000100800 */
[----:B------:R0:W-:Y:S04]  /*2c9a0*/  STL [R1+0x102c], R60 ;  /* 0x00102c3c01007387 */ /* 0x0001e80000100800 */
[----:B------:R-:W-:Y:S01]  /*2c9b0*/  STL [R1+0x1034], R4 ;  /* 0x0010340401007387 */ /* 0x000fe20000100800 */
[----:B------:R-:W-:-:S02]  /*2c9c0*/  IADD3.X R8, R8, UR54, RZ, P2, !PT ;  /* 0x0000003608087c10 */ /* 0x000fc400097fe4ff */
[----:B------:R-:W-:Y:S02]  /*2c9d0*/  IADD3 R9, P2, R9, UR38, RZ ;  /* 0x0000002609097c10 */ /* 0x000fe4000ff5e0ff */
[----:B------:R-:W-:Y:S01]  /*2c9e0*/  IADD3.X R10, R10, UR54, RZ, P3, !PT ;  /* 0x000000360a0a7c10 */ /* 0x000fe20009ffe4ff */
[----:B0-----:R-:W3:Y:S04]  /*2c9f0*/  LDL.LU R60, [R1+0xfdc] ;  /* 0x000fdc00013c7983 */ /* 0x001ee80000300800 */
[----:B------:R-:W-:Y:S04]  /*2ca00*/  STL [R1+0x1058], R5 ;  /* 0x0010580501007387 */ /* 0x000fe80000100800 */
        /* <DEDUP_REMOVED lines=21> */
[----:B------:R-:W-:Y:S04]  /*2cb60*/  STL [R1+0x1028], R48 ;  /* 0x0010283001007387 */ /* 0x000fe80000100800 */
[----:B------:R0:W-:Y:S04]  /*2cb70*/  STL [R1+0xff4], R61 ;  /* 0x000ff43d01007387 */ /* 0x0001e80000100800 */
[----:B------:R-:W-:Y:S04]  /*2cb80*/  STL [R1+0xffc], R49 ;  /* 0x000ffc3101007387 */ /* 0x000fe80000100800 */
[----:B0-----:R-:W4:Y:S01]  /*2cb90*/  LDL.LU R61, [R1+0x1000] ;  /* 0x00100000013d7983 */ /* 0x001f220000300800 */
[----:B------:R-:W-:-:S02]  /*2cba0*/  IADD3.X R51, R51, UR54, RZ, P3, !PT ;  /* 0x0000003633337c10 */ /* 0x000fc40009ffe4ff */
[----:B------:R-:W-:Y:S02]  /*2cbb0*/  IADD3 R36, P3, R36, UR38, RZ ;  /* 0x0000002624247c10 */ /* 0x000fe4000ff7e0ff */
[----:B------:R-:W-:Y:S01]  /*2cbc0*/  IADD3.X R37, R37, UR54, RZ, P4, !PT ;  /* 0x0000003625257c10 */ /* 0x000fe2000a7fe4ff */
[----:B------:R-:W-:Y:S04]  /*2cbd0*/  STL [R1+0x1020], R50 ;  /* 0x0010203201007387 */ /* 0x000fe80000100800 */
[----:B------:R-:W-:Y:S04]  /*2cbe0*/  STL [R1+0x1018], R51 ;  /* 0x0010183301007387 */ /* 0x000fe80000100800 */
[----:B------:R-:W-:Y:S04]  /*2cbf0*/  STL [R1+0xfec], R36 ;  /* 0x000fec2401007387 */ /* 0x000fe80000100800 */
[----:B------:R-:W4:Y:S01]  /*2cc00*/  LDL.LU R53, [R1+0xfd4] ;  /* 0x000fd40001357983 */ /* 0x000f220000300800 */
[----:B--2---:R-:W-:-:S03]  /*2cc10*/  IADD3 R38, P4, R38, UR38, RZ ;  /* 0x0000002626267c10 */ /* 0x004fc6000ff9e0ff */
[----:B------:R-:W-:Y:S04]  /*2cc20*/  STL [R1+0x1010], R37 ;  /* 0x0010102501007387 */ /* 0x000fe80000100800 */
[----:B------:R-:W2:Y:S04]  /*2cc30*/  LDL.LU R54, [R1+0xff8] ;  /* 0x000ff80001367983 */ /* 0x000ea80000300800 */
[----:B------:R-:W-:Y:S04]  /*2cc40*/  STL [R1+0xfe4], R38 ;  /* 0x000fe42601007387 */ /* 0x000fe80000100800 */
[----:B------:R-:W2:Y:S01]  /*2cc50*/  LDL.LU R55, [R1+0xfcc] ;  /* 0x000fcc0001377983 */ /* 0x000ea20000300800 */
[----:B------:R-:W-:-:S05]  /*2cc60*/  IADD3.X R39, R39, UR54, RZ, P5, !PT ;  /* 0x0000003627277c10 */ /* 0x000fca000affe4ff */
[----:B------:R0:W-:Y:S04]  /*2cc70*/  STL [R1+0x1008], R39 ;  /* 0x0010082701007387 */ /* 0x0001e80000100800 */
        /* <DEDUP_REMOVED lines=10> */
[----:B---3--:R-:W-:-:S05]  /*2cd20*/  IADD3 R60, P5, R60, UR38, RZ ;  /* 0x000000263c3c7c10 */ /* 0x008fca000ffbe0ff */
[----:B------:R0:W-:Y:S04]  /*2cd30*/  STL [R1+0xfdc], R60 ;  /* 0x000fdc3c01007387 */ /* 0x0001e80000100800 */
        /* <DEDUP_REMOVED lines=17> */
[----:B0-----:R-:W4:Y:S01]  /*2ce50*/  LDL.LU R61, [R1+0xf64] ;  /* 0x000f6400013d7983 */ /* 0x001f220000300800 */
[----:B------:R-:W-:Y:S02]  /*2ce60*/  IADD3 R53, P6, R53, UR38, RZ ;  /* 0x0000002635357c10 */ /* 0x000fe4000ffde0ff */
[----:B--2---:R-:W-:-:S02]  /*2ce70*/  IADD3.X R54, R54, UR54, RZ, P1, !PT ;  /* 0x0000003636367c10 */ /* 0x004fc40008ffe4ff */
[----:B------:R-:W-:Y:S01]  /*2ce80*/  IADD3 R55, P1, R55, UR38, RZ ;  /* 0x0000002637377c10 */ /* 0x000fe2000ff3e0ff */
[----:B------:R-:W-:Y:S01]  /*2ce90*/  STL [R1+0xfd4], R53 ;  /* 0x000fd43501007387 */ /* 0x000fe20000100800 */
[----:B------:R-:W-:Y:S02]  /*2cea0*/  IADD3.X R20, R20, UR54, RZ, P2, !PT ;  /* 0x0000003614147c10 */ /* 0x000fe400097fe4ff */
[----:B------:R-:W-:Y:S02]  /*2ceb0*/  IADD3 R21, P2, R21, UR38, RZ ;  /* 0x0000002615157c10 */ /* 0x000fe4000ff5e0ff */
[----:B------:R-:W-:Y:S01]  /*2cec0*/  IADD3.X R2, R2, UR54, RZ, P3, !PT ;  /* 0x0000003602027c10 */ /* 0x000fe20009ffe4ff */
[----:B------:R-:W-:Y:S01]  /*2ced0*/  STL [R1+0xff8], R54 ;  /* 0x000ff83601007387 */ /* 0x000fe20000100800 */
[----:B------:R-:W-:-:S03]  /*2cee0*/  IADD3 R3, P3, R3, UR38, RZ ;  /* 0x0000002603037c10 */ /* 0x000fc6000ff7e0ff */
[----:B------:R-:W-:Y:S04]  /*2cef0*/  STL [R1+0xfcc], R55 ;  /* 0x000fcc3701007387 */ /* 0x000fe80000100800 */
[----:B------:R-:W-:Y:S01]  /*2cf00*/  STL [R1+0xff0], R20 ;  /* 0x000ff01401007387 */ /* 0x000fe20000100800 */
[----:B------:R-:W-:Y:S02]  /*2cf10*/  IADD3.X R4, R4, UR54, RZ, P4, !PT ;  /* 0x0000003604047c10 */ /* 0x000fe4000a7fe4ff */
[----:B------:R-:W-:Y:S01]  /*2cf20*/  IADD3.X R39, R39, UR54, RZ, P5, !PT ;  /* 0x0000003627277c10 */ /* 0x000fe2000affe4ff */
        /* <DEDUP_REMOVED lines=13> */
[----:B------:R-:W-:Y:S01]  /*2d000*/  STL [R1+0xfa4], R10 ;  /* 0x000fa40a01007387 */ /* 0x000fe20000100800 */
[----:B---3--:R-:W-:-:S02]  /*2d010*/  IADD3.X R11, R11, UR54, RZ, P1, !PT ;  /* 0x000000360b0b7c10 */ /* 0x008fc40008ffe4ff */
[----:B------:R-:W-:Y:S02]  /*2d020*/  IADD3 R23, P1, R23, UR38, RZ ;  /* 0x0000002617177c10 */ /* 0x000fe4000ff3e0ff */
[----:B------:R-:W-:Y:S02]  /*2d030*/  IADD3.X R22, R22, UR54, RZ, P2, !PT ;  /* 0x0000003616167c10 */ /* 0x000fe400097fe4ff */
[----:B------:R-:W-:Y:S02]  /*2d040*/  IADD3 R56, P2, R56, UR38, RZ ;  /* 0x0000002638387c10 */ /* 0x000fe4000ff5e0ff */
[----:B------:R-:W-:Y:S01]  /*2d050*/  IADD3.X R57, R57, UR54, RZ, P3, !PT ;  /* 0x0000003639397c10 */ /* 0x000fe20009ffe4ff */
        /* <DEDUP_REMOVED lines=10> */
[----:B------:R-:W-:Y:S01]  /*2d100*/  STL [R1+0xf8c], R58 ;  /* 0x000f8c3a01007387 */ /* 0x000fe20000100800 */
[----:B------:R-:W-:-:S03]  /*2d110*/  IADD3 R50, P5, R50, UR38, RZ ;  /* 0x0000002632327c10 */ /* 0x000fc6000ffbe0ff */
[----:B------:R-:W-:Y:S04]  /*2d120*/  STL [R1+0xfb0], R59 ;  /* 0x000fb03b01007387 */ /* 0x000fe80000100800 */
[----:B------:R-:W-:Y:S01]  /*2d130*/  STL [R1+0xf84], R48 ;  /* 0x000f843001007387 */ /* 0x000fe20000100800 */
[----:B------:R-:W-:-:S03]  /*2d140*/  IADD3 R51, P6, R51, UR38, RZ ;  /* 0x0000002633337c10 */ /* 0x000fc6000ffde0ff */
[----:B------:R0:W-:Y:S01]  /*2d150*/  STL [R1+0xfa0], R60 ;  /* 0x000fa03c01007387 */ /* 0x0001e20000100800 */
[----:B------:R-:W-:-:S03]  /*2d160*/  IADD3.X R36, R36, UR54, RZ, P1, !PT ;  /* 0x0000003624247c10 */ /* 0x000fc60008ffe4ff */
[----:B------:R-:W-:Y:S01]  /*2d170*/  STL [R1+0xfa8], R49 ;  /* 0x000fa83101007387 */ /* 0x000fe20000100800 */
[----:B------:R-:W-:-:S03]  /*2d180*/  IADD3 R37, P1, R37, UR38, RZ ;  /* 0x0000002625257c10 */ /* 0x000fc6000ff3e0ff */
[----:B0-----:R-:W3:Y:S04]  /*2d190*/  LDL.LU R60, [R1+0xf5c] ;  /* 0x000f5c00013c7983 */ /* 0x001ee80000300800 */
[----:B------:R-:W-:Y:S04]  /*2d1a0*/  STL [R1+0xf7c], R50 ;  /* 0x000f7c3201007387 */ /* 0x000fe80000100800 */
[----:B------:R-:W-:Y:S04]  /*2d1b0*/  STL [R1+0xf74], R51 ;  /* 0x000f743301007387 */ /* 0x000fe80000100800 */
[----:B------:R-:W-:Y:S04]  /*2d1c0*/  STL [R1+0xf98], R36 ;  /* 0x000f982401007387 */ /* 0x000fe80000100800 */
[----:B------:R-:W3:Y:S04]  /*2d1d0*/  LDL.LU R53, [R1+0xf80] ;  /* 0x000f800001357983 */ /* 0x000ee80000300800 */
[----:B------:R-:W-:Y:S04]  /*2d1e0*/  STL [R1+0xf6c], R37 ;  /* 0x000f6c2501007387 */ /* 0x000fe80000100800 */
[----:B------:R-:W3:Y:S01]  /*2d1f0*/  LDL.LU R54, [R1+0xf54] ;  /* 0x000f540001367983 */ /* 0x000ee20000300800 */
[----:B----4-:R-:W-:-:S05]  /*2d200*/  IADD3.X R38, R38, UR54, RZ, P2, !PT ;  /* 0x0000003626267c10 */ /* 0x010fca00097fe4ff */
[----:B------:R-:W-:Y:S04]  /*2d210*/  STL [R1+0xf90], R38 ;  /* 0x000f902601007387 */ /* 0x000fe80000100800 */
[----:B------:R-:W4:Y:S01]  /*2d220*/  LDL.LU R55, [R1+0xf78] ;  /* 0x000f780001377983 */ /* 0x000f220000300800 */
[----:B------:R-:W-:-:S05]  /*2d230*/  IADD3 R61, P2, R61, UR38, RZ ;  /* 0x000000263d3d7c10 */ /* 0x000fca000ff5e0ff */
        /* <DEDUP_REMOVED lines=11> */
[----:B--2---:R-:W-:-:S05]  /*2d2f0*/  IADD3.X R39, R39, UR54, RZ, P3, !PT ;  /* 0x0000003627277c10 */ /* 0x004fca0009ffe4ff */
        /* <DEDUP_REMOVED lines=17> */
[----:B------:R-:W3:Y:S01]  /*2d410*/  LDL.LU R38, [R1+0xeec] ;  /* 0x000eec0001267983 */ /* 0x000ee20000300800 */
[----:B------:R-:W-:Y:S02]  /*2d420*/  IADD3.X R53, R53, UR54, RZ, P4, !PT ;  /* 0x0000003635357c10 */ /* 0x000fe4000a7fe4ff */
[----:B------:R-:W-:Y:S01]  /*2d430*/  IADD3 R54, P4, R54, UR38, RZ ;  /* 0x0000002636367c10 */ /* 0x000fe2000ff9e0ff */
[----:B0-----:R-:W3:Y:S04]  /*2d440*/  LDL.LU R60, [R1+0xf10] ;  /* 0x000f1000013c7983 */ /* 0x001ee80000300800 */
[----:B------:R-:W-:Y:S04]  /*2d450*/  STL [R1+0xf80], R53 ;  /* 0x000f803501007387 */ /* 0x000fe80000100800 */
[----:B------:R-:W-:Y:S01]  /*2d460*/  STL [R1+0xf54], R54 ;  /* 0x000f543601007387 */ /* 0x000fe20000100800 */
[----:B----4-:R-:W-:-:S05]  /*2d470*/  IADD3.X R55, R55, UR54, RZ, P5, !PT ;  /* 0x0000003637377c10 */ /* 0x010fca000affe4ff */
[----:B------:R-:W-:Y:S01]  /*2d480*/  STL [R1+0xf78], R55 ;  /* 0x000f783701007387 */ /* 0x000fe20000100800 */
[----:B------:R-:W-:Y:S02]  /*2d490*/  IADD3 R20, P5, R20, UR38, RZ ;  /* 0x0000002614147c10 */ /* 0x000fe4000ffbe0ff */
        /* <DEDUP_REMOVED lines=18> */
[----:B------:R-:W-:Y:S01]  /*2d5c0*/  STL [R1+0xf2c], R9 ;  /* 0x000f2c0901007387 */ /* 0x000fe20000100800 */
[----:B--2---:R-:W-:-:S02]  /*2d5d0*/  IADD3 R11, P4, R11, UR38, RZ ;  /* 0x000000260b0b7c10 */ /* 0x004fc4000ff9e0ff */
        /* <DEDUP_REMOVED lines=28> */
[----:B------:R-:W2:Y:S04]  /*2d7a0*/  LDL.LU R53, [R1+0xedc] ;  /* 0x000edc0001357983 */ /* 0x000ea80000300800 */
[----:B------:R-:W-:Y:S04]  /*2d7b0*/  STL [R1+0xf18], R37 ;  /* 0x000f182501007387 */ /* 0x000fe80000100800 */
[----:B------:R-:W2:Y:S01]  /*2d7c0*/  LDL.LU R54, [R1+0xf00] ;  /* 0x000f000001367983 */ /* 0x000ea20000300800 */
[----:B---3--:R-:W-:-:S05]  /*2d7d0*/  IADD3 R38, P5, R38, UR38, RZ ;  /* 0x0000002626267c10 */ /* 0x008fca000ffbe0ff */
[----:B------:R-:W-:Y:S04]  /*2d7e0*/  STL [R1+0xeec], R38 ;  /* 0x000eec2601007387 */ /* 0x000fe80000100800 */
[----:B------:R-:W3:Y:S01]  /*2d7f0*/  LDL.LU R55, [R1+0xed4] ;  /* 0x000ed40001377983 */ /* 0x000ee20000300800 */
[----:B------:R-:W-:-:S05]  /*2d800*/  IADD3.X R60, R60, UR54, RZ, P6, !PT ;  /* 0x000000363c3c7c10 */ /* 0x000fca000b7fe4ff */
        /* <DEDUP_REMOVED lines=30> */
[----:B0-----:R-:W2:Y:S01]  /*2d9f0*/  LDL.LU R39, [R1+0xe6c] ;  /* 0x000e6c0001277983 */ /* 0x001ea20000300800 */
[----:B------:R-:W-:Y:S02]  /*2da00*/  IADD3 R53, P1, R53, UR38, RZ ;  /* 0x0000002635357c10 */ /* 0x000fe4000ff3e0ff */
[----:B------:R-:W-:-:S03]  /*2da10*/  IADD3.X R54, R54, UR54, RZ, P2, !PT ;  /* 0x0000003636367c10 */ /* 0x000fc600097fe4ff */
[----:B------:R-:W-:Y:S04]  /*2da20*/  STL [R1+0xedc], R53 ;  /* 0x000edc3501007387 */ /* 0x000fe80000100800 */
[----:B------:R-:W-:Y:S01]  /*2da30*/  STL [R1+0xf00], R54 ;  /* 0x000f003601007387 */ /* 0x000fe20000100800 */
[----:B---3--:R-:W-:-:S05]  /*2da40*/  IADD3 R55, P2, R55, UR38, RZ ;  /* 0x0000002637377c10 */ /* 0x008fca000ff5e0ff */
        /* <DEDUP_REMOVED lines=10> */
[----:B------:R-:W-:Y:S01]  /*2daf0*/  STL [R1+0xec4], R3 ;  /* 0x000ec40301007387 */ /* 0x000fe20000100800 */
[----:B------:R-:W-:-:S03]  /*2db00*/  IADD3 R5, P5, R5, UR38, RZ ;  /* 0x0000002605057c10 */ /* 0x000fc6000ffbe0ff */
[----:B------:R0:W-:Y:S04]  /*2db10*/  STL [R1+0xee0], R60 ;  /* 0x000ee03c01007387 */ /* 0x0001e80000100800 */
[----:B------:R-:W-:Y:S01]  /*2db20*/  STL [R1+0xee8], R4 ;  /* 0x000ee80401007387 */ /* 0x000fe20000100800 */
[----:B------:R-:W-:Y:S02]  /*2db30*/  IADD3 R8, P6, R8, UR38, RZ ;  /* 0x0000002608087c10 */ /* 0x000fe4000ffde0ff */
[----:B------:R-:W-:Y:S02]  /*2db40*/  IADD3.X R9, R9, UR54, RZ, P1, !PT ;  /* 0x0000003609097c10 */ /* 0x000fe40008ffe4ff */
[----:B------:R-:W-:Y:S01]  /*2db50*/  IADD3 R10, P1, R10, UR38, RZ ;  /* 0x000000260a0a7c10 */ /* 0x000fe2000ff3e0ff */
[----:B0-----:R-:W3:Y:S04]  /*2db60*/  LDL.LU R60, [R1+0xe90] ;  /* 0x000e9000013c7983 */ /* 0x001ee80000300800 */
[----:B------:R-:W-:Y:S04]  /*2db70*/  STL [R1+0xebc], R5 ;  /* 0x000ebc0501007387 */ /* 0x000fe80000100800 */
[----:B------:R-:W-:Y:S04]  /*2db80*/  STL [R1+0xeb4], R8 ;  /* 0x000eb40801007387 */ /* 0x000fe80000100800 */
[----:B------:R-:W-:Y:S04]  /*2db90*/  STL [R1+0xed8], R9 ;  /* 0x000ed80901007387 */ /* 0x000fe80000100800 */
[----:B------:R-:W-:Y:S01]  /*2dba0*/  STL [R1+0xeac], R10 ;  /* 0x000eac0a01007387 */ /* 0x000fe20000100800 */
[----:B----4-:R-:W-:-:S02]  /*2dbb0*/  IADD3.X R11, R11, UR54, RZ, P2, !PT ;  /* 0x000000360b0b7c10 */ /* 0x010fc400097fe4ff */
        /* <DEDUP_REMOVED lines=24> */
[----:B------:R-:W-:Y:S04]  /*2dd40*/  STL [R1+0xe84], R50 ;  /* 0x000e843201007387 */ /* 0x000fe80000100800 */
[----:B------:R-:W-:Y:S04]  /*2dd50*/  STL [R1+0xe7c], R51 ;  /* 0x000e7c3301007387 */ /* 0x000fe80000100800 */
[----:B------:R-:W-:Y:S04]  /*2dd60*/  STL [R1+0xea0], R36 ;  /* 0x000ea02401007387 */ /* 0x000fe80000100800 */
[----:B------:R-:W4:Y:S01]  /*2dd70*/  LDL.LU R53, [R1+0xe88] ;  /* 0x000e880001357983 */ /* 0x000f220000300800 */
[----:B--2---:R-:W-:-:S03]  /*2dd80*/  IADD3.X R38, R38, UR54, RZ, P3, !PT ;  /* 0x0000003626267c10 */ /* 0x004fc60009ffe4ff */
[----:B------:R-:W-:Y:S04]  /*2dd90*/  STL [R1+0xe74], R37 ;  /* 0x000e742501007387 */ /* 0x000fe80000100800 */
[----:B------:R-:W2:Y:S04]  /*2dda0*/  LDL.LU R54, [R1+0xe5c] ;  /* 0x000e5c0001367983 */ /* 0x000ea80000300800 */
[----:B------:R-:W-:Y:S04]  /*2ddb0*/  STL [R1+0xe98], R38 ;  /* 0x000e982601007387 */ /* 0x000fe80000100800 */
[----:B------:R-:W2:Y:S01]  /*2ddc0*/  LDL.LU R55, [R1+0xe80] ;  /* 0x000e800001377983 */ /* 0x000ea20000300800 */
[----:B------:R-:W-:-:S05]  /*2ddd0*/  IADD3 R39, P3, R39, UR38, RZ ;  /* 0x0000002627277c10 */ /* 0x000fca000ff7e0ff */
        /* <DEDUP_REMOVED lines=30> */
[----:B0-----:R-:W4:Y:S01]  /*2dfc0*/  LDL.LU R61, [R1+0xe18] ;  /* 0x000e1800013d7983 */ /* 0x001f220000300800 */
[----:B------:R-:W-:Y:S02]  /*2dfd0*/  IADD3.X R53, R53, UR54, RZ, P5, !PT ;  /* 0x0000003635357c10 */ /* 0x000fe4000affe4ff */
[----:B--2---:R-:W-:-:S02]  /*2dfe0*/  IADD3 R54, P5, R54, UR38, RZ ;  /* 0x0000002636367c10 */ /* 0x004fc4000ffbe0ff */
[----:B------:R-:W-:Y:S01]  /*2dff0*/  IADD3.X R55, R55, UR54, RZ, P6, !PT ;  /* 0x0000003637377c10 */ /* 0x000fe2000b7fe4ff */
[----:B------:R-:W-:Y:S04]  /*2e000*/  STL [R1+0xe88], R53 ;  /* 0x000e883501007387 */ /* 0x000fe80000100800 */
[----:B------:R-:W-:Y:S01]  /*2e010*/  STL [R1+0xe5c], R54 ;  /* 0x000e5c3601007387 */ /* 0x000fe20000100800 */
[----:B------:R-:W-:Y:S02]  /*2e020*/  IADD3 R20, P6, R20, UR38, RZ ;  /* 0x0000002614147c10 */ /* 0x000fe4000ffde0ff */
[----:B------:R-:W-:Y:S02]  /*2e030*/  IADD3.X R21, R21, UR54, RZ, P1, !PT ;  /* 0x0000003615157c10 */ /* 0x000fe40008ffe4ff */
[----:B------:R-:W-:-:S02]  /*2e040*/  IADD3 R2, P1, R2, UR38, RZ ;  /* 0x0000002602027c10 */ /* 0x000fc4000ff3e0ff */
[----:B------:R-:W-:Y:S01]  /*2e050*/  IADD3.X R3, R3, UR54, RZ, P2, !PT ;  /* 0x0000003603037c10 */ /* 0x000fe200097fe4ff */
[----:B------:R-:W-:Y:S01]  /*2e060*/  STL [R1+0xe80], R55 ;  /* 0x000e803701007387 */ /* 0x000fe20000100800 */
[----:B------:R-:W-:-:S03]  /*2e070*/  IADD3.X R5, R5, UR54, RZ, P3, !PT ;  /* 0x0000003605057c10 */ /* 0x000fc60009ffe4ff */
[----:B------:R-:W-:Y:S01]  /*2e080*/  STL [R1+0xe54], R20 ;  /* 0x000e541401007387 */ /* 0x000fe20000100800 */
[----:B------:R-:W-:Y:S02]  /*2e090*/  IADD3 R4, P2, R4, UR38, RZ ;  /* 0x0000002604047c10 */ /* 0x000fe4000ff5e0ff */
        /* <DEDUP_REMOVED lines=14> */
[----:B---3--:R-:W-:-:S02]  /*2e180*/  IADD3 R11, P5, R11, UR38, RZ ;  /* 0x000000260b0b7c10 */ /* 0x008fc4000ffbe0ff */
        /* <DEDUP_REMOVED lines=27> */
[----:B------:R-:W3:Y:S04]  /*2e340*/  LDL.LU R53, [R1+0xde4] ;  /* 0x000de40001357983 */ /* 0x000ee80000300800 */
[----:B------:R-:W-:Y:S04]  /*2e350*/  STL [R1+0xe20], R37 ;  /* 0x000e202501007387 */ /* 0x000fe80000100800 */
[----:B------:R-:W3:Y:S01]  /*2e360*/  LDL.LU R54, [R1+0xe08] ;  /* 0x000e080001367983 */ /* 0x000ee20000300800 */
[----:B----4-:R-:W-:-:S05]  /*2e370*/  IADD3 R38, P6, R38, UR38, RZ ;  /* 0x0000002626267c10 */ /* 0x010fca000ffde0ff */
        /* <DEDUP_REMOVED lines=33> */
[----:B------:R-:W-:Y:S02]  /*2e590*/  IADD3 R53, P2, R53, UR38, RZ ;  /* 0x0000002635357c10 */ /* 0x000fe4000ff5e0ff */
[----:B------:R-:W-:Y:S01]  /*2e5a0*/  IADD3.X R54, R54, UR54, RZ, P3, !PT ;  /* 0x0000003636367c10 */ /* 0x000fe20009ffe4ff */
[----:B0-----:R-:W3:Y:S04]  /*2e5b0*/  LDL.LU R60, [R1+0xd74] ;  /* 0x000d7400013c7983 */ /* 0x001ee80000300800 */
[----:B------:R-:W-:Y:S04]  /*2e5c0*/  STL [R1+0xde4], R53 ;  /* 0x000de43501007387 */ /* 0x000fe80000100800 */
[----:B------:R-:W-:Y:S01]  /*2e5d0*/  STL [R1+0xe08], R54 ;  /* 0x000e083601007387 */ /* 0x000fe20000100800 */
[----:B----4-:R-:W-:-:S05]  /*2e5e0*/  IADD3 R55, P3, R55, UR38, RZ ;  /* 0x0000002637377c10 */ /* 0x010fca000ff7e0ff */
        /* <DEDUP_REMOVED lines=20> */
[----:B------:R-:W-:Y:S01]  /*2e730*/  STL [R1+0xde0], R9 ;  /* 0x000de00901007387 */ /* 0x000fe20000100800 */
[----:B--2---:R-:W-:-:S02]  /*2e740*/  IADD3.X R11, R11, UR54, RZ, P3, !PT ;  /* 0x000000360b0b7c10 */ /* 0x004fc40009ffe4ff */
        /* <DEDUP_REMOVED lines=34> */
[----:B------:R-:W-:-:S05]  /*2e970*/  IADD3 R60, P4, R60, UR38, RZ ;  /* 0x000000263c3c7c10 */ /* 0x000fca000ff9e0ff */
        /* <DEDUP_REMOVED lines=86> */
[----:B------:R-:W4:Y:S04]  /*2eee0*/  LDL.LU R53, [R1+0xcec] ;  /* 0x000cec0001357983 */ /* 0x000f280000300800 */
[----:B------:R-:W-:Y:S04]  /*2eef0*/  STL [R1+0xd28], R37 ;  /* 0x000d282501007387 */ /* 0x000fe80000100800 */
[----:B------:R-:W4:Y:S01]  /*2ef00*/  LDL.LU R54, [R1+0xd10] ;  /* 0x000d100001367983 */ /* 0x000f220000300800 */
[----:B--2---:R-:W-:-:S05]  /*2ef10*/  IADD3 R38, P1, R38, UR38, RZ ;  /* 0x0000002626267c10 */ /* 0x004fca000ff3e0ff */
        /* <DEDUP_REMOVED lines=35> */
[----:B------:R-:W-:-:S02]  /*2f150*/  IADD3.X R54, R54, UR54, RZ, P4, !PT ;  /* 0x0000003636367c10 */ /* 0x000fc4000a7fe4ff */
[----:B--2---:R-:W-:Y:S01]  /*2f160*/  IADD3 R55, P4, R55, UR38, RZ ;  /* 0x0000002637377c10 */ /* 0x004fe2000ff9e0ff */
[----:B------:R-:W-:Y:S04]  /*2f170*/  STL [R1+0xcec], R53 ;  /* 0x000cec3501007387 */ /* 0x000fe80000100800 */
[----:B------:R-:W-:Y:S01]  /*2f180*/  STL [R1+0xd10], R54 ;  /* 0x000d103601007387 */ /* 0x000fe20000100800 */
[----:B------:R-:W-:Y:S02]  /*2f190*/  IADD3.X R20, R20, UR54, RZ, P5, !PT ;  /* 0x0000003614147c10 */ /* 0x000fe4000affe4ff */
[----:B------:R-:W-:Y:S02]  /*2f1a0*/  IADD3 R21, P5, R21, UR38, RZ ;  /* 0x0000002615157c10 */ /* 0x000fe4000ffbe0ff */
[----:B------:R-:W-:-:S02]  /*2f1b0*/  IADD3.X R2, R2, UR54, RZ, P6, !PT ;  /* 0x0000003602027c10 */ /* 0x000fc4000b7fe4ff */
[----:B------:R-:W-:Y:S01]  /*2f1c0*/  IADD3 R3, P6, R3, UR38, RZ ;  /* 0x0000002603037c10 */ /* 0x000fe2000ffde0ff */
[----:B------:R-:W-:Y:S04]  /*2f1d0*/  STL [R1+0xce4], R55 ;  /* 0x000ce43701007387 */ /* 0x000fe80000100800 */
[----:B------:R-:W-:Y:S01]  /*2f1e0*/  STL [R1+0xd08], R20 ;  /* 0x000d081401007387 */ /* 0x000fe20000100800 */
[----:B------:R-:W-:-:S03]  /*2f1f0*/  IADD3.X R4, R4, UR54, RZ, P1, !PT ;  /* 0x0000003604047c10 */ /* 0x000fc60008ffe4ff */
[----:B------:R-:W-:Y:S01]  /*2f200*/  STL [R1+0xcdc], R21 ;  /* 0x000cdc1501007387 */ /* 0x000fe20000100800 */
[----:B------:R-:W-:-:S03]  /*2f210*/  IADD3.X R39, R39, UR54, RZ, P2, !PT ;  /* 0x0000003627277c10 */ /* 0x000fc600097fe4ff */
        /* <DEDUP_REMOVED lines=227> */
[----:B------:R-:W4:Y:S04]  /*30050*/  LDL.LU R53, [R1+0xba0] ;  /* 0x000ba00001357983 */ /* 0x000f280000300800 */
[----:B------:R-:W-:Y:S04]  /*30060*/  STL [R1+0xb8c], R37 ;  /* 0x000b8c2501007387 */ /* 0x000fe80000100800 */
[----:B------:R-:W4:Y:S01]  /*30070*/  LDL.LU R54, [R1+0xb74] ;  /* 0x000b740001367983 */ /* 0x000f220000300800 */
[----:B--2---:R-:W-:-:S05]  /*30080*/  IADD3.X R38, R38, UR54, RZ, P6, !PT ;  /* 0x0000003626267c10 */ /* 0x004fca000b7fe4ff */
        /* <DEDUP_REMOVED lines=35> */
[----:B------:R-:W-:-:S02]  /*302c0*/  IADD3 R54, P2, R54, UR38, RZ ;  /* 0x0000002636367c10 */ /* 0x000fc4000ff5e0ff */
[----:B--2---:R-:W-:Y:S01]  /*302d0*/  IADD3.X R55, R55, UR54, RZ, P3, !PT ;  /* 0x0000003637377c10 */ /* 0x004fe20009ffe4ff */
[----:B------:R-:W-:Y:S04]  /*302e0*/  STL [R1+0xba0], R53 ;  /* 0x000ba03501007387 */ /* 0x000fe80000100800 */
[----:B------:R-:W-:Y:S04]  /*302f0*/  STL [R1+0xb74], R54 ;  /* 0x000b743601007387 */ /* 0x000fe80000100800 */
[----:B------:R-:W-:Y:S01]  /*30300*/  STL [R1+0xb98], R55 ;  /* 0x000b983701007387 */ /* 0x000fe20000100800 */
[----:B------:R-:W-:-:S02]  /*30310*/  IADD3 R20, P3, R20, UR38, RZ ;  /* 0x0000002614147c10 */ /* 0x000fc4000ff7e0ff */
[----:B------:R-:W-:Y:S02]  /*30320*/  IADD3.X R21, R21, UR54, RZ, P4, !PT ;  /* 0x0000003615157c10 */ /* 0x000fe4000a7fe4ff */
[----:B------:R-:W-:Y:S02]  /*30330*/  IADD3 R2, P4, R2, UR38, RZ ;  /* 0x0000002602027c10 */ /* 0x000fe4000ff9e0ff */
[----:B------:R-:W-:Y:S02]  /*30340*/  IADD3.X R3, R3, UR54, RZ, P5, !PT ;  /* 0x0000003603037c10 */ /* 0x000fe4000affe4ff */
[----:B------:R-:W-:Y:S01]  /*30350*/  IADD3.X R5, R5, UR54, RZ, P6, !PT ;  /* 0x0000003605057c10 */ /* 0x000fe2000b7fe4ff */
        /* <DEDUP_REMOVED lines=78> */
[----:B---3--:R-:W-:-:S02]  /*30840*/  IADD3.X R60, R60, UR54, RZ, P5, !PT ;  /* 0x000000363c3c7c10 */ /* 0x008fc4000affe4ff */
[----:B------:R-:W-:-:S03]  /*30850*/  IADD3 R53, P5, R53, UR38, RZ ;  /* 0x0000002635357c10 */ /* 0x000fc6000ffbe0ff */
[----:B------:R0:W-:Y:S04]  /*30860*/  STL [R1+0xb28], R60 ;  /* 0x000b283c01007387 */ /* 0x0001e80000100800 */
[----:B------:R-:W3:Y:S01]  /*30870*/  LDL.LU R38, [R1+0xab8] ;  /* 0x000ab80001267983 */ /* 0x000ee20000300800 */
[----:B------:R-:W-:-:S03]  /*30880*/  IADD3.X R54, R54, UR54, RZ, P6, !PT ;  /* 0x0000003636367c10 */ /* 0x000fc6000b7fe4ff */
        /* <DEDUP_REMOVED lines=26> */
[----:B--2---:R-:W-:-:S02]  /*30a30*/  IADD3.X R11, R11, UR54, RZ, P6, !PT ;  /* 0x000000360b0b7c10 */ /* 0x004fc4000b7fe4ff */
        /* <DEDUP_REMOVED lines=81> */
[----:B------:R-:W-:Y:S01]  /*30f50*/  STL [R1+0xa90], R3 ;  /* 0x000a900301007387 */ /* 0x000fe20000100800 */
[----:B------:R-:W-:-:S03]  /*30f60*/  IADD3.X R8, R8, UR54, RZ, P2, !PT ;  /* 0x0000003608087c10 */ /* 0x000fc600097fe4ff */
[----:B------:R0:W-:Y:S04]  /*30f70*/  STL [R1+0xa5c], R60 ;  /* 0x000a5c3c01007387 */ /* 0x0001e80000100800 */
[----:B------:R-:W-:Y:S01]  /*30f80*/  STL [R1+0xa64], R4 ;  /* 0x000a640401007387 */ /* 0x000fe20000100800 */
        /* <DEDUP_REMOVED lines=27> */
[----:B------:R1:W-:Y:S04]  /*31140*/  STL [R1+0xa2c], R49 ;  /* 0x000a2c3101007387 */ /* 0x0003e80000100800 */
[----:B0-----:R-:W4:Y:S01]  /*31150*/  LDL.LU R61, [R1+0xa30] ;  /* 0x000a3000013d7983 */ /* 0x001f220000300800 */
[----:B------:R-:W-:-:S02]  /*31160*/  IADD3.X R51, R51, UR54, RZ, P3, !PT ;  /* 0x0000003633337c10 */ /* 0x000fc40009ffe4ff */
[----:B------:R-:W-:Y:S02]  /*31170*/  IADD3 R36, P3, R36, UR38, RZ ;  /* 0x0000002624247c10 */ /* 0x000fe4000ff7e0ff */
[----:B------:R-:W-:Y:S01]  /*31180*/  IADD3.X R37, R37, UR54, RZ, P4, !PT ;  /* 0x0000003625257c10 */ /* 0x000fe2000a7fe4ff */
[----:B------:R0:W-:Y:S04]  /*31190*/  STL [R1+0xa50], R50 ;  /* 0x000a503201007387 */ /* 0x0001e80000100800 */
[----:B------:R0:W-:Y:S04]  /*311a0*/  STL [R1+0xa48], R51 ;  /* 0x000a483301007387 */ /* 0x0001e80000100800 */
[----:B------:R0:W-:Y:S04]  /*311b0*/  STL [R1+0xa1c], R36 ;  /* 0x000a1c2401007387 */ /* 0x0001e80000100800 */
[----:B------:R-:W4:Y:S04]  /*311c0*/  LDL.LU R53, [R1+0xa04] ;  /* 0x000a040001357983 */ /* 0x000f280000300800 */
[----:B------:R0:W-:Y:S04]  /*311d0*/  STL [R1+0xa40], R37 ;  /* 0x000a402501007387 */ /* 0x0001e80000100800 */
[----:B------:R-:W4:Y:S01]  /*311e0*/  LDL.LU R54, [R1+0xa28] ;  /* 0x000a280001367983 */ /* 0x000f220000300800 */
[----:B--2---:R-:W-:-:S05]  /*311f0*/  IADD3 R38, P4, R38, UR38, RZ ;  /* 0x0000002626267c10 */ /* 0x004fca000ff9e0ff */
[----:B------:R2:W-:Y:S04]  /*31200*/  STL [R1+0xa14], R38 ;  /* 0x000a142601007387 */ /* 0x0005e80000100800 */
        /* <DEDUP_REMOVED lines=22> */
[----:B-1----:R-:W3:Y:S04]  /*31370*/  LDL.LU R49, [R1+0x1480] ;  /* 0x0014800001317983 */ /* 0x002ee80000300800 */
[----:B0-----:R-:W3:Y:S04]  /*31380*/  LDL.LU R50, [R1+0x9d8] ;  /* 0x0009d80001327983 */ /* 0x001ee80000300800 */
[----:B------:R-:W3:Y:S04]  /*31390*/  LDL.LU R51, [R1+0x147c] ;  /* 0x00147c0001337983 */ /* 0x000ee80000300800 */
[----:B------:R-:W3:Y:S04]  /*313a0*/  LDL.LU R36, [R1+0x9d0] ;  /* 0x0009d00001247983 */ /* 0x000ee80000300800 */
[----:B------:R-:W3:Y:S04]  /*313b0*/  LDL.LU R37, [R1+0x1478] ;  /* 0x0014780001257983 */ /* 0x000ee80000300800 */
[----:B--2---:R-:W2:Y:S04]  /*313c0*/  LDL.LU R38, [R1+0x9c8] ;  /* 0x0009c80001267983 */ /* 0x004ea80000300800 */
[----:B------:R-:W2:Y:S01]  /*313d0*/  LDL.LU R39, [R1+0x1474] ;  /* 0x0014740001277983 */ /* 0x000ea20000300800 */
[----:B----4-:R-:W-:-:S05]  /*313e0*/  IADD3.X R61, R61, UR54, RZ, P6, !PT ;  /* 0x000000363d3d7c10 */ /* 0x010fca000b7fe4ff */
[----:B------:R0:W-:Y:S04]  /*313f0*/  STL [R1+0xa30], R61 ;  /* 0x000a303d01007387 */ /* 0x0001e80000100800 */
[----:B---3--:R-:W3:Y:S04]  /*31400*/  LDL.LU R60, [R1+0x9c4] ;  /* 0x0009c400013c7983 */ /* 0x008ee80000300800 */
[----:B0-----:R-:W4:Y:S01]  /*31410*/  LDL.LU R61, [R1+0x1470] ;  /* 0x00147000013d7983 */ /* 0x001f220000300800 */
[----:B------:R-:W-:Y:S02]  /*31420*/  IADD3 R53, P6, R53, UR38, RZ ;  /* 0x0000002635357c10 */ /* 0x000fe4000ffde0ff */
[----:B------:R-:W-:-:S02]  /*31430*/  IADD3.X R54, R54, UR54, RZ, P1, !PT ;  /* 0x0000003636367c10 */ /* 0x000fc40008ffe4ff */
[----:B------:R-:W-:Y:S01]  /*31440*/  IADD3 R55, P1, R55, UR38, RZ ;  /* 0x0000002637377c10 */ /* 0x000fe2000ff3e0ff */
[----:B------:R-:W-:Y:S04]  /*31450*/  STL [R1+0xa04], R53 ;  /* 0x000a043501007387 */ /* 0x000fe80000100800 */
[----:B------:R-:W-:Y:S04]  /*31460*/  STL [R1+0xa28], R54 ;  /* 0x000a283601007387 */ /* 0x000fe80000100800 */
[----:B------:R-:W-:Y:S01]  /*31470*/  STL [R1+0x9fc], R55 ;  /* 0x0009fc3701007387 */ /* 0x000fe20000100800 */
[----:B------:R-:W-:-:S02]  /*31480*/  IADD3.X R20, R20, UR54, RZ, P2, !PT ;  /* 0x0000003614147c10 */ /* 0x000fc400097fe4ff */
[----:B------:R-:W-:Y:S02]  /*31490*/  IADD3 R21, P2, R21, UR38, RZ ;  /* 0x0000002615157c10 */ /* 0x000fe4000ff5e0ff */
[----:B------:R-:W-:Y:S02]  /*314a0*/  IADD3.X R2, R2, UR54, RZ, P3, !PT ;  /* 0x0000003602027c10 */ /* 0x000fe40009ffe4ff */
[----:B------:R-:W-:Y:S01]  /*314b0*/  IADD3 R3, P3, R3, UR38, RZ ;  /* 0x0000002603037c10 */ /* 0x000fe2000ff7e0ff */
[----:B------:R-:W-:Y:S01]  /*314c0*/  STL [R1+0xa20], R20 ;  /* 0x000a201401007387 */ /* 0x000fe20000100800 */
[----:B------:R-:W-:-:S03]  /*314d0*/  IADD3.X R11, R11, UR54, RZ, P5, !PT ;  /* 0x000000360b0b7c10 */ /* 0x000fc6000affe4ff */
[----:B------:R-:W-:Y:S04]  /*314e0*/  STL [R1+0x9f4], R21 ;  /* 0x0009f41501007387 */ /* 0x000fe80000100800 */
[----:B------:R-:W-:Y:S04]  /*314f0*/  STL [R1+0xa18], R2 ;  /* 0x000a180201007387 */ /* 0x000fe80000100800 */
[----:B------:R-:W-:Y:S04]  /*31500*/  STL [R1+0x9ec], R3 ;  /* 0x0009ec0301007387 */ /* 0x000fe80000100800 */
[----:B------:R0:W-:Y:S02]  /*31510*/  STL [R1+0xa08], R11 ;  /* 0x000a080b01007387 */ /* 0x0001e40000100800 */
[----:B0-----:R-:W0:Y:S01]  /*31520*/  LDC R11, c[0x0][0x23c] ;  /* 0x00008f00ff0b7b82 */ /* 0x001e220000000800 */
[----:B------:R-:W-:-:S02]  /*31530*/  IADD3.X R4, R4, UR54, RZ, P4, !PT ;  /* 0x0000003604047c10 */ /* 0x000fc4000a7fe4ff */
[----:B------:R-:W-:Y:S02]  /*31540*/  IADD3 R5, P4, R5, UR38, RZ ;  /* 0x0000002605057c10 */ /* 0x000fe4000ff9e0ff */
[----:B------:R-:W-:Y:S02]  /*31550*/  IADD3 R8, P5, R8, UR38, RZ ;  /* 0x0000002608087c10 */ /* 0x000fe4000ffbe0ff */
[----:B------:R-:W-:Y:S02]  /*31560*/  IADD3.X R9, R9, UR54, RZ, P6, !PT ;  /* 0x0000003609097c10 */ /* 0x000fe4000b7fe4ff */
[----:B------:R-:W-:Y:S01]  /*31570*/  IADD3 R10, P6, R10, UR38, RZ ;  /* 0x000000260a0a7c10 */ /* 0x000fe2000ffde0ff */
[----:B------:R1:W-:Y:S04]  /*31580*/  STL [R1+0xa10], R4 ;  /* 0x000a100401007387 */ /* 0x0003e80000100800 */
[----:B------:R1:W-:Y:S04]  /*31590*/  STL [R1+0x9e4], R5 ;  /* 0x0009e40501007387 */ /* 0x0003e80000100800 */
[----:B------:R1:W-:Y:S04]  /*315a0*/  STL [R1+0x9dc], R8 ;  /* 0x0009dc0801007387 */ /* 0x0003e80000100800 */
[----:B------:R1:W-:Y:S04]  /*315b0*/  STL [R1+0xa00], R9 ;  /* 0x000a000901007387 */ /* 0x0003e80000100800 */
[----:B------:R1:W-:Y:S01]  /*315c0*/  STL [R1+0x9d4], R10 ;  /* 0x0009d40a01007387 */ /* 0x0003e20000100800 */
[----:B0-----:R-:W-:Y:S01]  /*315d0*/  IMAD.SHL.U32 R3, R11, 0x40, RZ ;  /* 0x000000400b037824 */ /* 0x001fe200078e00ff */
[----:B------:R-:W-:-:S02]  /*315e0*/  IADD3.X R23, R23, UR54, RZ, P1, !PT ;  /* 0x0000003617177c10 */ /* 0x000fc40008ffe4ff */
[----:B------:R-:W-:Y:S02]  /*315f0*/  IADD3 R22, P1, R22, UR38, RZ ;  /* 0x0000002616167c10 */ /* 0x000fe4000ff3e0ff */
[----:B------:R-:W-:Y:S02]  /*31600*/  IADD3.X R56, R56, UR54, RZ, P2, !PT ;  /* 0x0000003638387c10 */ /* 0x000fe400097fe4ff */
[C---:B------:R-:W-:Y:S02]  /*31610*/  IADD3 R57, P2, R3.reuse, R57, RZ ;  /* 0x0000003903397210 */ /* 0x040fe40007f5e0ff */
[----:B------:R-:W-:Y:S01]  /*31620*/  IADD3.X R58, R58, UR54, RZ, P3, !PT ;  /* 0x000000363a3a7c10 */ /* 0x000fe20009ffe4ff */
[----:B------:R0:W-:Y:S01]  /*31630*/  STL [R1+0x9f8], R23 ;  /* 0x0009f81701007387 */ /* 0x0001e20000100800 */
[----:B------:R-:W-:-:S03]  /*31640*/  IADD3 R59, P3, R3, R59, RZ ;  /* 0x0000003b033b7210 */ /* 0x000fc60007f7e0ff */
[----:B------:R0:W-:Y:S01]  /*31650*/  STL [R1+0x9cc], R22 ;  /* 0x0009cc1601007387 */ /* 0x0001e20000100800 */
[----:B------:R-:W-:-:S03]  /*31660*/  IADD3.X R48, R48, UR54, RZ, P4, !PT ;  /* 0x0000003630307c10 */ /* 0x000fc6000a7fe4ff */
        /* <DEDUP_REMOVED lines=9> */
[----:B------:R-:W-:Y:S02]  /*31700*/  SHF.R.S32.HI R2, RZ, 0x1f, R3 ;  /* 0x0000001fff027819 */ /* 0x000fe40000011403 */
[----:B------:R-:W-:Y:S01]  /*31710*/  IADD3 R37, P6, R3, R37, RZ ;  /* 0x0000002503257210 */ /* 0x000fe20007fde0ff */
[----:B------:R0:W-:Y:S01]  /*31720*/  STL [R1+0x1480], R49 ;  /* 0x0014803101007387 */ /* 0x0001e20000100800 */
[----:B--2---:R-:W-:-:S03]  /*31730*/  IADD3.X R38, R38, UR54, RZ, P1, !PT ;  /* 0x0000003626267c10 */ /* 0x004fc60008ffe4ff */
[----:B------:R2:W-:Y:S04]  /*31740*/  STL [R1+0x9d8], R50 ;  /* 0x0009d83201007387 */ /* 0x0005e80000100800 */
[----:B------:R2:W-:Y:S01]  /*31750*/  STL [R1+0x147c], R51 ;  /* 0x00147c3301007387 */ /* 0x0005e20000100800 */
[----:B------:R-:W-:-:S03]  /*31760*/  IADD3 R39, P1, R3, R39, RZ ;  /* 0x0000002703277210 */ /* 0x000fc60007f3e0ff */
[----:B------:R2:W-:Y:S04]  /*31770*/  STL [R1+0x9d0], R36 ;  /* 0x0009d02401007387 */ /* 0x0005e80000100800 */
[----:B------:R2:W-:Y:S04]  /*31780*/  STL [R1+0x1478], R37 ;  /* 0x0014782501007387 */ /* 0x0005e80000100800 */
[----:B------:R2:W-:Y:S04]  /*31790*/  STL [R1+0x9c8], R38 ;  /* 0x0009c82601007387 */ /* 0x0005e80000100800 */
[----:B------:R-:W2:Y:S04]  /*317a0*/  LDL.LU R47, [R1+0x11a8] ;  /* 0x0011a800012f7983 */ /* 0x000ea80000300800 */
[----:B------:R2:W-:Y:S04]  /*317b0*/  STL [R1+0x1474], R39 ;  /* 0x0014742701007387 */ /* 0x0005e80000100800 */
[----:B------:R-:W2:Y:S01]  /*317c0*/  LDL.LU R18, [R1+0x146c] ;  /* 0x00146c0001127983 */ /* 0x000ea20000300800 */
[----:B---3--:R-:W-:-:S05]  /*317d0*/  IMAD.X R60, R2, 0x1, R60, P2 ;  /* 0x00000001023c7824 */ /* 0x008fca00010e063c */
[----:B------:R3:W-:Y:S04]  /*317e0*/  STL [R1+0x9c4], R60 ;  /* 0x0009c43c01007387 */ /* 0x0007e80000100800 */
[----:B------:R-:W3:Y:S01]  /*317f0*/  LDL.LU R19, [R1+0x11bc] ;  /* 0x0011bc0001137983 */ /* 0x000ee20000300800 */
[----:B----4-:R-:W-:-:S05]  /*31800*/  IADD3 R61, P2, R3, R61, RZ ;  /* 0x0000003d033d7210 */ /* 0x010fca0007f5e0ff */
[----:B------:R4:W-:Y:S04]  /*31810*/  STL [R1+0x1470], R61 ;  /* 0x0014703d01007387 */ /* 0x0009e80000100800 */
[----:B------:R-:W4:Y:S04]  /*31820*/  LDL.LU R52, [R1+0x1468] ;  /* 0x0014680001347983 */ /* 0x000f280000300800 */
[----:B------:R-:W4:Y:S04]  /*31830*/  LDL.LU R53, [R1+0x11b8] ;  /* 0x0011b80001357983 */ /* 0x000f280000300800 */
[----:B------:R-:W4:Y:S04]  /*31840*/  LDL.LU R54, [R1+0x1460] ;  /* 0x0014600001367983 */ /* 0x000f280000300800 */
[----:B------:R-:W4:Y:S04]  /*31850*/  LDL.LU R55, [R1+0x11b4] ;  /* 0x0011b40001377983 */ /* 0x000f280000300800 */
        /* <DEDUP_REMOVED lines=17> */
[----:B------:R-:W2:Y:S04]  /*31970*/  LDL.LU R51, [R1+0x143c] ;  /* 0x00143c0001337983 */ /* 0x000ea80000300800 */
[----:B------:R-:W2:Y:S04]  /*31980*/  LDL.LU R36, [R1+0x1410] ;  /* 0x0014100001247983 */ /* 0x000ea80000300800 */
[----:B------:R-:W2:Y:S04]  /*31990*/  LDL.LU R37, [R1+0x1434] ;  /* 0x0014340001257983 */ /* 0x000ea80000300800 */
[----:B------:R-:W2:Y:S04]  /*319a0*/  LDL.LU R38, [R1+0x1408] ;  /* 0x0014080001267983 */ /* 0x000ea80000300800 */
[----:B------:R-:W2:Y:S04]  /*319b0*/  LDL.LU R39, [R1+0x142c] ;  /* 0x00142c0001277983 */ /* 0x000ea80000300800 */
[----:B---3--:R-:W3:Y:S04]  /*319c0*/  LDL.LU R60, [R1+0x1400] ;  /* 0x00140000013c7983 */ /* 0x008ee80000300800 */
[----:B----4-:R-:W4:Y:S01]  /*319d0*/  LDL.LU R61, [R1+0x1424] ;  /* 0x00142400013d7983 */ /* 0x010f220000300800 */
[----:B------:R-:W-:Y:S01]  /*319e0*/  IMAD.X R47, R2, 0x1, R47, P3 ;  /* 0x00000001022f7824 */ /* 0x000fe200018e062f */
[----:B------:R-:W-:-:S04]  /*319f0*/  IADD3 R18, P3, R3, R18, RZ ;  /* 0x0000001203127210 */ /* 0x000fc80007f7e0ff */
[----:B------:R0:W-:Y:S04]  /*31a00*/  STL [R1+0x11a8], R47 ;  /* 0x0011a82f01007387 */ /* 0x0001e80000100800 */
[----:B------:R1:W-:Y:S01]  /*31a10*/  STL [R1+0x146c], R18 ;  /* 0x00146c1201007387 */ /* 0x0003e20000100800 */
[----:B------:R-:W-:-:S05]  /*31a20*/  IMAD.X R19, R2, 0x1, R19, P4 ;  /* 0x0000000102137824 */ /* 0x000fca00020e0613 */
[----:B------:R1:W-:Y:S01]  /*31a30*/  STL [R1+0x11bc], R19 ;  /* 0x0011bc1301007387 */ /* 0x0003e20000100800 */
[C---:B------:R-:W-:Y:S01]  /*31a40*/  IADD3 R52, P4, R3.reuse, R52, RZ ;  /* 0x0000003403347210 */ /* 0x040fe20007f9e0ff */
[C---:B------:R-:W-:Y:S01]  /*31a50*/  IMAD.X R53, R2.reuse, 0x1, R53, P5 ;  /* 0x0000000102357824 */ /* 0x040fe200028e0635 */
[C---:B------:R-:W-:Y:S01]  /*31a60*/  IADD3 R54, P5, R3.reuse, R54, RZ ;  /* 0x0000003603367210 */ /* 0x040fe20007fbe0ff */
[C---:B------:R-:W-:Y:S01]  /*31a70*/  IMAD.X R55, R2.reuse, 0x1, R55, P6 ;  /* 0x0000000102377824 */ /* 0x040fe200030e0637 */
[----:B------:R-:W-:Y:S01]  /*31a80*/  IADD3 R20, P6, R3, R20, RZ ;  /* 0x0000001403147210 */ /* 0x000fe20007fde0ff */
[----:B------:R1:W-:Y:S01]  /*31a90*/  STL [R1+0x1468], R52 ;  /* 0x0014683401007387 */ /* 0x0003e20000100800 */
[----:B------:R-:W-:-:S03]  /*31aa0*/  IMAD.X R21, R2, 0x1, R21, P1 ;  /* 0x0000000102157824 */ /* 0x000fc600008e0615 */
[----:B------:R1:W-:Y:S01]  /*31ab0*/  STL [R1+0x11b8], R53 ;  /* 0x0011b83501007387 */ /* 0x0003e20000100800 */
[----:B------:R-:W-:-:S03]  /*31ac0*/  IADD3 R4, P1, R3, R4, RZ ;  /* 0x0000000403047210 */ /* 0x000fc60007f3e0ff */
        /* <DEDUP_REMOVED lines=27> */
[----:B--2---:R-:W-:-:S03]  /*31c80*/  IADD3 R50, P2, R3, R50, RZ ;  /* 0x0000003203327210 */ /* 0x004fc60007f5e0ff */
        /* <DEDUP_REMOVED lines=8> */
[----:B------:R2:W-:Y:S04]  /*31d10*/  STL [R1+0x1418], R50 ;  /* 0x0014183201007387 */ /* 0x0005e80000100800 */
[----:B------:R2:W-:Y:S01]  /*31d20*/  STL [R1+0x143c], R51 ;  /* 0x00143c3301007387 */ /* 0x0005e20000100800 */
[----:B------:R-:W-:-:S03]  /*31d30*/  IMAD.X R39, R2, 0x1, R39, P5 ;  /* 0x0000000102277824 */ /* 0x000fc600028e0627 */
[----:B------:R2:W-:Y:S01]  /*31d40*/  STL [R1+0x1410], R36 ;  /* 0x0014102401007387 */ /* 0x0005e20000100800 */
[----:B---3--:R-:W-:-:S03]  /*31d50*/  IADD3 R60, P5, R3, R60, RZ ;  /* 0x0000003c033c7210 */ /* 0x008fc60007fbe0ff */
[----:B------:R3:W-:Y:S04]  /*31d60*/  STL [R1+0x1434], R37 ;  /* 0x0014342501007387 */ /* 0x0007e80000100800 */
[----:B------:R3:W-:Y:S01]  /*31d70*/  STL [R1+0x1408], R38 ;  /* 0x0014082601007387 */ /* 0x0007e20000100800 */
[----:B----4-:R-:W-:-:S03]  /*31d80*/  IMAD.X R61, R2, 0x1, R61, P6 ;  /* 0x00000001023d7824 */ /* 0x010fc600030e063d */
[----:B0-----:R-:W4:Y:S04]  /*31d90*/  LDL.LU R47, [R1+0x13f8] ;  /* 0x0013f800012f7983 */ /* 0x001f280000300800 */
[----:B------:R0:W-:Y:S04]  /*31da0*/  STL [R1+0x142c], R39 ;  /* 0x00142c2701007387 */ /* 0x0001e80000100800 */
[----:B-1----:R-:W4:Y:S04]  /*31db0*/  LDL.LU R18, [R1+0x141c] ;  /* 0x00141c0001127983 */ /* 0x002f280000300800 */
[----:B------:R1:W-:Y:S04]  /*31dc0*/  STL [R1+0x1400], R60 ;  /* 0x0014003c01007387 */ /* 0x0003e80000100800 */
[----:B------:R-:W4:Y:S04]  /*31dd0*/  LDL.LU R19, [R1+0x13f0] ;  /* 0x0013f00001137983 */ /* 0x000f280000300800 */
        /* <DEDUP_REMOVED lines=23> */
[----:B------:R-:W2:Y:S04]  /*31f50*/  LDL.LU R36, [R1+0x13bc] ;  /* 0x0013bc0001247983 */ /* 0x000ea80000300800 */
[----:B---3--:R-:W3:Y:S04]  /*31f60*/  LDL.LU R37, [R1+0x1390] ;  /* 0x0013900001257983 */ /* 0x008ee80000300800 */
[----:B------:R-:W3:Y:S04]  /*31f70*/  LDL.LU R38, [R1+0x13b4] ;  /* 0x0013b40001267983 */ /* 0x000ee80000300800 */
[----:B0-----:R-:W3:Y:S04]  /*31f80*/  LDL.LU R39, [R1+0x1388] ;  /* 0x0013880001277983 */ /* 0x001ee80000300800 */
[----:B-1----:R-:W3:Y:S04]  /*31f90*/  LDL.LU R60, [R1+0x13ac] ;  /* 0x0013ac00013c7983 */ /* 0x002ee80000300800 */
[----:B------:R-:W3:Y:S01]  /*31fa0*/  LDL.LU R61, [R1+0x1380] ;  /* 0x00138000013d7983 */ /* 0x000ee20000300800 */
[C---:B----4-:R-:W-:Y:S01]  /*31fb0*/  IADD3 R47, P6, R3.reuse, R47, RZ ;  /* 0x0000002f032f7210 */ /* 0x050fe20007fde0ff */
        /* <DEDUP_REMOVED lines=33> */
[----:B--2---:R-:W-:-:S03]  /*321d0*/  IMAD.X R58, R2, 0x1, R58, P4 ;  /* 0x00000001023a7824 */ /* 0x004fc600020e063a */
        /* <DEDUP_REMOVED lines=13> */
[----:B---3--:R-:W-:-:S03]  /*322b0*/  IADD3 R37, P1, R3, R37, RZ ;  /* 0x0000002503257210 */ /* 0x008fc60007f3e0ff */
[----:B------:R3:W-:Y:S01]  /*322c0*/  STL [R1+0x13a0], R49 ;  /* 0x0013a03101007387 */ /* 0x0007e20000100800 */
[----:B------:R-:W-:-:S03]  /*322d0*/  IMAD.X R38, R2, 0x1, R38, P2 ;  /* 0x0000000102267824 */ /* 0x000fc600010e0626 */
[----:B------:R3:W-:Y:S04]  /*322e0*/  STL [R1+0x13c4], R50 ;  /* 0x0013c43201007387 */ /* 0x0007e80000100800 */
[----:B------:R3:W-:Y:S01]  /*322f0*/  STL [R1+0x1398], R51 ;  /* 0x0013983301007387 */ /* 0x0007e20000100800 */
[----:B------:R-:W-:-:S03]  /*32300*/  IADD3 R39, P2, R3, R39, RZ ;  /* 0x0000002703277210 */ /* 0x000fc60007f5e0ff */
[----:B------:R3:W-:Y:S01]  /*32310*/  STL [R1+0x13bc], R36 ;  /* 0x0013bc2401007387 */ /* 0x0007e20000100800 */
[----:B------:R-:W-:-:S03]  /*32320*/  IMAD.X R60, R2, 0x1, R60, P3 ;  /* 0x00000001023c7824 */ /* 0x000fc600018e063c */
[----:B------:R3:W-:Y:S04]  /*32330*/  STL [R1+0x1390], R37 ;  /* 0x0013902501007387 */ /* 0x0007e80000100800 */
[----:B------:R3:W-:Y:S01]  /*32340*/  STL [R1+0x13b4], R38 ;  /* 0x0013b42601007387 */ /* 0x0007e20000100800 */
[----:B------:R-:W-:-:S03]  /*32350*/  IADD3 R61, P3, R3, R61, RZ ;  /* 0x0000003d033d7210 */ /* 0x000fc60007f7e0ff */
[----:B0-----:R-:W3:Y:S04]  /*32360*/  LDL.LU R47, [R1+0x13a4] ;  /* 0x0013a400012f7983 */ /* 0x001ee80000300800 */
[----:B------:R0:W-:Y:S04]  /*32370*/  STL [R1+0x1388], R39 ;  /* 0x0013882701007387 */ /* 0x0001e80000100800 */
[----:B-1----:R-:W3:Y:S04]  /*32380*/  LDL.LU R18, [R1+0x1378] ;  /* 0x0013780001127983 */ /* 0x002ee80000300800 */
[----:B------:R1:W-:Y:S04]  /*32390*/  STL [R1+0x13ac], R60 ;  /* 0x0013ac3c01007387 */ /* 0x0003e80000100800 */
[----:B----4-:R-:W4:Y:S04]  /*323a0*/  LDL.LU R19, [R1+0x139c] ;  /* 0x00139c0001137983 */ /* 0x010f280000300800 */
        /* <DEDUP_REMOVED lines=22> */
[----:B------:R-:W3:Y:S04]  /*32510*/  LDL.LU R51, [R1+0x1344] ;  /* 0x0013440001337983 */ /* 0x000ee80000300800 */
[----:B------:R-:W3:Y:S04]  /*32520*/  LDL.LU R36, [R1+0x1318] ;  /* 0x0013180001247983 */ /* 0x000ee80000300800 */
[----:B------:R-:W3:Y:S04]  /*32530*/  LDL.LU R37, [R1+0x133c] ;  /* 0x00133c0001257983 */ /* 0x000ee80000300800 */
[----:B------:R-:W3:Y:S04]  /*32540*/  LDL.LU R38, [R1+0x1310] ;  /* 0x0013100001267983 */ /* 0x000ee80000300800 */
[----:B0-----:R-:W3:Y:S04]  /*32550*/  LDL.LU R39, [R1+0x1334] ;  /* 0x0013340001277983 */ /* 0x001ee80000300800 */
[----:B-1----:R-:W3:Y:S04]  /*32560*/  LDL.LU R60, [R1+0x1308] ;  /* 0x00130800013c7983 */ /* 0x002ee80000300800 */
[----:B------:R-:W3:Y:S01]  /*32570*/  LDL.LU R61, [R1+0x132c] ;  /* 0x00132c00013d7983 */ /* 0x000ee20000300800 */
[C---:B------:R-:W-:Y:S01]  /*32580*/  IMAD.X R47, R2.reuse, 0x1, R47, P4 ;  /* 0x00000001022f7824 */ /* 0x040fe200020e062f */
[C---:B------:R-:W-:Y:S01]  /*32590*/  IADD3 R18, P4, R3.reuse, R18, RZ ;  /* 0x0000001203127210 */ /* 0x040fe20007f9e0ff */
[C---:B----4-:R-:W-:Y:S01]  /*325a0*/  IMAD.X R19, R2.reuse, 0x1, R19, P5 ;  /* 0x0000000102137824 */ /* 0x050fe200028e0613 */
[C---:B------:R-:W-:Y:S01]  /*325b0*/  IADD3 R52, P5, R3.reuse, R52, RZ ;  /* 0x0000003403347210 */ /* 0x040fe20007fbe0ff */
[----:B------:R-:W-:Y:S01]  /*325c0*/  IMAD.X R53, R2, 0x1, R53, P6 ;  /* 0x0000000102357824 */ /* 0x000fe200030e0635 */
        /* <DEDUP_REMOVED lines=35> */
[----:B---3--:R-:W-:-:S03]  /*32800*/  IMAD.X R49, R2, 0x1, R49, P3 ;  /* 0x0000000102317824 */ /* 0x008fc600018e0631 */
        /* <DEDUP_REMOVED lines=14> */
[----:B------:R-:W-:-:S03]  /*328f0*/  IADD3 R60, P6, R3, R60, RZ ;  /* 0x0000003c033c7210 */ /* 0x000fc60007fde0ff */
[----:B------:R3:W-:Y:S04]  /*32900*/  STL [R1+0x133c], R37 ;  /* 0x00133c2501007387 */ /* 0x0007e80000100800 */
[----:B------:R3:W-:Y:S01]  /*32910*/  STL [R1+0x1310], R38 ;  /* 0x0013102601007387 */ /* 0x0007e20000100800 */
[----:B------:R-:W-:-:S03]  /*32920*/  IMAD.X R61, R2, 0x1, R61, P1 ;  /* 0x00000001023d7824 */ /* 0x000fc600008e063d */
        /* <DEDUP_REMOVED lines=34> */
[C---:B------:R-:W-:Y:S01]  /*32b50*/  IADD3 R47, P1, R3.reuse, R47, RZ ;  /* 0x0000002f032f7210 */ /* 0x040fe20007f3e0ff */
[C---:B------:R-:W-:Y:S01]  /*32b60*/  IMAD.X R18, R2.reuse, 0x1, R18, P2 ;  /* 0x0000000102127824 */ /* 0x040fe200010e0612 */
[C---:B----4-:R-:W-:Y:S01]  /*32b70*/  IADD3 R19, P2, R3.reuse, R19, RZ ;  /* 0x0000001303137210 */ /* 0x050fe20007f5e0ff */
        /* <DEDUP_REMOVED lines=186> */
[C---:B--2---:R-:W-:Y:S01]  /*33720*/  IMAD.X R52, R2.reuse, 0x1, R52, P4 ;  /* 0x0000000102347824 */ /* 0x044fe200020e0634 */
        /* <DEDUP_REMOVED lines=59> */
[----:B--2---:R-:W2:Y:S04]  /*33ae0*/  LDL.LU R19, [R1+0x1488] ;  /* 0x0014880001137983 */ /* 0x004ea80000300800 */
[----:B------:R1:W-:Y:S04]  /*33af0*/  STL [R1+0x14e0], R61 ;  /* 0x0014e03d01007387 */ /* 0x0003e80000100800 */
[----:B----4-:R-:W4:Y:S04]  /*33b00*/  LDL.LU R52, [R1+0x14f0] ;  /* 0x0014f00001347983 */ /* 0x010f280000300800 */
[----:B------:R-:W4:Y:S04]  /*33b10*/  LDL.LU R53, [R1+0x1484] ;  /* 0x0014840001357983 */ /* 0x000f280000300800 */
[----:B------:R-:W4:Y:S04]  /*33b20*/  LDL.LU R54, [R1+0x14ec] ;  /* 0x0014ec0001367983 */ /* 0x000f280000300800 */
        /* <DEDUP_REMOVED lines=27> */
[C---:B--2---:R-:W-:Y:S01]  /*33ce0*/  IMAD.X R19, R2.reuse, 0x1, R19, P1 ;  /* 0x0000000102137824 */ /* 0x044fe200008e0613 */
[C---:B----4-:R-:W-:Y:S01]  /*33cf0*/  IADD3 R52, P1, R3.reuse, R52, RZ ;  /* 0x0000003403347210 */ /* 0x050fe20007f3e0ff */
[----:B------:R-:W-:Y:S01]  /*33d00*/  IMAD.X R53, R2, 0x1, R53, P2 ;  /* 0x0000000102357824 */ /* 0x000fe200010e0635 */
        /* <DEDUP_REMOVED lines=54> */
[----:B0-----:R-:W4:Y:S04]  /*34070*/  LDL.LU R47, [R1+0x1560] ;  /* 0x00156000012f7983 */ /* 0x001f280000300800 */
[----:B------:R0:W-:Y:S04]  /*34080*/  STL [R1+0x14e4], R39 ;  /* 0x0014e42701007387 */ /* 0x0001e80000100800 */
[----:B-1----:R-:W4:Y:S04]  /*34090*/  LDL.LU R18, [R1+0x14f4] ;  /* 0x0014f40001127983 */ /* 0x002f280000300800 */
[----:B------:R1:W-:Y:S04]  /*340a0*/  STL [R1+0x154c], R60 ;  /* 0x00154c3c01007387 */ /* 0x0003e80000100800 */
[----:B--2---:R-:W2:Y:S04]  /*340b0*/  LDL.LU R19, [R1+0x155c] ;  /* 0x00155c0001137983 */ /* 0x004ea80000300800 */
[----:B------:R1:W-:Y:S04]  /*340c0*/  STL [R1+0x14f8], R61 ;  /* 0x0014f83d01007387 */ /* 0x0003e80000100800 */
[----:B---3--:R-:W3:Y:S04]  /*340d0*/  LDL.LU R52, [R1+0x1508] ;  /* 0x0015080001347983 */ /* 0x008ee80000300800 */
[----:B----4-:R-:W4:Y:S04]  /*340e0*/  LDL.LU R53, [R1+0x1570] ;  /* 0x0015700001357983 */ /* 0x010f280000300800 */
        /* <DEDUP_REMOVED lines=24> */
[----:B-1----:R-:W4:Y:S04]  /*34270*/  LDL.LU R60, [R1+0x1574] ;  /* 0x00157400013c7983 */ /* 0x002f280000300800 */
[----:B------:R-:W4:Y:S01]  /*34280*/  LDL.LU R61, [R1+0x1584] ;  /* 0x00158400013d7983 */ /* 0x000f220000300800 */
[C---:B------:R-:W-:Y:S01]  /*34290*/  IADD3 R47, P3, R3.reuse, R47, RZ ;  /* 0x0000002f032f7210 */ /* 0x040fe20007f7e0ff */
[C---:B------:R-:W-:Y:S01]  /*342a0*/  IMAD.X R18, R2.reuse, 0x1, R18, P4 ;  /* 0x0000000102127824 */ /* 0x040fe200020e0612 */
[C---:B--2---:R-:W-:Y:S01]  /*342b0*/  IADD3 R19, P4, R3.reuse, R19, RZ ;  /* 0x0000001303137210 */ /* 0x044fe20007f9e0ff */
[C---:B---3--:R-:W-:Y:S01]  /*342c0*/  IMAD.X R52, R2.reuse, 0x1, R52, P5 ;  /* 0x0000000102347824 */ /* 0x048fe200028e0634 */
[----:B----4-:R-:W-:Y:S01]  /*342d0*/  IADD3 R53, P5, R3, R53, RZ ;  /* 0x0000003503357210 */ /* 0x010fe20007fbe0ff */
        /* <DEDUP_REMOVED lines=35> */
[C---:B------:R-:W-:Y:S01]  /*34510*/  IADD3 R49, P2, R3.reuse, R49, RZ ;  /* 0x0000003103317210 */ /* 0x040fe20007f5e0ff */
[----:B------:R-:W-:Y:S02]  /*34520*/  IMAD.X R50, R2, 0x1, R50, P3 ;  /* 0x0000000102327824 */ /* 0x000fe400018e0632 */
[----:B------:R1:W-:Y:S01]  /*34530*/  STL [R1+0x1590], R57 ;  /* 0x0015903901007387 */ /* 0x0003e20000100800 */
[----:B------:R-:W-:-:S03]  /*34540*/  IADD3 R51, P3, R3, R51, RZ ;  /* 0x0000003303337210 */ /* 0x000fc60007f7e0ff */
[----:B------:R1:W-:Y:S04]  /*34550*/  STL [R1+0x1548], R58 ;  /* 0x0015483a01007387 */ /* 0x0003e80000100800 */
[----:B------:R1:W-:Y:S01]  /*34560*/  STL [R1+0x159c], R59 ;  /* 0x00159c3b01007387 */ /* 0x0003e20000100800 */
[----:B------:R-:W-:-:S03]  /*34570*/  IMAD.X R36, R2, 0x1, R36, P4 ;  /* 0x0000000102247824 */ /* 0x000fc600020e0624 */
        /* <DEDUP_REMOVED lines=10> */
[----:B------:R1:W-:Y:S04]  /*34620*/  STL [R1+0x1568], R37 ;  /* 0x0015682501007387 */ /* 0x0003e80000100800 */
[----:B------:R1:W-:Y:S04]  /*34630*/  STL [R1+0x1564], R38 ;  /* 0x0015642601007387 */ /* 0x0003e80000100800 */
[----:B------:R1:W-:Y:S04]  /*34640*/  STL [R1+0x1584], R61 ;  /* 0x0015843d01007387 */ /* 0x0003e80000100800 */
[----:B------:R1:W-:Y:S04]  /*34650*/  STL [R1+0x1578], R39 ;  /* 0x0015782701007387 */ /* 0x0003e80000100800 */
[----:B------:R1:W-:Y:S01]  /*34660*/  STL [R1+0x1574], R60 ;  /* 0x0015743c01007387 */ /* 0x0003e20000100800 */
[----:B------:R-:W-:Y:S05]  /*34670*/  @P0 BRA `(.L_x_1) ;  /* 0xfffffda0007c0947 */ /* 0x000fea000383ffff */
.L_x_0:
[----:B------:R-:W2:Y:S01]  /*34680*/  LDL.LU R41, [R1+0x480] ;  /* 0x0004800001297983 */ /* 0x000ea20000300800 */
[----:B------:R-:W-:Y:S01]  /*34690*/  ULDC.64 UR10, c[0x0][0x228] ;  /* 0x00008a00000a7ab9 */ /* 0x000fe20000000a00 */
[----:B------:R-:W-:Y:S01]  /*346a0*/  ULDC.64 UR22, c[0x0][0x228] ;  /* 0x00008a0000167ab9 */ /* 0x000fe20000000a00 */
[----:B------:R-:W3:Y:S01]  /*346b0*/  S2UR UR5, SR_CgaCtaId ;  /* 0x00000000000579c3 */ /* 0x000ee20000008800 */
[----:B------:R-:W2:Y:S01]  /*346c0*/  LDL.LU R40, [R1+0x484] ;  /* 0x0004840001287983 */ /* 0x000ea20000300800 */
[----:B------:R-:W-:Y:S01]  /*346d0*/  UMOV UR4, 0x400 ;  /* 0x0000040000047882 */ /* 0x000fe20000000000 */
[----:B------:R-:W-:Y:S01]  /*346e0*/  ULDC.64 UR6, c[0x0][0x220] ;  /* 0x0000880000067ab9 */ /* 0x000fe20000000a00 */
[----:B------:R-:W-:Y:S01]  /*346f0*/  ULDC.64 UR8, c[0x0][0x220] ;  /* 0x0000880000087ab9 */ /* 0x000fe20000000a00 */
[----:B-1----:R-:W4:Y:S01]  /*34700*/  LDL.LU R39, [R1+0x488] ;  /* 0x0004880001277983 */ /* 0x002f220000300800 */
[----:B------:R-:W-:Y:S01]  /*34710*/  ULDC.64 UR24, c[0x0][0x228] ;  /* 0x00008a0000187ab9 */ /* 0x000fe20000000a00 */
[----:B------:R-:W-:Y:S01]  /*34720*/  ULDC.64 UR26, c[0x0][0x228] ;  /* 0x00008a00001a7ab9 */ /* 0x000fe20000000a00 */
[----:B------:R-:W-:Y:S01]  /*34730*/  ULDC.64 UR16, c[0x0][0x228] ;  /* 0x00008a0000107ab9 */ /* 0x000fe20000000a00 */
[----:B------:R-:W4:Y:S01]  /*34740*/  LDL.LU R34, [R1+0x48c] ;  /* 0x00048c0001227983 */ /* 0x000f220000300800 */
[----:B------:R-:W-:Y:S01]  /*34750*/  ULDC.64 UR14, c[0x0][0x228] ;  /* 0x00008a00000e7ab9 */ /* 0x000fe20000000a00 */
[----:B------:R-:W-:Y:S01]  /*34760*/  ULDC.64 UR12, c[0x0][0x228] ;  /* 0x00008a00000c7ab9 */ /* 0x000fe20000000a00 */
[----:B------:R-:W-:Y:S01]  /*34770*/  ULDC.64 UR20, c[0x0][0x228] ;  /* 0x00008a0000147ab9 */ /* 0x000fe20000000a00 */
[----:B------:R-:W3:Y:S01]  /*34780*/  LDL.LU R38, [R1+0x490] ;  /* 0x0004900001267983 */ /* 0x000ee20000300800 */
[----:B------:R-:W-:-:S03]  /*34790*/  ULDC.64 UR18, c[0x0][0x228] ;  /* 0x00008a0000127ab9 */ /* 0x000fc60000000a00 */
        /* <DEDUP_REMOVED lines=35> */
[----:B--2---:R-:W-:-:S05]  /*349d0*/  F2FP.SATFINITE.E4M3.F32.PACK_AB_MERGE_C R43, R40, R41, RZ ;  /* 0x00000029282b723e */ /* 0x004fca00048070ff */
[----:B------:R-:W-:Y:S01]  /*349e0*/  STL [R1+0x1764], R43 ;  /* 0x0017642b01007387 */ /* 0x000fe20000100800 */
[----:B----4-:R-:W-:-:S05]  /*349f0*/  F2FP.SATFINITE.E4M3.F32.PACK_AB_MERGE_C R34, R34, R39, RZ ;  /* 0x000000272222723e */ /* 0x010fca00048070ff */
[----:B------:R3:W-:Y:S02]  /*34a00*/  STL [R1+0x1768], R34 ;  /* 0x0017682201007387 */ /* 0x0007e40000100800 */
[----:B---3--:R-:W-:Y:S02]  /*34a10*/  F2FP.SATFINITE.E4M3.F32.PACK_AB_MERGE_C R34, R37, R38, RZ ;  /* 0x000000262522723e */ /* 0x008fe400048070ff */
[----:B-----5:R-:W-:-:S03]  /*34a20*/  F2FP.SATFINITE.E4M3.F32.PACK_AB_MERGE_C R0, R35, R36, RZ ;  /* 0x000000242300723e */ /* 0x020fc600048070ff */
[----:B------:R-:W-:Y:S01]  /*34a30*/  STL [R1+0x54], R34 ;  /* 0x0000542201007387 */ /* 0x000fe20000100800 */
[----:B------:R-:W-:-:S03]  /*34a40*/  F2FP.SATFINITE.E4M3.F32.PACK_AB_MERGE_C R32, R32, R33, RZ ;  /* 0x000000212020723e */ /* 0x000fc600048070ff */
[----:B------:R1:W-:Y:S04]  /*34a50*/  STL [R1+0x50], R0 ;  /* 0x0000500001007387 */ /* 0x0003e80000100800 */
[----:B------:R-:W-:Y:S01]  /*34a60*/  STL [R1+0x78], R32 ;  /* 0x0000782001007387 */ /* 0x000fe20000100800 */
[----:B------:R-:W-:-:S05]  /*34a70*/  F2FP.SATFINITE.E4M3.F32.PACK_AB_MERGE_C R30, R30, R31, RZ ;  /* 0x0000001f1e1e723e */ /* 0x000fca00048070ff */
[----:B------:R-:W-:Y:S01]  /*34a80*/  STL [R1+0x74], R30 ;  /* 0x0000741e01007387 */ /* 0x000fe20000100800 */
[----:B-1----:R-:W-:-:S05]  /*34a90*/  F2FP.SATFINITE.E4M3.F32.PACK_AB_MERGE_C R0, R28, R29, RZ ;  /* 0x0000001d1c00723e */ /* 0x002fca00048070ff */
[----:B------:R1:W-:Y:S01]  /*34aa0*/  STL [R1+0x8c], R0 ;  /* 0x00008c0001007387 */ /* 0x0003e20000100800 */
[----:B------:R-:W-:-:S05]  /*34ab0*/  F2FP.SATFINITE.E4M3.F32.PACK_AB_MERGE_C R26, R26, R27, RZ ;  /* 0x0000001b1a1a723e */ /* 0x000fca00048070ff */
        /* <DEDUP_REMOVED lines=12> */
[----:B------:R2:W-:Y:S01]  /*34b80*/  STL [R1+0xb8], R14 ;  /* 0x0000b80e01007387 */ /* 0x0005e20000100800 */
[----:B------:R-:W-:-:S05]  /*34b90*/  F2FP.SATFINITE.E4M3.F32.PACK_AB_MERGE_C R12, R12, R13, RZ ;  /* 0x0000000d0c0c723e */ /* 0x000fca00048070ff */
[----:B------:R3:W-:Y:S01]  /*34ba0*/  STL [R1+0xc4], R12 ;  /* 0x0000c40c01007387 */ /* 0x0007e20000100800 */
[----:B-1----:R-:W-:Y:S02]  /*34bb0*/  F2FP.SATFINITE.E4M3.F32.PACK_AB_MERGE_C R0, R10, R11, RZ ;  /* 0x0000000b0a00723e */ /* 0x002fe400048070ff */
[----:B------:R-:W-:-:S05]  /*34bc0*/  F2FP.SATFINITE.E4M3.F32.PACK_AB_MERGE_C R29, R8, R9, RZ ;  /* 0x00000009081d723e */ /* 0x000fca00048070ff */
[----:B------:R1:W-:Y:S01]  /*34bd0*/  STL [R1+0x176c], R29 ;  /* 0x00176c1d01007387 */ /* 0x0003e20000100800 */
[----:B------:R-:W-:-:S03]  /*34be0*/  F2FP.SATFINITE.E4M3.F32.PACK_AB_MERGE_C R28, R6, R7, RZ ;  /* 0x00000007061c723e */ /* 0x000fc600048070ff */
[----:B------:R-:W-:Y:S04]  /*34bf0*/  STL [R1+0xc0], R0 ;  /* 0x0000c00001007387 */ /* 0x000fe80000100800 */
[----:B------:R4:W-:Y:S01]  /*34c00*/  STL [R1+0x1770], R28 ;  /* 0x0017701c01007387 */ /* 0x0009e20000100800 */
[----:B------:R-:W-:-:S05]  /*34c10*/  F2FP.SATFINITE.E4M3.F32.PACK_AB_MERGE_C R33, R4, R5, RZ ;  /* 0x000000050421723e */ /* 0x000fca00048070ff */
[----:B------:R-:W-:Y:S01]  /*34c20*/  STL [R1+0x1774], R33 ;  /* 0x0017742101007387 */ /* 0x000fe20000100800 */
[----:B------:R-:W-:-:S03]  /*34c30*/  F2FP.SATFINITE.E4M3.F32.PACK_AB_MERGE_C R32, R2, R3, RZ ;  /* 0x000000030220723e */ /* 0x000fc600048070ff */
[----:B------:R-:W1:Y:S04]  /*34c40*/  LDL.LU R55, [R1+0x650] ;  /* 0x0006500001377983 */ /* 0x000e680000300800 */
[----:B------:R-:W1:Y:S04]  /*34c50*/  LDL.LU R54, [R1+0x654] ;  /* 0x0006540001367983 */ /* 0x000e680000300800 */
        /* <DEDUP_REMOVED lines=46> */
[----:B------:R-:W-:Y:S01]  /*34f40*/  STL [R1+0x1778], R32 ;  /* 0x0017782001007387 */ /* 0x000fe20000100800 */
[----:B-1----:R-:W-:-:S05]  /*34f50*/  F2FP.SATFINITE.E4M3.F32.PACK_AB_MERGE_C R29, R54, R55, RZ ;  /* 0x00000037361d723e */ /* 0x002fca00048070ff */
[----:B------:R0:W-:Y:S01]  /*34f60*/  STL [R1+0x30], R29 ;  /* 0x0000301d01007387 */ /* 0x0001e20000100800 */
[----:B----4-:R-:W-:-:S05]  /*34f70*/  F2FP.SATFINITE.E4M3.F32.PACK_AB_MERGE_C R28, R52, R53, RZ ;  /* 0x00000035341c723e */ /* 0x010fca00048070ff */
[----:B------:R1:W-:Y:S01]  /*34f80*/  STL [R1+0x2c], R28 ;  /* 0x00002c1c01007387 */ /* 0x0003e20000100800 */
[----:B------:R-:W-:-:S05]  /*34f90*/  F2FP.SATFINITE.E4M3.F32.PACK_AB_MERGE_C R0, R50, R51, RZ ;  /* 0x000000333200723e */ /* 0x000fca00048070ff */
[----:B------:R4:W-:Y:S01]  /*34fa0*/  STL [R1+0x44], R0 ;  /* 0x0000440001007387 */ /* 0x0009e20000100800 */
[----:B0-----:R-:W-:-:S05]  /*34fb0*/  F2FP.SATFINITE.E4M3.F32.PACK_AB_MERGE_C R29, R48, R49, RZ ;  /* 0x00000031301d723e */ /* 0x001fca00048070ff */
[----:B------:R0:W-:Y:S01]  /*34fc0*/  STL [R1+0x3c], R29 ;  /* 0x00003c1d01007387 */ /* 0x0001e20000100800 */
[----:B-1----:R-:W-:-:S05]  /*34fd0*/  F2FP.SATFINITE.E4M3.F32.PACK_AB_MERGE_C R28, R46, R47, RZ ;  /* 0x0000002f2e1c723e */ /* 0x002fca00048070ff */
[----:B------:R1:W-:Y:S01]  /*34fe0*/  STL [R1+0x6c], R28 ;  /* 0x00006c1c01007387 */ /* 0x0003e20000100800 */
[----:B----4-:R-:W-:-:S05]  /*34ff0*/  F2FP.SATFINITE.E4M3.F32.PACK_AB_MERGE_C R0, R44, R45, RZ ;  /* 0x0000002d2c00723e */ /* 0x010fca00048070ff */
        /* <DEDUP_REMOVED lines=8> */
[----:B------:R-:W-:Y:S01]  /*35080*/  STL [R1+0x90], R29 ;  /* 0x0000901d01007387 */ /* 0x000fe20000100800 */
[----:B-1----:R-:W-:-:S05]  /*35090*/  F2FP.SATFINITE.E4M3.F32.PACK_AB_MERGE_C R28, R30, R31, RZ ;  /* 0x0000001f1e1c723e */ /* 0x002fca00048070ff */
[----:B------:R-:W-:Y:S01]  /*350a0*/  STL [R1+0xa4], R28 ;  /* 0x0000a41c01007387 */ /* 0x000fe20000100800 */
[----:B----4-:R-:W-:Y:S02]  /*350b0*/  F2FP.SATFINITE.E4M3.F32.PACK_AB_MERGE_C R0, R26, R27, RZ ;  /* 0x0000001b1a00723e */ /* 0x010fe400048070ff */
[----:B------:R-:W-:-:S05]  /*350c0*/  F2FP.SATFINITE.E4M3.F32.PACK_AB_MERGE_C R25, R24, R25, RZ ;  /* 0x000000191819723e */ /* 0x000fca00048070ff */
[----:B------:R-:W-:Y:S01]  /*350d0*/  STL [R1+0x177c], R25 ;  /* 0x00177c1901007387 */ /* 0x000fe20000100800 */
[----:B------:R-:W-:-:S03]  /*350e0*/  F2FP.SATFINITE.E4M3.F32.PACK_AB_MERGE_C R24, R22, R23, RZ ;  /* 0x000000171618723e */ /* 0x000fc600048070ff */
[----:B------:R0:W-:Y:S04]  /*350f0*/  STL [R1+0x9c], R0 ;  /* 0x00009c0001007387 */ /* 0x0001e80000100800 */
[----:B------:R-:W-:Y:S01]  /*35100*/  STL [R1+0x1780], R24 ;  /* 0x0017801801007387 */ /* 0x000fe20000100800 */
[----:B------:R-:W-:-:S05]  /*35110*/  F2FP.SATFINITE.E4M3.F32.PACK_AB_MERGE_C R39, R20, R21, RZ ;  /* 0x000000151427723e */ /* 0x000fca00048070ff */
[----:B------:R-:W-:Y:S01]  /*35120*/  STL [R1+0x1784], R39 ;  /* 0x0017842701007387 */ /* 0x000fe20000100800 */
[----:B------:R-:W-:-:S05]  /*35130*/  F2FP.SATFINITE.E4M3.F32.PACK_AB_MERGE_C R40, R18, R19, RZ ;  /* 0x000000131228723e */ /* 0x000fca00048070ff */
[----:B------:R-:W-:Y:S01]  /*35140*/  STL [R1+0x1788], R40 ;  /* 0x0017882801007387 */ /* 0x000fe20000100800 */
[----:B------:R-:W-:-:S05]  /*35150*/  F2FP.SATFINITE.E4M3.F32.PACK_AB_MERGE_C R35, R16, R17, RZ ;  /* 0x000000111023723e */ /* 0x000fca00048070ff */
[----:B------:R-:W-:Y:S01]  /*35160*/  STL [R1+0x178c], R35 ;  /* 0x00178c2301007387 */ /* 0x000fe20000100800 */
[----:B--2---:R-:W-:-:S05]  /*35170*/  F2FP.SATFINITE.E4M3.F32.PACK_AB_MERGE_C R36, R14, R15, RZ ;  /* 0x0000000f0e24723e */ /* 0x004fca00048070ff */
[----:B------:R-:W-:Y:S01]  /*35180*/  STL [R1+0x1790], R36 ;  /* 0x0017902401007387 */ /* 0x000fe20000100800 */
[----:B---3--:R-:W-:-:S05]  /*35190*/  F2FP.SATFINITE.E4M3.F32.PACK_AB_MERGE_C R12, R12, R13, RZ ;  /* 0x0000000d0c0c723e */ /* 0x008fca00048070ff */
[----:B------:R-:W-:Y:S01]  /*351a0*/  STL [R1+0x8], R12 ;  /* 0x0000080c01007387 */ /* 0x000fe20000100800 */
[----:B------:R-:W-:-:S05]  /*351b0*/  F2FP.SATFINITE.E4M3.F32.PACK_AB_MERGE_C R10, R10, R11, RZ ;  /* 0x0000000b0a0a723e */ /* 0x000fca00048070ff */
[----:B------:R-:W-:Y:S01]  /*351c0*/  STL [R1+0x4], R10 ;  /* 0x0000040a01007387 */ /* 0x000fe20000100800 */
[----:B0-----:R-:W-:-:S05]  /*351d0*/  F2FP.SATFINITE.E4M3.F32.PACK_AB_MERGE_C R0, R8, R9, RZ ;  /* 0x000000090800723e */ /* 0x001fca00048070ff */
[----:B------:R0:W-:Y:S01]  /*351e0*/  STL [R1+0x20], R0 ;  /* 0x0000200001007387 */ /* 0x0001e20000100800 */
[----:B------:R-:W-:-:S05]  /*351f0*/  F2FP.SATFINITE.E4M3.F32.PACK_AB_MERGE_C R6, R6, R7, RZ ;  /* 0x000000070606723e */ /* 0x000fca00048070ff */
[----:B------:R1:W-:Y:S01]  /*35200*/  STL [R1+0x1c], R6 ;  /* 0x00001c0601007387 */ /* 0x0003e20000100800 */
[----:B------:R-:W-:-:S03]  /*35210*/  F2FP.SATFINITE.E4M3.F32.PACK_AB_MERGE_C R4, R4, R5, RZ ;  /* 0x000000050404723e */ /* 0x000fc600048070ff */
[----:B------:R-:W2:Y:S04]  /*35220*/  LDL.LU R53, [R1+0x320] ;  /* 0x0003200001357983 */ /* 0x000ea80000300800 */
[----:B------:R3:W-:Y:S01]  /*35230*/  STL [R1+0x38], R4 ;  /* 0x0000380401007387 */ /* 0x0007e20000100800 */
[----:B0-----:R-:W-:-:S03]  /*35240*/  F2FP.SATFINITE.E4M3.F32.PACK_AB_MERGE_C R0, R2, R3, RZ ;  /* 0x000000030200723e */ /* 0x001fc600048070ff */
[----:B------:R-:W2:Y:S04]  /*35250*/  LDL.LU R52, [R1+0x324] ;  /* 0x0003240001347983 */ /* 0x000ea80000300800 */
        /* <DEDUP_REMOVED lines=36> */
[----:B---3--:R-:W3:Y:S04]  /*354a0*/  LDL.LU R4, [R1+0x594] ;  /* 0x0005940001047983 */ /* 0x008ee80000300800 */
[----:B------:R-:W3:Y:S04]  /*354b0*/  LDL.LU R3, [R1+0x598] ;  /* 0x0005980001037983 */ /* 0x000ee80000300800 */
[----:B------:R-:W3:Y:S01]  /*354c0*/  LDL.LU R2, [R1+0x59c] ;  /* 0x00059c0001027983 */ /* 0x000ee20000300800 */
[----:B--2---:R-:W-:-:S05]  /*354d0*/  F2FP.SATFINITE.E4M3.F32.PACK_AB_MERGE_C R0, R52, R53, RZ ;  /* 0x000000353400723e */ /* 0x004fca00048070ff */
[----:B------:R0:W-:Y:S01]  /*354e0*/  STL [R1+0x4c], R0 ;  /* 0x00004c0001007387 */ /* 0x0001e20000100800 */
[----:B----4-:R-:W-:Y:S02]  /*354f0*/  F2FP.SATFINITE.E4M3.F32.PACK_AB_MERGE_C R25, R50, R51, RZ ;  /* 0x000000333219723e */ /* 0x010fe400048070ff */
[----:B------:R-:W-:-:S03]  /*35500*/  F2FP.SATFINITE.E4M3.F32.PACK_AB_MERGE_C R24, R48, R49, RZ ;  /* 0x000000313018723e */ /* 0x000fc600048070ff */
[----:B------:R-:W-:Y:S04]  /*35510*/  STL [R1+0x48], R25 ;  /* 0x0000481901007387 */ /* 0x000fe80000100800 */
[----:B------:R-:W-:Y:S01]  /*35520*/  STL [R1+0x64], R24 ;  /* 0x0000641801007387 */ /* 0x000fe20000100800 */
[----:B0-----:R-:W-:Y:S02]  /*35530*/  F2FP.SATFINITE.E4M3.F32.PACK_AB_MERGE_C R0, R46, R47, RZ ;  /* 0x0000002f2e00723e */ /* 0x001fe400048070ff */
[----:B------:R-:W-:-:S05]  /*35540*/  F2FP.SATFINITE.E4M3.F32.PACK_AB_MERGE_C R17, R17, R45, RZ ;  /* 0x0000002d1111723e */ /* 0x000fca00048070ff */
[----:B------:R-:W-:Y:S01]  /*35550*/  STL [R1+0x1794], R17 ;  /* 0x0017941101007387 */ /* 0x000fe20000100800 */
[----:B------:R-:W-:-:S03]  /*35560*/  F2FP.SATFINITE.E4M3.F32.PACK_AB_MERGE_C R14, R14, R44, RZ ;  /* 0x0000002c0e0e723e */ /* 0x000fc600048070ff */
[----:B------:R0:W-:Y:S01]  /*35570*/  STL [R1+0x5c], R0 ;  /* 0x00005c0001007387 */ /* 0x0001e20000100800 */
[----:B------:R-:W-:-:S03]  /*35580*/  F2FP.SATFINITE.E4M3.F32.PACK_AB_MERGE_C R19, R19, R42, RZ ;  /* 0x0000002a1313723e */ /* 0x000fc600048070ff */
[----:B------:R-:W-:Y:S01]  /*35590*/  STL [R1+0x1798], R14 ;  /* 0x0017980e01007387 */ /* 0x000fe20000100800 */
        /* <DEDUP_REMOVED lines=13> */
[----:B------:R-:W-:Y:S04]  /*35670*/  STL [R1+0x17b4], R54 ;  /* 0x0017b43601007387 */ /* 0x000fe80000100800 */
[----:B------:R-:W-:Y:S01]  /*35680*/  STL [R1+0x17b8], R53 ;  /* 0x0017b83501007387 */ /* 0x000fe20000100800 */
[----:B0-----:R-:W-:Y:S02]  /*35690*/  F2FP.SATFINITE.E4M3.F32.PACK_AB_MERGE_C R0, R12, R13, RZ ;  /* 0x0000000d0c00723e */ /* 0x001fe400048070ff */
[----:B------:R-:W-:-:S05]  /*356a0*/  F2FP.SATFINITE.E4M3.F32.PACK_AB_MERGE_C R59, R10, R11, RZ ;  /* 0x0000000b0a3b723e */ /* 0x000fca00048070ff */
[----:B------:R-:W-:Y:S04]  /*356b0*/  STL [R1+0x17bc], R59 ;  /* 0x0017bc3b01007387 */ /* 0x000fe80000100800 */
[----:B------:R0:W-:Y:S01]  /*356c0*/  STL [R1], R0 ;  /* 0x0000000001007387 */ /* 0x0001e20000100800 */
[----:B------:R-:W-:Y:S02]  /*356d0*/  F2FP.SATFINITE.E4M3.F32.PACK_AB_MERGE_C R6, R6, R7, RZ ;  /* 0x000000070606723e */ /* 0x000fe400048070ff */
[----:B0-----:R-:W-:Y:S02]  /*356e0*/  F2FP.SATFINITE.E4M3.F32.PACK_AB_MERGE_C R0, R8, R9, RZ ;  /* 0x000000090800723e */ /* 0x001fe400048070ff */
[----:B---3--:R-:W-:-:S03]  /*356f0*/  F2FP.SATFINITE.E4M3.F32.PACK_AB_MERGE_C R4, R4, R5, RZ ;  /* 0x000000050404723e */ /* 0x008fc600048070ff */
[----:B------:R0:W-:Y:S04]  /*35700*/  STL [R1+0x10], R0 ;  /* 0x0000100001007387 */ /* 0x0001e80000100800 */
[----:B------:R1:W-:Y:S04]  /*35710*/  STL [R1+0xc], R6 ;  /* 0x00000c0601007387 */ /* 0x0003e80000100800 */
[----:B------:R-:W2:Y:S01]  /*35720*/  LDL.LU R55, [R1+0x580] ;  /* 0x0005800001377983 */ /* 0x000ea20000300800 */
[----:B0-----:R-:W-:-:S03]  /*35730*/  F2FP.SATFINITE.E4M3.F32.PACK_AB_MERGE_C R0, R2, R3, RZ ;  /* 0x000000030200723e */ /* 0x001fc600048070ff */
[----:B------:R0:W-:Y:S04]  /*35740*/  STL [R1+0x28], R4 ;  /* 0x0000280401007387 */ /* 0x0001e80000100800 */
[----:B------:R-:W2:Y:S04]  /*35750*/  LDL.LU R45, [R1+0x584] ;  /* 0x00058400012d7983 */ /* 0x000ea80000300800 */
[----:B------:R3:W-:Y:S04]  /*35760*/  STL [R1+0x24], R0 ;  /* 0x0000240001007387 */ /* 0x0007e80000100800 */
[----:B------:R-:W4:Y:S04]  /*35770*/  LDL.LU R52, [R1+0x588] ;  /* 0x0005880001347983 */ /* 0x000f280000300800 */
[----:B------:R-:W4:Y:S04]  /*35780*/  LDL.LU R46, [R1+0x58c] ;  /* 0x00058c00012e7983 */ /* 0x000f280000300800 */
        /* <DEDUP_REMOVED lines=24> */
[----:B------:R-:W3:Y:S04]  /*35910*/  LDL.LU R5, [R1+0x540] ;  /* 0x0005400001057983 */ /* 0x000ee80000300800 */
[----:B0-----:R-:W3:Y:S04]  /*35920*/  LDL.LU R4, [R1+0x544] ;  /* 0x0005440001047983 */ /* 0x001ee80000300800 */
[----:B------:R-:W3:Y:S04]  /*35930*/  LDL.LU R3, [R1+0x548] ;  /* 0x0005480001037983 */ /* 0x000ee80000300800 */
[----:B------:R-:W3:Y:S01]  /*35940*/  LDL.LU R2, [R1+0x54c] ;  /* 0x00054c0001027983 */ /* 0x000ee20000300800 */
[----:B--2---:R-:W-:-:S05]  /*35950*/  F2FP.SATFINITE.E4M3.F32.PACK_AB_MERGE_C R45, R45, R55, RZ ;  /* 0x000000372d2d723e */ /* 0x004fca00048070ff */
[----:B------:R-:W-:Y:S01]  /*35960*/  STL [R1+0x17c0], R45 ;  /* 0x0017c02d01007387 */ /* 0x000fe20000100800 */
[----:B----4-:R-:W-:Y:S02]  /*35970*/  F2FP.SATFINITE.E4M3.F32.PACK_AB_MERGE_C R46, R46, R52, RZ ;  /* 0x000000342e2e723e */ /* 0x010fe400048070ff */
[----:B---3--:R-:W-:-:S03]  /*35980*/  F2FP.SATFINITE.E4M3.F32.PACK_AB_MERGE_C R41, R41, R49, RZ ;  /* 0x000000312929723e */ /* 0x008fc600048070ff */
        /* <DEDUP_REMOVED lines=25> */
[----:B------:R-:W-:Y:S04]  /*35b20*/  STL [R1+0x1750], R57 ;  /* 0x0017503901007387 */ /* 0x000fe80000100800 */
[----:B------:R-:W2:Y:S04]  /*35b30*/  LDL.LU R14, [R1+0x530] ;  /* 0x00053000010e7983 */ /* 0x000ea80000300800 */
[----:B------:R-:W2:Y:S04]  /*35b40*/  LDL.LU R13, [R1+0x534] ;  /* 0x00053400010d7983 */ /* 0x000ea80000300800 */
        /* <DEDUP_REMOVED lines=21> */
[----:B------:R-:W-:-:S03]  /*35ca0*/  F2FP.SATFINITE.E4M3.F32.PACK_AB_MERGE_C R56, R2, R3, RZ ;  /* 0x000000030238723e */ /* 0x000fc600048070ff */
        /* <DEDUP_REMOVED lines=13> */
[----:B------:R-:W-:Y:S01]  /*35d80*/  STL [R1+0x1754], R56 ;  /* 0x0017543801007387 */ /* 0x000fe20000100800 */
[----:B--2---:R-:W-:-:S02]  /*35d90*/  F2FP.SATFINITE.E4M3.F32.PACK_AB_MERGE_C R13, R13, R14, RZ ;  /* 0x0000000e0d0d723e */ /* 0x004fc400048070ff */
[----:B---3--:R-:W-:-:S03]  /*35da0*/  F2FP.SATFINITE.E4M3.F32.PACK_AB_MERGE_C R12, R12, R17, RZ ;  /* 0x000000110c0c723e */ /* 0x008fc600048070ff */
[----:B------:R-:W-:Y:S01]  /*35db0*/  STL [R1+0x17f4], R13 ;  /* 0x0017f40d01007387 */ /* 0x000fe20000100800 */
[----:B----4-:R-:W-:-:S03]  /*35dc0*/  F2FP.SATFINITE.E4M3.F32.PACK_AB_MERGE_C R11, R11, R36, RZ ;  /* 0x000000240b0b723e */ /* 0x010fc600048070ff */
        /* <DEDUP_REMOVED lines=22> */
[----:B------:R-:W-:-:S05]  /*35f30*/  F2FP.SATFINITE.E4M3.F32.PACK_AB_MERGE_C R2, R2, R0, RZ ;  /* 0x000000000202723e */ /* 0x000fca00048070ff */
[----:B------:R0:W-:Y:S01]  /*35f40*/  STL [R1+0x1758], R2 ;  /* 0x0017580201007387 */ /* 0x0001e20000100800 */
[----:B------:R-:W-:-:S05]  /*35f50*/  F2FP.SATFINITE.E4M3.F32.PACK_AB_MERGE_C R0, R58, R61, RZ ;  /* 0x0000003d3a00723e */ /* 0x000fca00048070ff */
[----:B------:R1:W-:Y:S01]  /*35f60*/  STL [R1+0x175c], R0 ;  /* 0x00175c0001007387 */ /* 0x0003e20000100800 */
[----:B0-----:R-:W-:-:S03]  /*35f70*/  F2FP.SATFINITE.E4M3.F32.PACK_AB_MERGE_C R2, R44, R47, RZ ;  /* 0x0000002f2c02723e */ /* 0x001fc600048070ff */
[----:B------:R-:W2:Y:S04]  /*35f80*/  LDL.LU R4, [R1+0x4d0] ;  /* 0x0004d00001047983 */ /* 0x000ea80000300800 */
[----:B------:R-:W-:Y:S01]  /*35f90*/  STL [R1+0xf4], R2 ;  /* 0x0000f40201007387 */ /* 0x000fe20000100800 */
[----:B-1----:R-:W-:-:S03]  /*35fa0*/  F2FP.SATFINITE.E4M3.F32.PACK_AB_MERGE_C R0, R26, R27, RZ ;  /* 0x0000001b1a00723e */ /* 0x002fc600048070ff */
[----:B------:R-:W2:Y:S04]  /*35fb0*/  LDL.LU R48, [R1+0x4d4] ;  /* 0x0004d40001307983 */ /* 0x000ea80000300800 */
[----:B------:R0:W-:Y:S04]  /*35fc0*/  STL [R1+0xf0], R0 ;  /* 0x0000f00001007387 */ /* 0x0001e80000100800 */
        /* <DEDUP_REMOVED lines=59> */
[----:B--2---:R-:W-:-:S03]  /*36380*/  F2FP.SATFINITE.E4M3.F32.PACK_AB_MERGE_C R48, R48, R4, RZ ;  /* 0x000000043030723e */ /* 0x004fc600048070ff */
[----:B------:R-:W2:Y:S04]  /*36390*/  LDL.LU R4, [R1+0x1824] ;  /* 0x0018240001047983 */ /* 0x000ea80000300800 */
[----:B------:R0:W-:Y:S01]  /*363a0*/  STL [R1+0x114], R48 ;  /* 0x0001143001007387 */ /* 0x0001e20000100800 */
[----:B---3--:R-:W-:-:S03]  /*363b0*/  F2FP.SATFINITE.E4M3.F32.PACK_AB_MERGE_C R5, R5, R49, RZ ;  /* 0x000000310505723e */ /* 0x008fc600048070ff */
[----:B0-----:R-:W3:Y:S01]  /*363c0*/  LDL.LU R48, [R1+0x1820] ;  /* 0x0018200001307983 */ /* 0x001ee20000300800 */
[----:B----4-:R-:W-:-:S03]  /*363d0*/  F2FP.SATFINITE.E4M3.F32.PACK_AB_MERGE_C R6, R6, R16, RZ ;  /* 0x000000100606723e */ /* 0x010fc600048070ff */
[----:B------:R-:W4:Y:S04]  /*363e0*/  LDL.LU R49, [R1+0x181c] ;  /* 0x00181c0001317983 */ /* 0x000f280000300800 */
[----:B------:R0:W-:Y:S01]  /*363f0*/  STL [R1+0x110], R5 ;  /* 0x0001100501007387 */ /* 0x0001e20000100800 */
[----:B------:R-:W-:-:S03]  /*36400*/  F2FP.SATFINITE.E4M3.F32.PACK_AB_MERGE_C R8, R8, R7, RZ ;  /* 0x000000070808723e */ /* 0x000fc600048070ff */
[----:B0-----:R-:W2:Y:S01]  /*36410*/  LDL.LU R5, [R1+0x1818] ;  /* 0x0018180001057983 */ /* 0x001ea20000300800 */
[----:B------:R-:W-:-:S03]  /*36420*/  F2FP.SATFINITE.E4M3.F32.PACK_AB_MERGE_C R10, R10, R9, RZ ;  /* 0x000000090a0a723e */ /* 0x000fc600048070ff */
[----:B------:R-:W3:Y:S04]  /*36430*/  LDL.LU R16, [R1+0x1814] ;  /* 0x0018140001107983 */ /* 0x000ee80000300800 */
[----:B------:R0:W-:Y:S01]  /*36440*/  STL [R1+0x128], R6 ;  /* 0x0001280601007387 */ /* 0x0001e20000100800 */
[----:B------:R-:W-:-:S03]  /*36450*/  F2FP.SATFINITE.E4M3.F32.PACK_AB_MERGE_C R12, R12, R11, RZ ;  /* 0x0000000b0c0c723e */ /* 0x000fc600048070ff */
[----:B0-----:R-:W4:Y:S04]  /*36460*/  LDL.LU R6, [R1+0x1810] ;  /* 0x0018100001067983 */ /* 0x001f280000300800 */
[----:B------:R-:W2:Y:S04]  /*36470*/  LDL.LU R7, [R1+0x180c] ;  /* 0x00180c0001077983 */ /* 0x000ea80000300800 */
[----:B------:R0:W-:Y:S01]  /*36480*/  STL [R1+0x120], R8 ;  /* 0x0001200801007387 */ /* 0x0001e20000100800 */
[----:B------:R-:W-:Y:S02]  /*36490*/  F2FP.SATFINITE.E4M3.F32.PACK_AB_MERGE_C R60, R60, R13, RZ ;  /* 0x0000000d3c3c723e */ /* 0x000fe400048070ff */
[----:B------:R-:W-:Y:S01]  /*364a0*/  F2FP.SATFINITE.E4M3.F32.PACK_AB_MERGE_C R52, R52, R15, RZ ;  /* 0x0000000f3434723e */ /* 0x000fe200048070ff */
[----:B0-----:R-:W3:Y:S04]  /*364b0*/  LDL.LU R8, [R1+0x1808] ;  /* 0x0018080001087983 */ /* 0x001ee80000300800 */
[----:B------:R-:W4:Y:S04]  /*364c0*/  LDL.LU R9, [R1+0x1804] ;  /* 0x0018040001097983 */ /* 0x000f280000300800 */
[----:B------:R0:W-:Y:S01]  /*364d0*/  STL [R1+0x168], R10 ;  /* 0x0001680a01007387 */ /* 0x0001e20000100800 */
[----:B------:R-:W-:-:S03]  /*364e0*/  F2FP.SATFINITE.E4M3.F32.PACK_AB_MERGE_C R22, R22, R23, RZ ;  /* 0x000000171616723e */ /* 0x000fc600048070ff */
[----:B0-----:R-:W2:Y:S04]  /*364f0*/  LDL.LU R10, [R1+0x1800] ;  /* 0x00180000010a7983 */ /* 0x001ea80000300800 */
[----:B------:R-:W3:Y:S04]  /*36500*/  LDL.LU R11, [R1+0x17fc] ;  /* 0x0017fc00010b7983 */ /* 0x000ee80000300800 */
[----:B------:R0:W-:Y:S01]  /*36510*/  STL [R1+0x164], R12 ;  /* 0x0001640c01007387 */ /* 0x0001e20000100800 */
[----:B------:R-:W-:-:S03]  /*36520*/  F2FP.SATFINITE.E4M3.F32.PACK_AB_MERGE_C R30, R30, R31, RZ ;  /* 0x0000001f1e1e723e */ /* 0x000fc600048070ff */
[----:B0-----:R-:W4:Y:S04]  /*36530*/  LDL.LU R12, [R1+0x17f8] ;  /* 0x0017f800010c7983 */ /* 0x001f280000300800 */
[----:B------:R-:W2:Y:S04]  /*36540*/  LDL.LU R13, [R1+0x17f4] ;  /* 0x0017f400010d7983 */ /* 0x000ea80000300800 */
[----:B------:R0:W-:Y:S01]  /*36550*/  STL [R1+0x1a0], R60 ;  /* 0x0001a03c01007387 */ /* 0x0001e20000100800 */
[----:B------:R-:W-:-:S03]  /*36560*/  F2FP.SATFINITE.E4M3.F32.PACK_AB_MERGE_C R37, R37, R38, RZ ;  /* 0x000000262525723e */ /* 0x000fc600048070ff */
[----:B0-----:R-:W3:Y:S04]  /*36570*/  LDL.LU R60, [R1+0x17f0] ;  /* 0x0017f000013c7983 */ /* 0x001ee80000300800 */
[----:B------:R-:W3:Y:S04]  /*36580*/  LDL.LU R15, [R1+0x17ec] ;  /* 0x0017ec00010f7983 */ /* 0x000ee80000300800 */
        /* <DEDUP_REMOVED lines=30> */
[----:B0-----:R-:W3:Y:S04]  /*36770*/  LDL R0, [R1+0x74c] ;  /* 0x00074c0001007983 */ /* 0x001ee80000100800 */
        /* <DEDUP_REMOVED lines=25> */
[----:B------:R0:W-:Y:S04]  /*36910*/  STL [R1+0x108], R25 ;  /* 0x0001081901007387 */ /* 0x0001e80000100800 */
        /* <DEDUP_REMOVED lines=9> */
[----:B0-----:R-:W3:Y:S01]  /*369b0*/  LDL.LU R43, [R1+0x1764] ;  /* 0x00176400012b7983 */ /* 0x001ee20000300800 */
[----:B------:R-:W-:-:S02]  /*369c0*/  F2FP.SATFINITE.E4M3.F32.PACK_AB_MERGE_C R56, R56, R2, RZ ;  /* 0x000000023838723e */ /* 0x000fc400048070ff */
[----:B------:R-:W-:Y:S02]  /*369d0*/  F2FP.SATFINITE.E4M3.F32.PACK_AB_MERGE_C R2, R55, R57, RZ ;  /* 0x000000393702723e */ /* 0x000fe400048070ff */
[----:B------:R-:W-:Y:S01]  /*369e0*/  F2FP.SATFINITE.E4M3.F32.PACK_AB_MERGE_C R55, R58, R61, RZ ;  /* 0x0000003d3a37723e */ /* 0x000fe200048070ff */
[----:B------:R-:W-:Y:S01]  /*369f0*/  STL [R1+0x16c], R56 ;  /* 0x00016c3801007387 */ /* 0x000fe20000100800 */
[----:B------:R-:W-:-:S03]  /*36a00*/  F2FP.SATFINITE.E4M3.F32.PACK_AB_MERGE_C R44, R44, R47, RZ ;  /* 0x0000002f2c2c723e */ /* 0x000fc600048070ff */
[----:B------:R0:W-:Y:S04]  /*36a10*/  STL [R1+0x1ac], R2 ;  /* 0x0001ac0201007387 */ /* 0x0001e80000100800 */
[----:B------:R-:W-:Y:S01]  /*36a20*/  STL [R1+0x1a4], R55 ;  /* 0x0001a43701007387 */ /* 0x000fe20000100800 */
[----:B0-----:R-:W-:-:S03]  /*36a30*/  F2FP.SATFINITE.E4M3.F32.PACK_AB_MERGE_C R2, R26, R27, RZ ;  /* 0x0000001b1a02723e */ /* 0x001fc600048070ff */
[----:B------:R-:W-:Y:S04]  /*36a40*/  STL [R1+0x1d4], R44 ;  /* 0x0001d42c01007387 */ /* 0x000fe80000100800 */
[----:B------:R0:W-:Y:S04]  /*36a50*/  STL [R1+0x1d0], R2 ;  /* 0x0001d00201007387 */ /* 0x0001e80000100800 */
[----:B0-----:R-:W3:Y:S04]  /*36a60*/  LDL.LU R2, [R1+0x54] ;  /* 0x0000540001027983 */ /* 0x001ee80000300800 */
[----:B------:R-:W3:Y:S01]  /*36a70*/  LDL.LU R55, [R1+0x50] ;  /* 0x0000500001377983 */ /* 0x000ee20000300800 */
[----:B----4-:R-:W-:-:S02]  /*36a80*/  LOP3.LUT R47, R12, 0xffff, RZ, 0xc0, !PT ;  /* 0x0000ffff0c2f7812 */ /* 0x010fc400078ec0ff */
[----:B--2---:R-:W-:Y:S02]  /*36a90*/  LOP3.LUT R44, R13, 0xffff, RZ, 0xc0, !PT ;  /* 0x0000ffff0d2c7812 */ /* 0x004fe400078ec0ff */
[----:B---3--:R-:W-:-:S04]  /*36aa0*/  LOP3.LUT R46, R46, 0xffff, RZ, 0xc0, !PT ;  /* 0x0000ffff2e2e7812 */ /* 0x008fc800078ec0ff */
[----:B------:R-:W-:Y:S02]  /*36ab0*/  PRMT R13, R46, 0x3340, R1 ;  /* 0x000033402e0d7816 */ /* 0x000fe40000000001 */
[----:B------:R-:W-:-:S04]  /*36ac0*/  LOP3.LUT R45, R45, 0xffff, RZ, 0xc0, !PT ;  /* 0x0000ffff2d2d7812 */ /* 0x000fc800078ec0ff */
[----:B------:R-:W-:Y:S01]  /*36ad0*/  PRMT R12, R45, 0x3340, R1 ;  /* 0x000033402d0c7816 */ /* 0x000fe20000000001 */
[C---:B------:R-:W-:Y:S02]  /*36ae0*/  VIADD R26, R0.reuse, 0x3f ;  /* 0x0000003f001a7836 */ /* 0x040fe40000000000 */
[----:B------:R-:W-:-:S03]  /*36af0*/  VIADD R27, R0, 0x1 ;  /* 0x00000001001b7836 */ /* 0x000fc60000000000 */
[----:B------:R-:W-:Y:S02]  /*36b00*/  ISETP.GE.AND P0, PT, R26, UR23, PT ;  /* 0x000000171a007c0c */ /* 0x000fe4000bf06270 */
[----:B------:R-:W-:Y:S02]  /*36b10*/  ISETP.GE.AND P1, PT, R27, UR11, PT ;  /* 0x0000000b1b007c0c */ /* 0x000fe4000bf26270 */
[----:B------:R-:W-:Y:S02]  /*36b20*/  LOP3.LUT R56, R14, 0xffff, RZ, 0xc0, !PT ;  /* 0x0000ffff0e387812 */ /* 0x000fe400078ec0ff */
[--C-:B------:R-:W-:Y:S02]  /*36b30*/  PRMT R14, R44, 0x3340, R1.reuse ;  /* 0x000033402c0e7816 */ /* 0x100fe40000000001 */
[----:B------:R-:W-:Y:S02]  /*36b40*/  LOP3.LUT R57, R17, 0xffff, RZ, 0xc0, !PT ;  /* 0x0000ffff11397812 */ /* 0x000fe400078ec0ff */
[----:B------:R-:W-:-:S02]  /*36b50*/  PRMT R17, R47, 0x3340, R1 ;  /* 0x000033402f117816 */ /* 0x000fc40000000001 */
[----:B------:R-:W-:Y:S02]  /*36b60*/  LOP3.LUT R58, R24, 0xffff, RZ, 0xc0, !PT ;  /* 0x0000ffff183a7812 */ /* 0x000fe400078ec0ff */
[----:B------:R-:W-:Y:S02]  /*36b70*/  LOP3.LUT R61, R25, 0xffff, RZ, 0xc0, !PT ;  /* 0x0000ffff193d7812 */ /* 0x000fe400078ec0ff */
[----:B------:R-:W-:-:S04]  /*36b80*/  LOP3.LUT R0, R28, 0xffff, RZ, 0xc0, !PT ;  /* 0x0000ffff1c007812 */ /* 0x000fc800078ec0ff */
[----:B------:R-:W-:Y:S02]  /*36b90*/  PRMT R27, R0, 0x3340, R56 ;  /* 0x00003340001b7816 */ /* 0x000fe40000000038 */
[----:B------:R-:W-:Y:S02]  /*36ba0*/  LOP3.LUT R29, R29, 0xffff, RZ, 0xc0, !PT ;  /* 0x0000ffff1d1d7812 */ /* 0x000fe400078ec0ff */
[----:B------:R-:W-:-:S04]  /*36bb0*/  LOP3.LUT R34, R34, 0xffff, RZ, 0xc0, !PT ;  /* 0x0000ffff22227812 */ /* 0x000fc800078ec0ff */
[----:B------:R-:W-:Y:S02]  /*36bc0*/  PRMT R25, R34, 0x3340, R58 ;  /* 0x0000334022197816 */ /* 0x000fe4000000003a */
[----:B------:R-:W-:-:S05]  /*36bd0*/  LOP3.LUT R43, R43, 0xffff, RZ, 0xc0, !PT ;  /* 0x0000ffff2b2b7812 */ /* 0x000fca00078ec0ff */
[----:B------:R-:W-:Y:S01]  /*36be0*/  STL [R1+0x18], R43 ;  /* 0x0000182b01007387 */ /* 0x000fe20000100800 */
[----:B------:R-:W-:-:S03]  /*36bf0*/  PRMT R24, R43, 0x3340, R61 ;  /* 0x000033402b187816 */ /* 0x000fc6000000003d */
[----:B------:R-:W-:Y:S04]  /*36c00*/  STL [R1+0x14], R34 ;  /* 0x0000142201007387 */ /* 0x000fe80000100800 */
[----:B------:R-:W-:Y:S01]  /*36c10*/  STL [R1+0x60], R29 ;  /* 0x0000601d01007387 */ /* 0x000fe20000100800 */
[----:B------:R-:W-:-:S03]  /*36c20*/  PRMT R12, R24, 0x5410, R12 ;  /* 0x00005410180c7816 */ /* 0x000fc6000000000c */
[----:B------:R0:W-:Y:S04]  /*36c30*/  STL [R1+0x70], R0 ;  /* 0x0000700001007387 */ /* 0x0001e80000100800 */
[----:B------:R-:W-:Y:S04]  /*36c40*/  STL [R1+0x40], R57 ;  /* 0x0000403901007387 */ /* 0x000fe80000100800 */
[----:B------:R1:W-:Y:S01]  /*36c50*/  STL [R1+0x58], R56 ;  /* 0x0000583801007387 */ /* 0x0003e20000100800 */
[----:B------:R-:W-:-:S03]  /*36c60*/  PRMT R26, R29, 0x3340, R57 ;  /* 0x000033401d1a7816 */ /* 0x000fc60000000039 */
[----:B------:R-:W-:Y:S01]  /*36c70*/  STL [R1+0x1740], R45 ;  /* 0x0017402d01007387 */ /* 0x000fe20000100800 */
[----:B0-----:R-:W-:-:S03]  /*36c80*/  PRMT R0, R25, 0x5410, R13 ;  /* 0x0000541019007816 */ /* 0x001fc6000000000d */
[----:B------:R-:W-:Y:S04]  /*36c90*/  STL [R1+0x1744], R46 ;  /* 0x0017442e01007387 */ /* 0x000fe80000100800 */
[----:B------:R-:W-:Y:S04]  /*36ca0*/  STL [R1+0x1748], R44 ;  /* 0x0017482c01007387 */ /* 0x000fe80000100800 */
[----:B------:R-:W-:Y:S01]  /*36cb0*/  STL [R1+0x174c], R47 ;  /* 0x00174c2f01007387 */ /* 0x000fe20000100800 */
[----:B------:R-:W-:-:S03]  /*36cc0*/  PRMT R13, R26, 0x5410, R14 ;  /* 0x000054101a0d7816 */ /* 0x000fc6000000000e */
[----:B-1----:R-:W2:Y:S04]  /*36cd0*/  LDL.LU R56, [R1+0x78] ;  /* 0x0000780001387983 */ /* 0x002ea80000300800 */
[----:B------:R0:W-:Y:S04]  /*36ce0*/  STL [R1+0x134], R12 ;  /* 0x0001340c01007387 */ /* 0x0001e80000100800 */
[----:B------:R-:W3:Y:S04]  /*36cf0*/  LDL.LU R57, [R1+0x74] ;  /* 0x0000740001397983 */ /* 0x000ee80000300800 */
[----:B------:R1:W-:Y:S01]  /*36d00*/  STL [R1+0x130], R0 ;  /* 0x0001300001007387 */ /* 0x0003e20000100800 */
[----:B0-----:R-:W-:-:S03]  /*36d10*/  LOP3.LUT R12, R2, 0xffff, RZ, 0xc0, !PT ;  /* 0x0000ffff020c7812 */ /* 0x001fc600078ec0ff */
[----:B------:R0:W-:Y:S01]  /*36d20*/  STL [R1+0x12c], R13 ;  /* 0x00012c0d01007387 */ /* 0x0001e20000100800 */
[----:B-1----:R-:W-:Y:S02]  /*36d30*/  PRMT R0, R27, 0x5410, R17 ;  /* 0x000054101b007816 */ /* 0x002fe40000000011 */
[----:B0-----:R-:W-:-:S03]  /*36d40*/  LOP3.LUT R13, R55, 0xffff, RZ, 0xc0, !PT ;  /* 0x0000ffff370d7812 */ /* 0x001fc600078ec0ff */
[----:B------:R0:W-:Y:S04]  /*36d50*/  STL [R1+0x124], R0 ;  /* 0x0001240001007387 */ /* 0x0001e80000100800 */
[----:B------:R-:W4:Y:S04]  /*36d60*/  LDL.LU R2, [R1+0x30] ;  /* 0x0000300001027983 */ /* 0x000f280000300800 */
[----:B------:R-:W4:Y:S01]  /*36d70*/  LDL.LU R55, [R1+0x2c] ;  /* 0x00002c0001377983 */ /* 0x000f220000300800 */
[----:B------:R-:W-:Y:S02]  /*36d80*/  LOP3.LUT R25, R33, 0xffff, RZ, 0xc0, !PT ;  /* 0x0000ffff21197812 */ /* 0x000fe400078ec0ff */
[----:B0-----:R-:W-:-:S02]  /*36d90*/  LOP3.LUT R0, R32, 0xffff, RZ, 0xc0, !PT ;  /* 0x0000ffff20007812 */ /* 0x001fc400078ec0ff */
[----:B------:R-:W-:Y:S02]  /*36da0*/  LOP3.LUT R39, R39, 0xffff, RZ, 0xc0, !PT ;  /* 0x0000ffff27277812 */ /* 0x000fe400078ec0ff */
[----:B------:R-:W-:Y:S02]  /*36db0*/  LOP3.LUT R27, R19, 0xffff, RZ, 0xc0, !PT ;  /* 0x0000ffff131b7812 */ /* 0x000fe400078ec0ff */
[----:B------:R-:W-:Y:S02]  /*36dc0*/  LOP3.LUT R41, R41, 0xffff, RZ, 0xc0, !PT ;  /* 0x0000ffff29297812 */ /* 0x000fe400078ec0ff */
[----:B------:R-:W-:Y:S01]  /*36dd0*/  LOP3.LUT R26, R18, 0xffff, RZ, 0xc0, !PT ;  /* 0x0000ffff121a7812 */ /* 0x000fe200078ec0ff */
[----:B------:R0:W-:Y:S01]  /*36de0*/  STL [R1+0x84], R25 ;  /* 0x0000841901007387 */ /* 0x0001e20000100800 */
[----:B------:R-:W-:Y:S02]  /*36df0*/  LOP3.LUT R40, R40, 0xffff, RZ, 0xc0, !PT ;  /* 0x0000ffff28287812 */ /* 0x000fe400078ec0ff */
[----:B------:R-:W-:Y:S01]  /*36e00*/  LOP3.LUT R42, R42, 0xffff, RZ, 0xc0, !PT ;  /* 0x0000ffff2a2a7812 */ /* 0x000fe200078ec0ff */
[----:B------:R-:W-:Y:S01]  /*36e10*/  STL [R1+0x94], R0 ;  /* 0x0000940001007387 */ /* 0x000fe20000100800 */
[----:B------:R-:W-:-:S02]  /*36e20*/  LOP3.LUT R43, R10, 0xffff, RZ, 0xc0, !PT ;  /* 0x0000ffff0a2b7812 */ /* 0x000fc400078ec0ff */
[----:B------:R-:W-:Y:S01]  /*36e30*/  LOP3.LUT R14, R11, 0xffff, RZ, 0xc0, !PT ;  /* 0x0000ffff0b0e7812 */ /* 0x000fe200078ec0ff */
[----:B------:R-:W-:Y:S01]  /*36e40*/  STL [R1+0x50], R27 ;  /* 0x0000501b01007387 */ /* 0x000fe20000100800 */
[----:B------:R-:W-:Y:S02]  /*36e50*/  PRMT R10, R41, 0x3340, R1 ;  /* 0x00003340290a7816 */ /* 0x000fe40000000001 */
[----:B------:R-:W-:Y:S01]  /*36e60*/  PRMT R19, R12, 0x3340, R39 ;  /* 0x000033400c137816 */ /* 0x000fe20000000027 */
[----:B------:R1:W-:Y:S01]  /*36e70*/  STL [R1+0x54], R26 ;  /* 0x0000541a01007387 */ /* 0x0003e20000100800 */
[--C-:B------:R-:W-:Y:S02]  /*36e80*/  PRMT R11, R42, 0x3340, R1.reuse ;  /* 0x000033402a0b7816 */ /* 0x100fe40000000001 */
[----:B------:R-:W-:Y:S02]  /*36e90*/  PRMT R24, R13, 0x3340, R40 ;  /* 0x000033400d187816 */ /* 0x000fe40000000028 */
[----:B------:R-:W-:-:S02]  /*36ea0*/  PRMT R17, R14, 0x3340, R1 ;  /* 0x000033400e117816 */ /* 0x000fc40000000001 */
[----:B0-----:R-:W-:Y:S02]  /*36eb0*/  PRMT R25, R25, 0x3340, R27 ;  /* 0x0000334019197816 */ /* 0x001fe4000000001b */
[----:B-1----:R-:W-:Y:S02]  /*36ec0*/  PRMT R26, R0, 0x3340, R26 ;  /* 0x00003340001a7816 */ /* 0x002fe4000000001a */
[----:B------:R-:W-:Y:S02]  /*36ed0*/  PRMT R0, R19, 0x5410, R10 ;  /* 0x0000541013007816 */ /* 0x000fe4000000000a */
[----:B------:R-:W-:Y:S02]  /*36ee0*/  PRMT R18, R43, 0x3340, R1 ;  /* 0x000033402b127816 */ /* 0x000fe40000000001 */
[----:B------:R-:W-:Y:S01]  /*36ef0*/  PRMT R11, R24, 0x5410, R11 ;  /* 0x00005410180b7816 */ /* 0x000fe2000000000b */
[----:B------:R0:W-:Y:S01]  /*36f00*/  STL [R1+0x1c4], R0 ;  /* 0x0001c40001007387 */ /* 0x0001e20000100800 */
[----:B------:R-:W-:-:S03]  /*36f10*/  PRMT R10, R25, 0x5410, R17 ;  /* 0x00005410190a7816 */ /* 0x000fc60000000011 */
[----:B------:R-:W-:Y:S01]  /*36f20*/  STL [R1+0x1c0], R11 ;  /* 0x0001c00b01007387 */ /* 0x000fe20000100800 */
[----:B0-----:R-:W-:-:S03]  /*36f30*/  PRMT R0, R26, 0x5410, R18 ;  /* 0x000054101a007816 */ /* 0x001fc60000000012 */
[----:B------:R-:W-:Y:S01]  /*36f40*/  STL [R1+0x1bc], R10 ;  /* 0x0001bc0a01007387 */ /* 0x000fe20000100800 */
[----:B------:R-:W-:Y:S01]  /*36f50*/  BAR.SYNC.DEFER_BLOCKING 0x0 ;  /* 0x0000000000007b1d */ /* 0x000fe20000010000 */
[----:B--2---:R-:W-:-:S05]  /*36f60*/  LOP3.LUT R33, R56, 0xffff, RZ, 0xc0, !PT ;  /* 0x0000ffff38217812 */ /* 0x004fca00078ec0ff */
[----:B------:R-:W2:Y:S04]  /*36f70*/  LDL.LU R56, [R1+0x8c] ;  /* 0x00008c0001387983 */ /* 0x000ea80000300800 */
[----:B------:R4:W-:Y:S04]  /*36f80*/  STL [R1+0x1b8], R0 ;  /* 0x0001b80001007387 */ /* 0x0009e80000100800 */
[----:B------:R-:W2:Y:S04]  /*36f90*/  LDL.LU R45, [R1+0x88] ;  /* 0x00008800012d7983 */ /* 0x000ea80000300800 */
[----:B------:R-:W2:Y:S01]  /*36fa0*/  LDL.LU R28, [R1+0x44] ;  /* 0x00004400011c7983 */ /* 0x000ea20000300800 */
[----:B---3--:R-:W-:-:S03]  /*36fb0*/  LOP3.LUT R34, R57, 0xffff, RZ, 0xc0, !PT ;  /* 0x0000ffff39227812 */ /* 0x008fc600078ec0ff */
[----:B------:R-:W3:Y:S04]  /*36fc0*/  LDL.LU R29, [R1+0x3c] ;  /* 0x00003c00011d7983 */ /* 0x000ee80000300800 */
[----:B------:R-:W3:Y:S01]  /*36fd0*/  LDL.LU R57, [R1+0x8] ;  /* 0x0000080001397983 */ /* 0x000ee20000300800 */
[----:B----4-:R-:W-:-:S03]  /*36fe0*/  LOP3.LUT R0, R55, 0xffff, RZ, 0xc0, !PT ;  /* 0x0000ffff37007812 */ /* 0x010fc600078ec0ff */
[----:B------:R-:W4:Y:S01]  /*36ff0*/  LDL.LU R55, [R1+0x4] ;  /* 0x0000040001377983 */ /* 0x000f220000300800 */
[----:B------:R-:W-:Y:S02]  /*37000*/  LOP3.LUT R35, R35, 0xffff, RZ, 0xc0, !PT ;  /* 0x0000ffff23237812 */ /* 0x000fe400078ec0ff */
[----:B------:R-:W-:Y:S02]  /*37010*/  LOP3.LUT R37, R37, 0xffff, RZ, 0xc0, !PT ;  /* 0x0000ffff25257812 */ /* 0x000fe400078ec0ff */
[----:B------:R-:W-:Y:S02]  /*37020*/  LOP3.LUT R24, R2, 0xffff, RZ, 0xc0, !PT ;  /* 0x0000ffff02187812 */ /* 0x000fe400078ec0ff */
[----:B------:R-:W-:Y:S02]  /*37030*/  LOP3.LUT R36, R36, 0xffff, RZ, 0xc0, !PT ;  /* 0x0000ffff24247812 */ /* 0x000fe400078ec0ff */
[----:B------:R-:W-:Y:S02]  /*37040*/  LOP3.LUT R38, R38, 0xffff, RZ, 0xc0, !PT ;  /* 0x0000ffff26267812 */ /* 0x000fe400078ec0ff */
[----:B------:R-:W-:-:S02]  /*37050*/  LOP3.LUT R21, R21, 0xffff, RZ, 0xc0, !PT ;  /* 0x0000ffff15157812 */ /* 0x000fc400078ec0ff */
[----:B------:R-:W-:Y:S02]  /*37060*/  LOP3.LUT R32, R9, 0xffff, RZ, 0xc0, !PT ;  /* 0x0000ffff09207812 */ /* 0x000fe400078ec0ff */
[----:B------:R-:W-:Y:S02]  /*37070*/  PRMT R9, R37, 0x3340, R1 ;  /* 0x0000334025097816 */ /* 0x000fe40000000001 */
[----:B------:R-:W-:Y:S01]  /*37080*/  PRMT R18, R33, 0x3340, R35 ;  /* 0x0000334021127816 */ /* 0x000fe20000000023 */
[----:B------:R-:W-:Y:S01]  /*37090*/  STL [R1+0x78], R24 ;  /* 0x0000781801007387 */ /* 0x000fe20000100800 */
[----:B------:R-:W-:Y:S02]  /*370a0*/  LOP3.LUT R2, R20, 0xffff, RZ, 0xc0, !PT ;  /* 0x0000ffff14027812 */ /* 0x000fe400078ec0ff */
[----:B------:R-:W-:Y:S01]  /*370b0*/  LOP3.LUT R8, R8, 0xffff, RZ, 0xc0, !PT ;  /* 0x0000ffff08087812 */ /* 0x000fe200078ec0ff */
[----:B------:R-:W-:Y:S01]  /*370c0*/  STL [R1+0xac], R0 ;  /* 0x0000ac0001007387 */ /* 0x000fe20000100800 */
[----:B------:R-:W-:-:S02]  /*370d0*/  PRMT R10, R38, 0x3340, R1 ;  /* 0x00003340260a7816 */ /* 0x000fc40000000001 */
[----:B------:R-:W-:Y:S01]  /*370e0*/  PRMT R19, R34, 0x3340, R36 ;  /* 0x0000334022137816 */ /* 0x000fe20000000024 */
[----:B------:R0:W-:Y:S01]  /*370f0*/  STL [R1+0x30], R21 ;  /* 0x0000301501007387 */ /* 0x0001e20000100800 */
[----:B------:R-:W-:Y:S02]  /*37100*/  PRMT R11, R32, 0x3340, R1 ;  /* 0x00003340200b7816 */ /* 0x000fe40000000001 */
[----:B------:R-:W-:Y:S02]  /*37110*/  PRMT R20, R24, 0x3340, R21 ;  /* 0x0000334018147816 */ /* 0x000fe40000000015 */
[----:B------:R-:W-:Y:S01]  /*37120*/  PRMT R9, R18, 0x5410, R9 ;  /* 0x0000541012097816 */ /* 0x000fe20000000009 */
[----:B------:R1:W-:Y:S01]  /*37130*/  STL [R1+0x74], R2 ;  /* 0x0000740201007387 */ /* 0x0003e20000100800 */
[----:B------:R-:W-:Y:S02]  /*37140*/  PRMT R17, R8, 0x3340, R1 ;  /* 0x0000334008117816 */ /* 0x000fe40000000001 */
[----:B0-----:R-:W-:-:S02]  /*37150*/  PRMT R21, R0, 0x3340, R2 ;  /* 0x0000334000157816 */ /* 0x001fc40000000002 */
[----:B------:R-:W-:Y:S01]  /*37160*/  PRMT R0, R19, 0x5410, R10 ;  /* 0x0000541013007816 */ /* 0x000fe2000000000a */
[----:B------:R0:W-:Y:S01]  /*37170*/  STL [R1+0x1b4], R9 ;  /* 0x0001b40901007387 */ /* 0x0001e20000100800 */
[----:B-1----:R-:W-:-:S03]  /*37180*/  PRMT R2, R20, 0x5410, R11 ;  /* 0x0000541014027816 */ /* 0x002fc6000000000b */
[----:B------:R1:W-:Y:S01]  /*37190*/  STL [R1+0x1b0], R0 ;  /* 0x0001b00001007387 */ /* 0x0003e20000100800 */
[----:B0-----:R-:W-:-:S03]  /*371a0*/  PRMT R9, R21, 0x5410, R17 ;  /* 0x0000541015097816 */ /* 0x001fc60000000011 */
[----:B-1----:R-:W4:Y:S04]  /*371b0*/  LDL.LU R0, [R1+0xa8] ;  /* 0x0000a80001007983 */ /* 0x002f280000300800 */
[----:B------:R0:W-:Y:S04]  /*371c0*/  STL [R1+0x1a8], R2 ;  /* 0x0001a80201007387 */ /* 0x0001e80000100800 */
[----:B0-----:R-:W4:Y:S04]  /*371d0*/  LDL.LU R2, [R1+0xa0] ;  /* 0x0000a00001027983 */ /* 0x001f280000300800 */
[----:B------:R0:W-:Y:S01]  /*371e0*/  STL [R1+0x198], R9 ;  /* 0x0001980901007387 */ /* 0x0001e20000100800 */
[----:B--2---:R-:W-:-:S03]  /*371f0*/  LOP3.LUT R26, R56, 0xffff, RZ, 0xc0, !PT ;  /* 0x0000ffff381a7812 */ /* 0x004fc600078ec0ff */
[----:B------:R-:W2:Y:S04]  /*37200*/  LDL.LU R56, [R1+0x6c] ;  /* 0x00006c0001387983 */ /* 0x000ea80000300800 */
[----:B------:R-:W2:Y:S01]  /*37210*/  LDL.LU R44, [R1+0x68] ;  /* 0x00006800012c7983 */ /* 0x000ea20000300800 */
[----:B------:R-:W-:Y:S02]  /*37220*/  LOP3.LUT R18, R28, 0xffff, RZ, 0xc0, !PT ;  /* 0x0000ffff1c127812 */ /* 0x000fe400078ec0ff */
[----:B---3--:R-:W-:-:S03]  /*37230*/  LOP3.LUT R19, R29, 0xffff, RZ, 0xc0, !PT ;  /* 0x0000ffff1d137812 */ /* 0x008fc600078ec0ff */
[----:B------:R1:W-:Y:S01]  /*37240*/  STL [R1+0x88], R18 ;  /* 0x0000881201007387 */ /* 0x0003e20000100800 */
[----:B------:R-:W-:-:S03]  /*37250*/  LOP3.LUT R28, R57, 0xffff, RZ, 0xc0, !PT ;  /* 0x0000ffff391c7812 */ /* 0x000fc600078ec0ff */
[----:B------:R-:W3:Y:S04]  /*37260*/  LDL.LU R57, [R1+0x20] ;  /* 0x0000200001397983 */ /* 0x000ee80000300800 */
[----:B------:R1:W-:Y:S01]  /*37270*/  STL [R1+0x8c], R19 ;  /* 0x00008c1301007387 */ /* 0x0003e20000100800 */
[----:B----4-:R-:W-:-:S03]  /*37280*/  LOP3.LUT R29, R55, 0xffff, RZ, 0xc0, !PT ;  /* 0x0000ffff371d7812 */ /* 0x010fc600078ec0ff */
[----:B------:R-:W4:Y:S01]  /*37290*/  LDL.LU R55, [R1+0x1c] ;  /* 0x00001c0001377983 */ /* 0x000f220000300800 */
[----:B------:R-:W-:Y:S02]  /*372a0*/  LOP3.LUT R30, R30, 0xffff, RZ, 0xc0, !PT ;  /* 0x0000ffff1e1e7812 */ /* 0x000fe400078ec0ff */
[----:B------:R-:W-:Y:S02]  /*372b0*/  LOP3.LUT R27, R45, 0xffff, RZ, 0xc0, !PT ;  /* 0x0000ffff2d1b7812 */ /* 0x000fe400078ec0ff */
[----:B------:R-:W-:Y:S02]  /*372c0*/  LOP3.LUT R31, R31, 0xffff, RZ, 0xc0, !PT ;  /* 0x0000ffff1f1f7812 */ /* 0x000fe400078ec0ff */
[----:B------:R-:W-:Y:S02]  /*372d0*/  LOP3.LUT R25, R6, 0xffff, RZ, 0xc0, !PT ;  /* 0x0000ffff06197812 */ /* 0x000fe400078ec0ff */
[----:B------:R-:W-:Y:S02]  /*372e0*/  PRMT R6, R30, 0x3340, R1 ;  /* 0x000033401e067816 */ /* 0x000fe40000000001 */
[----:B------:R-:W-:-:S02]  /*372f0*/  PRMT R11, R26, 0x3340, R28 ;  /* 0x000033401a0b7816 */ /* 0x000fc4000000001c */
[----:B------:R-:W-:Y:S02]  /*37300*/  LOP3.LUT R21, R51, 0xffff, RZ, 0xc0, !PT ;  /* 0x0000ffff33157812 */ /* 0x000fe400078ec0ff */
[----:B------:R-:W-:Y:S02]  /*37310*/  LOP3.LUT R24, R7, 0xffff, RZ, 0xc0, !PT ;  /* 0x0000ffff07187812 */ /* 0x000fe400078ec0ff */
[----:B------:R-:W-:Y:S02]  /*37320*/  LOP3.LUT R20, R50, 0xffff, RZ, 0xc0, !PT ;  /* 0x0000ffff32147812 */ /* 0x000fe400078ec0ff */
[----:B------:R-:W-:Y:S02]  /*37330*/  PRMT R7, R31, 0x3340, R1 ;  /* 0x000033401f077816 */ /* 0x000fe40000000001 */
[----:B------:R-:W-:Y:S02]  /*37340*/  PRMT R17, R27, 0x3340, R29 ;  /* 0x000033401b117816 */ /* 0x000fe4000000001d */
[----:B------:R-:W-:-:S02]  /*37350*/  PRMT R6, R11, 0x5410, R6 ;  /* 0x000054100b067816 */ /* 0x000fc40000000006 */
[----:B0-----:R-:W-:Y:S02]  /*37360*/  PRMT R9, R24, 0x3340, R1 ;  /* 0x0000334018097816 */ /* 0x001fe40000000001 */
[----:B-1----:R-:W-:Y:S01]  /*37370*/  PRMT R18, R18, 0x3340, R21 ;  /* 0x0000334012127816 */ /* 0x002fe20000000015 */
[----:B------:R-:W-:Y:S01]  /*37380*/  STL [R1+0x3c], R21 ;  /* 0x00003c1501007387 */ /* 0x000fe20000100800 */
[----:B------:R-:W-:Y:S02]  /*37390*/  PRMT R10, R25, 0x3340, R1 ;  /* 0x00003340190a7816 */ /* 0x000fe40000000001 */
[----:B------:R-:W-:Y:S01]  /*373a0*/  PRMT R19, R19, 0x3340, R20 ;  /* 0x0000334013137816 */ /* 0x000fe20000000014 */
[----:B------:R-:W-:Y:S01]  /*373b0*/  STL [R1+0x44], R20 ;  /* 0x0000441401007387 */ /* 0x000fe20000100800 */
[----:B------:R-:W-:Y:S02]  /*373c0*/  PRMT R11, R17, 0x5410, R7 ;  /* 0x00005410110b7816 */ /* 0x000fe40000000007 */
[----:B------:R-:W-:Y:S01]  /*373d0*/  PRMT R7, R18, 0x5410, R9 ;  /* 0x0000541012077816 */ /* 0x000fe20000000009 */
[----:B------:R0:W-:Y:S04]  /*373e0*/  STL [R1+0x194], R6 ;  /* 0x0001940601007387 */ /* 0x0001e80000100800 */
[----:B------:R-:W-:Y:S04]  /*373f0*/  STL [R1+0x190], R11 ;  /* 0x0001900b01007387 */ /* 0x000fe80000100800 */
[----:B------:R-:W4:Y:S01]  /*37400*/  LDL.LU R46, [R1+0xb4] ;  /* 0x0000b400012e7983 */ /* 0x000f220000300800 */
[----:B0-----:R-:W-:-:S03]  /*37410*/  PRMT R6, R19, 0x5410, R10 ;  /* 0x0000541013067816 */ /* 0x001fc6000000000a */
[----:B------:R-:W-:Y:S01]  /*37420*/  STL [R1+0x18c], R7 ;  /* 0x00018c0701007387 */ /* 0x000fe20000100800 */
[----:B------:R-:W-:-:S03]  /*37430*/  LOP3.LUT R18, R0, 0xffff, RZ, 0xc0, !PT ;  /* 0x0000ffff00127812 */ /* 0x000fc600078ec0ff */
[----:B------:R0:W-:Y:S04]  /*37440*/  STL [R1+0x188], R6 ;  /* 0x0001880601007387 */ /* 0x0001e80000100800 */
[----:B------:R-:W4:Y:S04]  /*37450*/  LDL.LU R45, [R1+0xb0] ;  /* 0x0000b000012d7983 */ /* 0x000f280000300800 */
[----:B------:R-:W4:Y:S01]  /*37460*/  LDL.LU R0, [R1+0x80] ;  /* 0x0000800001007983 */ /* 0x000f220000300800 */
[----:B------:R-:W-:-:S03]  /*37470*/  LOP3.LUT R19, R2, 0xffff, RZ, 0xc0, !PT ;  /* 0x0000ffff02137812 */ /* 0x000fc600078ec0ff */
[----:B------:R-:W4:Y:S01]  /*37480*/  LDL.LU R2, [R1+0x7c] ;  /* 0x00007c0001027983 */ /* 0x000f220000300800 */
[----:B--2---:R-:W-:-:S03]  /*37490*/  LOP3.LUT R50, R56, 0xffff, RZ, 0xc0, !PT ;  /* 0x0000ffff38327812 */ /* 0x004fc600078ec0ff */
[----:B------:R-:W2:Y:S01]  /*374a0*/  LDL.LU R56, [R1+0x38] ;  /* 0x0000380001387983 */ /* 0x000ea20000300800 */
[----:B------:R-:W-:-:S03]  /*374b0*/  LOP3.LUT R44, R44, 0xffff, RZ, 0xc0, !PT ;  /* 0x0000ffff2c2c7812 */ /* 0x000fc600078ec0ff */
[----:B------:R1:W-:Y:S01]  /*374c0*/  STL [R1+0xa0], R50 ;  /* 0x0000a03201007387 */ /* 0x0003e20000100800 */
[----:B---3--:R-:W-:-:S03]  /*374d0*/  LOP3.LUT R20, R57, 0xffff, RZ, 0xc0, !PT ;  /* 0x0000ffff39147812 */ /* 0x008fc600078ec0ff */
[----:B------:R-:W3:Y:S04]  /*374e0*/  LDL.LU R57, [R1+0x34] ;  /* 0x0000340001397983 */ /* 0x000ee80000300800 */
[----:B------:R-:W-:Y:S01]  /*374f0*/  STL [R1+0xa8], R44 ;  /* 0x0000a82c01007387 */ /* 0x000fe20000100800 */
[----:B----4-:R-:W-:-:S03]  /*37500*/  LOP3.LUT R21, R55, 0xffff, RZ, 0xc0, !PT ;  /* 0x0000ffff37157812 */ /* 0x010fc600078ec0ff */
[----:B------:R-:W4:Y:S01]  /*37510*/  LDL.LU R55, [R1] ;  /* 0x0000000001377983 */ /* 0x000f220000300800 */
[----:B------:R-:W-:Y:S02]  /*37520*/  LOP3.LUT R22, R22, 0xffff, RZ, 0xc0, !PT ;  /* 0x0000ffff16167812 */ /* 0x000fe400078ec0ff */
[----:B------:R-:W-:Y:S02]  /*37530*/  LOP3.LUT R23, R23, 0xffff, RZ, 0xc0, !PT ;  /* 0x0000ffff17177812 */ /* 0x000fe400078ec0ff */
[----:B------:R-:W-:Y:S02]  /*37540*/  LOP3.LUT R51, R54, 0xffff, RZ, 0xc0, !PT ;  /* 0x0000ffff36337812 */ /* 0x000fe400078ec0ff */
[----:B------:R-:W-:Y:S02]  /*37550*/  LOP3.LUT R16, R16, 0xffff, RZ, 0xc0, !PT ;  /* 0x0000ffff10107812 */ /* 0x000fe400078ec0ff */
[----:B------:R-:W-:Y:S02]  /*37560*/  LOP3.LUT R17, R5, 0xffff, RZ, 0xc0, !PT ;  /* 0x0000ffff05117812 */ /* 0x000fe400078ec0ff */
[----:B------:R-:W-:-:S02]  /*37570*/  LOP3.LUT R47, R53, 0xffff, RZ, 0xc0, !PT ;  /* 0x0000ffff352f7812 */ /* 0x000fc400078ec0ff */
[--C-:B------:R-:W-:Y:S02]  /*37580*/  PRMT R5, R22, 0x3340, R1.reuse ;  /* 0x0000334016057816 */ /* 0x100fe40000000001 */
[----:B------:R-:W-:Y:S02]  /*37590*/  PRMT R10, R18, 0x3340, R20 ;  /* 0x00003340120a7816 */ /* 0x000fe40000000014 */
[----:B0-----:R-:W-:Y:S02]  /*375a0*/  PRMT R6, R23, 0x3340, R1 ;  /* 0x0000334017067816 */ /* 0x001fe40000000001 */
[----:B------:R-:W-:Y:S01]  /*375b0*/  PRMT R11, R19, 0x3340, R21 ;  /* 0x00003340130b7816 */ /* 0x000fe20000000015 */
[----:B------:R0:W-:Y:S01]  /*375c0*/  STL [R1+0x68], R51 ;  /* 0x0000683301007387 */ /* 0x0001e20000100800 */
[----:B------:R-:W-:Y:S02]  /*375d0*/  PRMT R7, R16, 0x3340, R1 ;  /* 0x0000334010077816 */ /* 0x000fe40000000001 */
[----:B-1----:R-:W-:-:S02]  /*375e0*/  PRMT R50, R50, 0x3340, R51 ;  /* 0x0000334032327816 */ /* 0x002fc40000000033 */
[----:B------:R-:W-:Y:S02]  /*375f0*/  PRMT R9, R17, 0x3340, R1 ;  /* 0x0000334011097816 */ /* 0x000fe40000000001 */
[----:B------:R-:W-:Y:S02]  /*37600*/  PRMT R10, R10, 0x5410, R5 ;  /* 0x000054100a0a7816 */ /* 0x000fe40000000005 */
[----:B------:R-:W-:Y:S02]  /*37610*/  PRMT R5, R11, 0x5410, R6 ;  /* 0x000054100b057816 */ /* 0x000fe40000000006 */
[----:B0-----:R-:W-:Y:S02]  /*37620*/  PRMT R51, R44, 0x3340, R47 ;  /* 0x000033402c337816 */ /* 0x001fe4000000002f */
[----:B------:R-:W-:Y:S01]  /*37630*/  PRMT R7, R50, 0x5410, R7 ;  /* 0x0000541032077816 */ /* 0x000fe20000000007 */
[----:B------:R0:W-:Y:S01]  /*37640*/  STL [R1+0x6c], R47 ;  /* 0x00006c2f01007387 */ /* 0x0001e20000100800 */
[----:B------:R-:W-:-:S03]  /*37650*/  PRMT R6, R51, 0x5410, R9 ;  /* 0x0000541033067816 */ /* 0x000fc60000000009 */
[----:B------:R-:W-:Y:S04]  /*37660*/  STL [R1+0x184], R10 ;  /* 0x0001840a01007387 */ /* 0x000fe80000100800 */
[----:B------:R1:W-:Y:S04]  /*37670*/  STL [R1+0x180], R5 ;  /* 0x0001800501007387 */ /* 0x0003e80000100800 */
[----:B------:R-:W-:Y:S04]  /*37680*/  STL [R1+0x17c], R7 ;  /* 0x00017c0701007387 */ /* 0x000fe80000100800 */
[----:B0-----:R-:W4:Y:S01]  /*37690*/  LDL.LU R47, [R1+0xbc] ;  /* 0x0000bc00012f7983 */ /* 0x001f220000300800 */
[----:B-1----:R-:W-:-:S03]  /*376a0*/  LOP3.LUT R5, R46, 0xffff, RZ, 0xc0, !PT ;  /* 0x0000ffff2e057812 */ /* 0x002fc600078ec0ff */
[----:B------:R0:W-:Y:S01]  /*376b0*/  STL [R1+0x178], R6 ;  /* 0x0001780601007387 */ /* 0x0001e20000100800 */
[----:B------:R-:W-:-:S03]  /*376c0*/  LOP3.LUT R53, R0, 0xffff, RZ, 0xc0, !PT ;  /* 0x0000ffff00357812 */ /* 0x000fc600078ec0ff */
[----:B------:R-:W4:Y:S04]  /*376d0*/  LDL.LU R44, [R1+0xb8] ;  /* 0x0000b800012c7983 */ /* 0x000f280000300800 */
[----:B------:R-:W4:Y:S01]  /*376e0*/  LDL.LU R46, [R1+0x98] ;  /* 0x00009800012e7983 */ /* 0x000f220000300800 */
[----:B------:R-:W-:Y:S02]  /*376f0*/  LOP3.LUT R54, R2, 0xffff, RZ, 0xc0, !PT ;  /* 0x0000ffff02367812 */ /* 0x000fe400078ec0ff */
[----:B0-----:R-:W-:Y:S02]  /*37700*/  LOP3.LUT R6, R45, 0xffff, RZ, 0xc0, !PT ;  /* 0x0000ffff2d067812 */ /* 0x001fe400078ec0ff */
[----:B------:R-:W4:Y:S01]  /*37710*/  LDL.LU R45, [R1+0x90] ;  /* 0x00009000012d7983 */ /* 0x000f220000300800 */
[----:B------:R-:W-:-:S03]  /*37720*/  LOP3.LUT R59, R59, 0xffff, RZ, 0xc0, !PT ;  /* 0x0000ffff3b3b7812 */ /* 0x000fc600078ec0ff */
[----:B------:R0:W-:Y:S01]  /*37730*/  STL [R1+0xc8], R53 ;  /* 0x0000c83501007387 */ /* 0x0001e20000100800 */
[----:B------:R-:W-:-:S03]  /*37740*/  LOP3.LUT R49, R49, 0xffff, RZ, 0xc0, !PT ;  /* 0x0000ffff31317812 */ /* 0x000fc600078ec0ff */
[----:B------:R-:W-:Y:S01]  /*37750*/  STL [R1+0xcc], R54 ;  /* 0x0000cc3601007387 */ /* 0x000fe20000100800 */
[----:B------:R-:W-:-:S03]  /*37760*/  LOP3.LUT R50, R48, 0xffff, RZ, 0xc0, !PT ;  /* 0x0000ffff30327812 */ /* 0x000fc600078ec0ff */
[----:B------:R-:W4:Y:S04]  /*37770*/  LDL.LU R0, [R1+0x4c] ;  /* 0x00004c0001007983 */ /* 0x000f280000300800 */
[----:B------:R-:W4:Y:S01]  /*37780*/  LDL.LU R2, [R1+0x48] ;  /* 0x0000480001027983 */ /* 0x000f220000300800 */
[----:B--2---:R-:W-:-:S03]  /*37790*/  LOP3.LUT R7, R56, 0xffff, RZ, 0xc0, !PT ;  /* 0x0000ffff38077812 */ /* 0x004fc600078ec0ff */
[----:B------:R-:W2:Y:S01]  /*377a0*/  LDL.LU R56, [R1+0x10] ;  /* 0x0000100001387983 */ /* 0x000ea20000300800 */
[----:B---3--:R-:W-:Y:S02]  /*377b0*/  LOP3.LUT R10, R57, 0xffff, RZ, 0xc0, !PT ;  /* 0x0000ffff390a7812 */ /* 0x008fe400078ec0ff */
[----:B----4-:R-:W-:-:S05]  /*377c0*/  LOP3.LUT R55, R55, 0xffff, RZ, 0xc0, !PT ;  /* 0x0000ffff37377812 */ /* 0x010fca00078ec0ff */
[----:B------:R1:W-:Y:S01]  /*377d0*/  STL [R1+0xb0], R55 ;  /* 0x0000b03701007387 */ /* 0x0003e20000100800 */
[----:B0-----:R-:W-:-:S03]  /*377e0*/  PRMT R53, R53, 0x3340, R55 ;  /* 0x0000334035357816 */ /* 0x001fc60000000037 */
[----:B------:R-:W3:Y:S04]  /*377f0*/  LDL.LU R57, [R1+0xc] ;  /* 0x00000c0001397983 */ /* 0x000ee80000300800 */
[----:B------:R-:W-:Y:S04]  /*37800*/  STL [R1+0xb4], R59 ;  /* 0x0000b43b01007387 */ /* 0x000fe80000100800 */
[----:B------:R0:W-:Y:S04]  /*37810*/  STL [R1+0x20], R49 ;  /* 0x0000203101007387 */ /* 0x0001e80000100800 */
[----:B------:R4:W-:Y:S04]  /*37820*/  STL [R1+0x7c], R50 ;  /* 0x00007c3201007387 */ /* 0x0009e80000100800 */
[----:B-1----:R-:W3:Y:S01]  /*37830*/  LDL.LU R55, [R1+0x1760] ;  /* 0x0017600001377983 */ /* 0x002ee20000300800 */
[----:B------:R-:W-:-:S02]  /*37840*/  LOP3.LUT R11, R52, 0xffff, RZ, 0xc0, !PT ;  /* 0x0000ffff340b7812 */ /* 0x000fc400078ec0ff */
[----:B------:R-:W-:Y:S02]  /*37850*/  LOP3.LUT R15, R15, 0xffff, RZ, 0xc0, !PT ;  /* 0x0000ffff0f0f7812 */ /* 0x000fe400078ec0ff */
[----:B------:R-:W-:Y:S02]  /*37860*/  PRMT R9, R11, 0x3340, R1 ;  /* 0x000033400b097816 */ /* 0x000fe40000000001 */
[----:B------:R-:W-:Y:S02]  /*37870*/  PRMT R51, R5, 0x3340, R7 ;  /* 0x0000334005337816 */ /* 0x000fe40000000007 */
[----:B------:R-:W-:Y:S02]  /*37880*/  PRMT R48, R15, 0x3340, R1 ;  /* 0x000033400f307816 */ /* 0x000fe40000000001 */
[----:B------:R-:W-:Y:S02]  /*37890*/  PRMT R52, R6, 0x3340, R10 ;  /* 0x0000334006347816 */ /* 0x000fe4000000000a */
[----:B------:R-:W-:-:S02]  /*378a0*/  PRMT R9, R51, 0x5410, R9 ;  /* 0x0000541033097816 */ /* 0x000fc40000000009 */
[--C-:B0-----:R-:W-:Y:S02]  /*378b0*/  PRMT R49, R49, 0x3340, R1.reuse ;  /* 0x0000334031317816 */ /* 0x101fe40000000001 */
[----:B----4-:R-:W-:Y:S02]  /*378c0*/  PRMT R50, R50, 0x3340, R1 ;  /* 0x0000334032327816 */ /* 0x010fe40000000001 */
[----:B------:R-:W-:Y:S01]  /*378d0*/  PRMT R54, R54, 0x3340, R59 ;  /* 0x0000334036367816 */ /* 0x000fe2000000003b */
[----:B------:R0:W-:Y:S01]  /*378e0*/  STL [R1+0x170], R9 ;  /* 0x0001700901007387 */ /* 0x0001e20000100800 */
[----:B------:R-:W-:Y:S02]  /*378f0*/  PRMT R51, R52, 0x5410, R48 ;  /* 0x0000541034337816 */ /* 0x000fe40000000030 */
[----:B------:R-:W-:Y:S02]  /*37900*/  PRMT R48, R53, 0x5410, R49 ;  /* 0x0000541035307816 */ /* 0x000fe40000000031 */
[----:B------:R-:W-:Y:S01]  /*37910*/  LOP3.LUT R49, R47, 0xffff, RZ, 0xc0, !PT ;  /* 0x0000ffff2f317812 */ /* 0x000fe200078ec0ff */
[----:B------:R1:W-:Y:S01]  /*37920*/  STL [R1+0x160], R51 ;  /* 0x0001603301007387 */ /* 0x0003e20000100800 */
[----:B0-----:R-:W-:-:S03]  /*37930*/  PRMT R9, R54, 0x5410, R50 ;  /* 0x0000541036097816 */ /* 0x001fc60000000032 */
[----:B------:R-:W-:Y:S01]  /*37940*/  STL [R1+0x15c], R48 ;  /* 0x00015c3001007387 */ /* 0x000fe20000100800 */
[----:B------:R-:W-:-:S03]  /*37950*/  LOP3.LUT R50, R44, 0xffff, RZ, 0xc0, !PT ;  /* 0x0000ffff2c327812 */ /* 0x000fc600078ec0ff */
[----:B------:R0:W-:Y:S01]  /*37960*/  STL [R1+0x158], R9 ;  /* 0x0001580901007387 */ /* 0x0001e20000100800 */
[----:B-1----:R-:W-:-:S03]  /*37970*/  LOP3.LUT R51, R46, 0xffff, RZ, 0xc0, !PT ;  /* 0x0000ffff2e337812 */ /* 0x002fc600078ec0ff */
[----:B------:R-:W4:Y:S04]  /*37980*/  LDL.LU R53, [R1+0xc4] ;  /* 0x0000c40001357983 */ /* 0x000f280000300800 */
[----:B------:R1:W-:Y:S01]  /*37990*/  STL [R1+0x1c], R49 ;  /* 0x00001c3101007387 */ /* 0x0003e20000100800 */
[----:B------:R-:W-:-:S03]  /*379a0*/  LOP3.LUT R52, R45, 0xffff, RZ, 0xc0, !PT ;  /* 0x0000ffff2d347812 */ /* 0x000fc600078ec0ff */
[----:B------:R-:W4:Y:S04]  /*379b0*/  LDL.LU R54, [R1+0xa4] ;  /* 0x0000a40001367983 */ /* 0x000f280000300800 */
[----:B------:R1:W-:Y:S04]  /*379c0*/  STL [R1+0x80], R50 ;  /* 0x0000803201007387 */ /* 0x0003e80000100800 */
[----:B------:R-:W4:Y:S01]  /*379d0*/  LDL.LU R59, [R1+0x9c] ;  /* 0x00009c00013b7983 */ /* 0x000f220000300800 */
[----:B------:R-:W-:-:S03]  /*379e0*/  LOP3.LUT R0, R0, 0xffff, RZ, 0xc0, !PT ;  /* 0x0000ffff00007812 */ /* 0x000fc600078ec0ff */
[----:B------:R2:W-:Y:S01]  /*379f0*/  STL [R1+0xd0], R51 ;  /* 0x0000d03301007387 */ /* 0x0005e20000100800 */
[----:B------:R-:W-:-:S03]  /*37a00*/  LOP3.LUT R2, R2, 0xffff, RZ, 0xc0, !PT ;  /* 0x0000ffff02027812 */ /* 0x000fc600078ec0ff */
[----:B------:R-:W4:Y:S04]  /*37a10*/  LDL.LU R47, [R1+0x64] ;  /* 0x00006400012f7983 */ /* 0x000f280000300800 */
[----:B------:R-:W-:Y:S04]  /*37a20*/  STL [R1+0xd8], R52 ;  /* 0x0000d83401007387 */ /* 0x000fe80000100800 */
[----:B------:R-:W4:Y:S04]  /*37a30*/  LDL.LU R44, [R1+0x5c] ;  /* 0x00005c00012c7983 */ /* 0x000f280000300800 */
[----:B------:R-:W-:Y:S04]  /*37a40*/  STL [R1+0x8], R0 ;  /* 0x0000080001007387 */ /* 0x000fe80000100800 */
[----:B------:R-:W4:Y:S04]  /*37a50*/  LDL.LU R46, [R1+0x28] ;  /* 0x00002800012e7983 */ /* 0x000f280000300800 */
[----:B------:R-:W-:Y:S01]  /*37a60*/  STL [R1+0x2c], R2 ;  /* 0x00002c0201007387 */ /* 0x000fe20000100800 */
[----:B0-----:R-:W-:-:S03]  /*37a70*/  LOP3.LUT R9, R4, 0xffff, RZ, 0xc0, !PT ;  /* 0x0000ffff04097812 */ /* 0x001fc600078ec0ff */
[----:B------:R-:W4:Y:S01]  /*37a80*/  LDL.LU R45, [R1+0x24] ;  /* 0x00002400012d7983 */ /* 0x000f220000300800 */
[----:B-1----:R-:W-:Y:S02]  /*37a90*/  PRMT R49, R49, 0x3340, R0 ;  /* 0x0000334031317816 */ /* 0x002fe40000000000 */
[----:B------:R-:W-:Y:S02]  /*37aa0*/  PRMT R50, R50, 0x3340, R2 ;  /* 0x0000334032327816 */ /* 0x000fe40000000002 */
[----:B--2---:R-:W-:-:S05]  /*37ab0*/  LOP3.LUT R56, R56, 0xffff, RZ, 0xc0, !PT ;  /* 0x0000ffff38387812 */ /* 0x004fca00078ec0ff */
[----:B------:R-:W-:Y:S01]  /*37ac0*/  STL [R1+0xb8], R56 ;  /* 0x0000b83801007387 */ /* 0x000fe20000100800 */
[----:B------:R-:W-:Y:S02]  /*37ad0*/  PRMT R51, R51, 0x3340, R56 ;  /* 0x0000334033337816 */ /* 0x000fe40000000038 */
[----:B---3--:R-:W-:Y:S02]  /*37ae0*/  LOP3.LUT R57, R57, 0xffff, RZ, 0xc0, !PT ;  /* 0x0000ffff39397812 */ /* 0x008fe400078ec0ff */
[----:B------:R-:W-:Y:S02]  /*37af0*/  LOP3.LUT R48, R55, 0xffff, RZ, 0xc0, !PT ;  /* 0x0000ffff37307812 */ /* 0x000fe400078ec0ff */
[----:B------:R-:W2:Y:S03]  /*37b00*/  LDL.LU R55, [R1+0xc0] ;  /* 0x0000c00001377983 */ /* 0x000ea60000300800 */
[----:B------:R-:W-:Y:S01]  /*37b10*/  IMAD.MOV.U32 R4, RZ, RZ, R48 ;  /* 0x000000ffff047224 */ /* 0x000fe200078e0030 */
[----:B------:R-:W-:Y:S04]  /*37b20*/  STL [R1+0xbc], R57 ;  /* 0x0000bc3901007387 */ /* 0x000fe80000100800 */
[----:B------:R0:W-:Y:S04]  /*37b30*/  STL [R1+0x4], R48 ;  /* 0x0000043001007387 */ /* 0x0001e80000100800 */
[----:B------:R1:W-:Y:S01]  /*37b40*/  STL [R1+0x90], R9 ;  /* 0x0000900901007387 */ /* 0x0003e20000100800 */
[----:B0-----:R-:W-:-:S02]  /*37b50*/  LOP3.LUT R48, R3, 0xffff, RZ, 0xc0, !PT ;  /* 0x0000ffff03307812 */ /* 0x001fc400078ec0ff */
[----:B------:R-:W-:-:S03]  /*37b60*/  PRMT R52, R52, 0x3340, R57 ;  /* 0x0000334034347816 */ /* 0x000fc60000000039 */
[----:B------:R0:W-:Y:S04]  /*37b70*/  STL [R1+0xd4], R48 ;  /* 0x0000d43001007387 */ /* 0x0001e80000100800 */
[----:B------:R-:W3:Y:S04]  /*37b80*/  LDL.LU R0, [R1+0x175c] ;  /* 0x00175c0001007983 */ /* 0x000ee80000300800 */
[----:B------:R-:W3:Y:S04]  /*37b90*/  LDL.LU R2, [R1+0x1758] ;  /* 0x0017580001027983 */ /* 0x000ee80000300800 */
[----:B------:R-:W3:Y:S04]  /*37ba0*/  LDL.LU R56, [R1+0x1754] ;  /* 0x0017540001387983 */ /* 0x000ee80000300800 */
[----:B------:R-:W3:Y:S01]  /*37bb0*/  LDL.LU R57, [R1+0x1750] ;  /* 0x0017500001397983 */ /* 0x000ee20000300800 */
[----:B------:R-:W-:-:S02]  /*37bc0*/  LOP3.LUT R60, R60, 0xffff, RZ, 0xc0, !PT ;  /* 0x0000ffff3c3c7812 */ /* 0x000fc400078ec0ff */
[--C-:B------:R-:W-:Y:S02]  /*37bd0*/  PRMT R3, R4, 0x3340, R1.reuse ;  /* 0x0000334004037816 */ /* 0x100fe40000000001 */
[----:B------:R-:W-:Y:S02]  /*37be0*/  PRMT R4, R60, 0x3340, R1 ;  /* 0x000033403c047816 */ /* 0x000fe40000000001 */
[----:B------:R-:W-:Y:S02]  /*37bf0*/  PRMT R3, R49, 0x5410, R3 ;  /* 0x0000541031037816 */ /* 0x000fe40000000003 */
[--C-:B-1----:R-:W-:Y:S02]  /*37c00*/  PRMT R9, R9, 0x3340, R1.reuse ;  /* 0x0000334009097816 */ /* 0x102fe40000000001 */
[----:B0-----:R-:W-:Y:S02]  /*37c10*/  PRMT R48, R48, 0x3340, R1 ;  /* 0x0000334030307816 */ /* 0x001fe40000000001 */
[----:B------:R-:W-:Y:S01]  /*37c20*/  PRMT R49, R50, 0x5410, R4 ;  /* 0x0000541032317816 */ /* 0x000fe20000000004 */
[----:B------:R0:W-:Y:S01]  /*37c30*/  STL [R1+0x154], R3 ;  /* 0x0001540301007387 */ /* 0x0001e20000100800 */
[----:B------:R-:W-:-:S02]  /*37c40*/  PRMT R4, R51, 0x5410, R9 ;  /* 0x0000541033047816 */ /* 0x000fc40000000009 */
[----:B----4-:R-:W-:Y:S01]  /*37c50*/  LOP3.LUT R9, R53, 0xffff, RZ, 0xc0, !PT ;  /* 0x0000ffff35097812 */ /* 0x010fe200078ec0ff */
[----:B------:R1:W-:Y:S01]  /*37c60*/  STL [R1+0x14c], R49 ;  /* 0x00014c3101007387 */ /* 0x0003e20000100800 */
[----:B0-----:R-:W-:-:S03]  /*37c70*/  PRMT R3, R52, 0x5410, R48 ;  /* 0x0000541034037816 */ /* 0x001fc60000000030 */
[----:B------:R-:W4:Y:S01]  /*37c80*/  LDL.LU R52, [R1+0x18] ;  /* 0x0000180001347983 */ /* 0x000f220000300800 */
[----:B------:R-:W-:Y:S02]  /*37c90*/  LOP3.LUT R47, R47, 0xffff, RZ, 0xc0, !PT ;  /* 0x0000ffff2f2f7812 */ /* 0x000fe400078ec0ff */
[----:B-1----:R-:W-:Y:S01]  /*37ca0*/  LOP3.LUT R49, R54, 0xffff, RZ, 0xc0, !PT ;  /* 0x0000ffff36317812 */ /* 0x002fe200078ec0ff */
[----:B------:R-:W-:Y:S01]  /*37cb0*/  STL [R1+0x144], R4 ;  /* 0x0001440401007387 */ /* 0x000fe20000100800 */
[----:B------:R-:W-:-:S03]  /*37cc0*/  LOP3.LUT R50, R59, 0xffff, RZ, 0xc0, !PT ;  /* 0x0000ffff3b327812 */ /* 0x000fc600078ec0ff */
[----:B------:R-:W-:Y:S01]  /*37cd0*/  STL [R1+0x13c], R3 ;  /* 0x00013c0301007387 */ /* 0x000fe20000100800 */
[----:B------:R-:W-:-:S03]  /*37ce0*/  LOP3.LUT R44, R44, 0xffff, RZ, 0xc0, !PT ;  /* 0x0000ffff2c2c7812 */ /* 0x000fc600078ec0ff */
[----:B------:R-:W4:Y:S01]  /*37cf0*/  LDL.LU R53, [R1+0x14] ;  /* 0x0000140001357983 */ /* 0x000f220000300800 */
[----:B------:R-:W-:-:S03]  /*37d00*/  LOP3.LUT R46, R46, 0xffff, RZ, 0xc0, !PT ;  /* 0x0000ffff2e2e7812 */ /* 0x000fc600078ec0ff */
[----:B------:R0:W-:Y:S01]  /*37d10*/  STL [R1+0x98], R9 ;  /* 0x0000980901007387 */ /* 0x0001e20000100800 */
[----:B------:R-:W-:Y:S02]  /*37d20*/  LOP3.LUT R45, R45, 0xffff, RZ, 0xc0, !PT ;  /* 0x0000ffff2d2d7812 */ /* 0x000fe400078ec0ff */
[----:B0-----:R-:W-:Y:S02]  /*37d30*/  PRMT R9, R9, 0x3340, R47 ;  /* 0x0000334009097816 */ /* 0x001fe4000000002f */
[----:B--2---:R-:W-:-:S05]  /*37d40*/  LOP3.LUT R48, R55, 0xffff, RZ, 0xc0, !PT ;  /* 0x0000ffff37307812 */ /* 0x004fca00078ec0ff */
[----:B------:R-:W-:Y:S04]  /*37d50*/  STL [R1+0xc0], R48 ;  /* 0x0000c03001007387 */ /* 0x000fe80000100800 */
[----:B------:R-:W-:Y:S04]  /*37d60*/  STL [R1+0xa4], R49 ;  /* 0x0000a43101007387 */ /* 0x000fe80000100800 */
[----:B------:R-:W-:Y:S04]  /*37d70*/  STL [R1+0x4c], R47 ;  /* 0x00004c2f01007387 */ /* 0x000fe80000100800 */
[----:B------:R-:W-:Y:S04]  /*37d80*/  STL [R1+0xec], R50 ;  /* 0x0000ec3201007387 */ /* 0x000fe80000100800 */
[----:B------:R-:W-:Y:S04]  /*37d90*/  STL [R1+0x5c], R44 ;  /* 0x00005c2c01007387 */ /* 0x000fe80000100800 */
[----:B------:R-:W-:Y:S01]  /*37da0*/  STL [R1+0x9c], R46 ;  /* 0x00009c2e01007387 */ /* 0x000fe20000100800 */
[----:B---3--:R-:W-:-:S02]  /*37db0*/  LOP3.LUT R4, R0, 0xffff, RZ, 0xc0, !PT ;  /* 0x0000ffff00047812 */ /* 0x008fc400078ec0ff */
[----:B------:R-:W-:Y:S02]  /*37dc0*/  LOP3.LUT R3, R2, 0xffff, RZ, 0xc0, !PT ;  /* 0x0000ffff02037812 */ /* 0x000fe400078ec0ff */
[----:B------:R-:W-:Y:S02]  /*37dd0*/  LOP3.LUT R51, R56, 0xffff, RZ, 0xc0, !PT ;  /* 0x0000ffff38337812 */ /* 0x000fe400078ec0ff */
[----:B------:R-:W-:-:S05]  /*37de0*/  LOP3.LUT R54, R57, 0xffff, RZ, 0xc0, !PT ;  /* 0x0000ffff39367812 */ /* 0x000fca00078ec0ff */
[----:B------:R-:W-:Y:S01]  /*37df0*/  STL [R1+0x48], R54 ;  /* 0x0000483601007387 */ /* 0x000fe20000100800 */
[----:B------:R-:W-:-:S03]  /*37e00*/  PRMT R2, R51, 0x3340, R1 ;  /* 0x0000334033027816 */ /* 0x000fc60000000001 */
[----:B------:R-:W-:Y:S04]  /*37e10*/  STL [R1+0xe8], R45 ;  /* 0x0000e82d01007387 */ /* 0x000fe80000100800 */
[----:B------:R0:W-:Y:S01]  /*37e20*/  STL [R1+0x64], R51 ;  /* 0x0000643301007387 */ /* 0x0001e20000100800 */
[----:B------:R-:W-:-:S03]  /*37e30*/  PRMT R0, R54, 0x3340, R1 ;  /* 0x0000334036007816 */ /* 0x000fc60000000001 */
[----:B------:R1:W-:Y:S04]  /*37e40*/  STL [R1+0xc4], R3 ;  /* 0x0000c40301007387 */ /* 0x0003e80000100800 */
[----:B------:R2:W-:Y:S04]  /*37e50*/  STL [R1+0xe4], R4 ;  /* 0x0000e40401007387 */ /* 0x0005e80000100800 */
[----:B0-----:R-:W3:Y:S01]  /*37e60*/  LDL.LU R51, [R1+0x60] ;  /* 0x0000600001337983 */ /* 0x001ee20000300800 */
[----:B------:R-:W-:-:S03]  /*37e70*/  PRMT R48, R48, 0x3340, R44 ;  /* 0x0000334030307816 */ /* 0x000fc6000000002c */
[----:B------:R-:W3:Y:S01]  /*37e80*/  LDL.LU R55, [R1+0x40] ;  /* 0x0000400001377983 */ /* 0x000ee20000300800 */
[----:B------:R-:W-:-:S03]  /*37e90*/  PRMT R49, R49, 0x3340, R46 ;  /* 0x0000334031317816 */ /* 0x000fc6000000002e */
[----:B------:R-:W3:Y:S01]  /*37ea0*/  LDL.LU R54, [R1+0x70] ;  /* 0x0000700001367983 */ /* 0x000ee20000300800 */
[----:B------:R-:W-:-:S03]  /*37eb0*/  PRMT R50, R50, 0x3340, R45 ;  /* 0x0000334032327816 */ /* 0x000fc6000000002d */
[----:B------:R-:W3:Y:S04]  /*37ec0*/  LDL.LU R59, [R1+0x58] ;  /* 0x00005800013b7983 */ /* 0x000ee80000300800 */
[----:B------:R-:W3:Y:S04]  /*37ed0*/  LDL.LU R47, [R1+0x174c] ;  /* 0x00174c00012f7983 */ /* 0x000ee80000300800 */
[----:B------:R-:W3:Y:S04]  /*37ee0*/  LDL.LU R44, [R1+0x1748] ;  /* 0x00174800012c7983 */ /* 0x000ee80000300800 */
[----:B------:R-:W3:Y:S04]  /*37ef0*/  LDL.LU R46, [R1+0x1744] ;  /* 0x00174400012e7983 */ /* 0x000ee80000300800 */
[----:B------:R-:W3:Y:S01]  /*37f00*/  LDL.LU R45, [R1+0x1740] ;  /* 0x00174000012d7983 */ /* 0x000ee20000300800 */
[----:B------:R-:W-:-:S02]  /*37f10*/  PRMT R9, R9, 0x5410, R0 ;  /* 0x0000541009097816 */ /* 0x000fc40000000000 */
[----:B------:R-:W-:Y:S02]  /*37f20*/  PRMT R0, R48, 0x5410, R2 ;  /* 0x0000541030007816 */ /* 0x000fe40000000002 */
[--C-:B-1----:R-:W-:Y:S02]  /*37f30*/  PRMT R3, R3, 0x3340, R1.reuse ;  /* 0x0000334003037816 */ /* 0x102fe40000000001 */
[----:B--2---:R-:W-:Y:S01]  /*37f40*/  PRMT R4, R4, 0x3340, R1 ;  /* 0x0000334004047816 */ /* 0x004fe20000000001 */
[----:B------:R-:W-:Y:S01]  /*37f50*/  STL [R1+0x150], R9 ;  /* 0x0001500901007387 */ /* 0x000fe20000100800 */
[----:B------:R-:W-:Y:S02]  /*37f60*/  PRMT R3, R49, 0x5410, R3 ;  /* 0x0000541031037816 */ /* 0x000fe40000000003 */
[----:B------:R-:W-:Y:S01]  /*37f70*/  PRMT R2, R50, 0x5410, R4 ;  /* 0x0000541032027816 */ /* 0x000fe20000000004 */
[----:B------:R4:W-:Y:S01]  /*37f80*/  STL [R1+0x148], R0 ;  /* 0x0001480001007387 */ /* 0x0009e20000100800 */
[----:B------:R-:W-:-:S03]  /*37f90*/  SHF.R.U32.HI R61, RZ, 0x8, R61 ;  /* 0x00000008ff3d7819 */ /* 0x000fc6000001163d */
[----:B------:R-:W-:Y:S01]  /*37fa0*/  STL [R1+0x140], R3 ;  /* 0x0001400301007387 */ /* 0x000fe20000100800 */
[----:B------:R-:W-:Y:S02]  /*37fb0*/  LOP3.LUT R61, R61, 0xffff, RZ, 0xc0, !PT ;  /* 0x0000ffff3d3d7812 */ /* 0x000fe400078ec0ff */
[----:B----4-:R-:W-:Y:S01]  /*37fc0*/  SHF.R.U32.HI R0, RZ, 0x8, R52 ;  /* 0x00000008ff007819 */ /* 0x010fe20000011634 */
[----:B------:R0:W-:Y:S01]  /*37fd0*/  STL [R1+0x138], R2 ;  /* 0x0001380201007387 */ /* 0x0001e20000100800 */
[----:B------:R-:W-:Y:S02]  /*37fe0*/  SHF.R.U32.HI R58, RZ, 0x8, R58 ;  /* 0x00000008ff3a7819 */ /* 0x000fe4000001163a */
[----:B------:R-:W-:Y:S02]  /*37ff0*/  LOP3.LUT R0, R0, 0xffff, RZ, 0xc0, !PT ;  /* 0x0000ffff00007812 */ /* 0x000fe400078ec0ff */
[----:B------:R-:W-:Y:S02]  /*38000*/  LOP3.LUT R58, R58, 0xffff, RZ, 0xc0, !PT ;  /* 0x0000ffff3a3a7812 */ /* 0x000fe400078ec0ff */
[----:B------:R-:W-:-:S02]  /*38010*/  PRMT R0, R0, 0x3340, R61 ;  /* 0x0000334000007816 */ /* 0x000fc4000000003d */
[----:B0-----:R-:W-:-:S04]  /*38020*/  SHF.R.U32.HI R2, RZ, 0x8, R53 ;  /* 0x00000008ff027819 */ /* 0x001fc80000011635 */
[----:B------:R-:W-:Y:S02]  /*38030*/  LOP3.LUT R2, R2, 0xffff, RZ, 0xc0, !PT ;  /* 0x0000ffff02027812 */ /* 0x000fe400078ec0ff */
[----:B---3--:R-:W-:Y:S02]  /*38040*/  SHF.R.U32.HI R4, RZ, 0x8, R51 ;  /* 0x00000008ff047819 */ /* 0x008fe40000011633 */
[----:B------:R-:W-:Y:S02]  /*38050*/  SHF.R.U32.HI R3, RZ, 0x8, R55 ;  /* 0x00000008ff037819 */ /* 0x000fe40000011637 */
[----:B------:R-:W-:Y:S02]  /*38060*/  SHF.R.U32.HI R45, RZ, 0x8, R45 ;  /* 0x00000008ff2d7819 */ /* 0x000fe4000001162d */
[----:B------:R-:W-:Y:S02]  /*38070*/  SHF.R.U32.HI R46, RZ, 0x8, R46 ;  /* 0x00000008ff2e7819 */ /* 0x000fe4000001162e */
[----:B------:R-:W-:-:S02]  /*38080*/  LOP3.LUT R45, R45, 0xffff, RZ, 0xc0, !PT ;  /* 0x0000ffff2d2d7812 */ /* 0x000fc400078ec0ff */
[----:B------:R-:W-:Y:S02]  /*38090*/  LOP3.LUT R46, R46, 0xffff, RZ, 0xc0, !PT ;  /* 0x0000ffff2e2e7812 */ /* 0x000fe400078ec0ff */
[--C-:B------:R-:W-:Y:S02]  /*380a0*/  PRMT R56, R45, 0x3340, R1.reuse ;  /* 0x000033402d387816 */ /* 0x100fe40000000001 */
[----:B------:R-:W-:-:S03]  /*380b0*/  PRMT R53, R46, 0x3340, R1 ;  /* 0x000033402e357816 */ /* 0x000fc60000000001 */
[----:B------:R-:W-:Y:S04]  /*380c0*/  STL [R1+0x1730], R56 ;  /* 0x0017303801007387 */ /* 0x000fe80000100800 */
[----:B------:R0:W-:Y:S04]  /*380d0*/  STL [R1+0x28], R0 ;  /* 0x0000280001007387 */ /* 0x0001e80000100800 */
[----:B------:R-:W-:Y:S01]  /*380e0*/  STL [R1+0x172c], R53 ;  /* 0x00172c3501007387 */ /* 0x000fe20000100800 */
[----:B0-----:R-:W-:Y:S02]  /*380f0*/  PRMT R0, R2, 0x3340, R58 ;  /* 0x0000334002007816 */ /* 0x001fe4000000003a */
[----:B------:R-:W-:-:S03]  /*38100*/  SHF.R.U32.HI R2, RZ, 0x8, R54 ;  /* 0x00000008ff027819 */ /* 0x000fc60000011636 */
[----:B------:R0:W-:Y:S04]  /*38110*/  STL [R1+0x38], R0 ;  /* 0x0000380001007387 */ /* 0x0001e80000100800 */
[----:B------:R-:W2:Y:S04]  /*38120*/  LDL.LU R51, [R1+0x84] ;  /* 0x0000840001337983 */ /* 0x000ea80000300800 */
[----:B------:R-:W3:Y:S01]  /*38130*/  LDL.LU R55, [R1+0x50] ;  /* 0x0000500001377983 */ /* 0x000ee20000300800 */
[----:B0-----:R-:W-:-:S03]  /*38140*/  SHF.R.U32.HI R0, RZ, 0x8, R59 ;  /* 0x00000008ff007819 */ /* 0x001fc6000001163b */
[----:B------:R-:W4:Y:S04]  /*38150*/  LDL.LU R54, [R1+0x94] ;  /* 0x0000940001367983 */ /* 0x000f280000300800 */
[----:B------:R-:W4:Y:S01]  /*38160*/  LDL.LU R59, [R1+0x54] ;  /* 0x00005400013b7983 */ /* 0x000f220000300800 */
[----:B------:R-:W-:Y:S02]  /*38170*/  SHF.R.U32.HI R52, RZ, 0x8, R44 ;  /* 0x00000008ff347819 */ /* 0x000fe4000001162c */
[----:B------:R-:W-:Y:S02]  /*38180*/  SHF.R.U32.HI R48, RZ, 0x8, R47 ;  /* 0x00000008ff307819 */ /* 0x000fe4000001162f */
[----:B------:R-:W-:Y:S02]  /*38190*/  LOP3.LUT R52, R52, 0xffff, RZ, 0xc0, !PT ;  /* 0x0000ffff34347812 */ /* 0x000fe400078ec0ff */
[----:B------:R-:W-:-:S02]  /*381a0*/  LOP3.LUT R3, R3, 0xffff, RZ, 0xc0, !PT ;  /* 0x0000ffff03037812 */ /* 0x000fc400078ec0ff */
[----:B------:R-:W-:Y:S02]  /*381b0*/  LOP3.LUT R4, R4, 0xffff, RZ, 0xc0, !PT ;  /* 0x0000ffff04047812 */ /* 0x000fe400078ec0ff */
[----:B------:R-:W-:Y:S02]  /*381c0*/  LOP3.LUT R48, R48, 0xffff, RZ, 0xc0, !PT ;  /* 0x0000ffff30307812 */ /* 0x000fe400078ec0ff */
[----:B------:R-:W-:Y:S02]  /*381d0*/  LOP3.LUT R0, R0, 0xffff, RZ, 0xc0, !PT ;  /* 0x0000ffff00007812 */ /* 0x000fe400078ec0ff */
[----:B------:R-:W-:Y:S02]  /*381e0*/  LOP3.LUT R2, R2, 0xffff, RZ, 0xc0, !PT ;  /* 0x0000ffff02027812 */ /* 0x000fe400078ec0ff */
[----:B------:R-:W-:Y:S02]  /*381f0*/  PRMT R52, R52, 0x3340, R1 ;  /* 0x0000334034347816 */ /* 0x000fe40000000001 */
[----:B------:R-:W-:-:S02]  /*38200*/  PRMT R3, R4, 0x3340, R3 ;  /* 0x0000334004037816 */ /* 0x000fc40000000003 */
[----:B------:R-:W-:Y:S02]  /*38210*/  PRMT R48, R48, 0x3340, R1 ;  /* 0x0000334030307816 */ /* 0x000fe40000000001 */
[----:B------:R-:W-:Y:S01]  /*38220*/  PRMT R0, R2, 0x3340, R0 ;  /* 0x0000334002007816 */ /* 0x000fe20000000000 */
[----:B------:R-:W-:Y:S01]  /*38230*/  STL [R1+0x1728], R52 ;  /* 0x0017283401007387 */ /* 0x000fe20000100800 */
[----:B------:R-:W-:Y:S02]  /*38240*/  SHF.R.U32.HI R12, RZ, 0x8, R12 ;  /* 0x00000008ff0c7819 */ /* 0x000fe4000001160c */
[----:B------:R-:W-:Y:S01]  /*38250*/  SHF.R.U32.HI R41, RZ, 0x8, R41 ;  /* 0x00000008ff297819 */ /* 0x000fe20000011629 */
[----:B------:R-:W-:Y:S01]  /*38260*/  STL [R1+0x24], R3 ;  /* 0x0000240301007387 */ /* 0x000fe20000100800 */
[----:B------:R-:W-:-:S03]  /*38270*/  SHF.R.U32.HI R39, RZ, 0x8, R39 ;  /* 0x00000008ff277819 */ /* 0x000fc60000011627 */
[----:B------:R-:W-:Y:S01]  /*38280*/  STL [R1+0x1724], R48 ;  /* 0x0017243001007387 */ /* 0x000fe20000100800 */
[----:B------:R-:W-:-:S03]  /*38290*/  LOP3.LUT R39, R39, 0xffff, RZ, 0xc0, !PT ;  /* 0x0000ffff27277812 */ /* 0x000fc600078ec0ff */
[----:B------:R0:W-:Y:S01]  /*382a0*/  STL [R1+0x34], R0 ;  /* 0x0000340001007387 */ /* 0x0001e20000100800 */
[----:B------:R-:W-:Y:S02]  /*382b0*/  SHF.R.U32.HI R13, RZ, 0x8, R13 ;  /* 0x00000008ff0d7819 */ /* 0x000fe4000001160d */
[----:B------:R-:W-:Y:S02]  /*382c0*/  SHF.R.U32.HI R40, RZ, 0x8, R40 ;  /* 0x00000008ff287819 */ /* 0x000fe40000011628 */
[----:B------:R-:W-:Y:S02]  /*382d0*/  SHF.R.U32.HI R42, RZ, 0x8, R42 ;  /* 0x00000008ff2a7819 */ /* 0x000fe4000001162a */
[----:B0-----:R-:W-:Y:S02]  /*382e0*/  LOP3.LUT R0, R12, 0xffff, RZ, 0xc0, !PT ;  /* 0x0000ffff0c007812 */ /* 0x001fe400078ec0ff */
[----:B------:R-:W-:Y:S02]  /*382f0*/  LOP3.LUT R12, R41, 0xffff, RZ, 0xc0, !PT ;  /* 0x0000ffff290c7812 */ /* 0x000fe400078ec0ff */
[----:B------:R-:W-:-:S02]  /*38300*/  PRMT R0, R0, 0x3340, R39 ;  /* 0x0000334000007816 */ /* 0x000fc40000000027 */
[----:B------:R-:W-:Y:S02]  /*38310*/  PRMT R12, R12, 0x3340, R1 ;  /* 0x000033400c0c7816 */ /* 0x000fe40000000001 */
[----:B------:R-:W-:Y:S02]  /*38320*/  LOP3.LUT R40, R40, 0xffff, RZ, 0xc0, !PT ;  /* 0x0000ffff28287812 */ /* 0x000fe400078ec0ff */
[----:B------:R-:W-:Y:S01]  /*38330*/  LOP3.LUT R13, R13, 0xffff, RZ, 0xc0, !PT ;  /* 0x0000ffff0d0d7812 */ /* 0x000fe200078ec0ff */
[----:B------:R-:W-:Y:S01]  /*38340*/  STL [R1+0x1720], R12 ;  /* 0x0017200c01007387 */ /* 0x000fe20000100800 */
[----:B------:R-:W-:-:S03]  /*38350*/  LOP3.LUT R42, R42, 0xffff, RZ, 0xc0, !PT ;  /* 0x0000ffff2a2a7812 */ /* 0x000fc600078ec0ff */
[----:B------:R0:W-:Y:S01]  /*38360*/  STL [R1+0x10], R0 ;  /* 0x0000100001007387 */ /* 0x0001e20000100800 */
[----:B------:R-:W-:Y:S02]  /*38370*/  SHF.R.U32.HI R14, RZ, 0x8, R14 ;  /* 0x00000008ff0e7819 */ /* 0x000fe4000001160e */
[----:B------:R-:W-:Y:S02]  /*38380*/  SHF.R.U32.HI R9, RZ, 0x8, R43 ;  /* 0x00000008ff097819 */ /* 0x000fe4000001162b */
[----:B0-----:R-:W-:Y:S02]  /*38390*/  PRMT R0, R13, 0x3340, R40 ;  /* 0x000033400d007816 */ /* 0x001fe40000000028 */
[----:B------:R-:W-:Y:S02]  /*383a0*/  PRMT R13, R42, 0x3340, R1 ;  /* 0x000033402a0d7816 */ /* 0x000fe40000000001 */
[----:B------:R-:W-:-:S03]  /*383b0*/  LOP3.LUT R14, R14, 0xffff, RZ, 0xc0, !PT ;  /* 0x0000ffff0e0e7812 */ /* 0x000fc600078ec0ff */
[----:B------:R-:W-:Y:S04]  /*383c0*/  STL [R1+0x1734], R13 ;  /* 0x0017340d01007387 */ /* 0x000fe80000100800 */
[----:B------:R0:W-:Y:S01]  /*383d0*/  STL [R1+0x18], R0 ;  /* 0x0000180001007387 */ /* 0x0001e20000100800 */
[----:B------:R-:W-:Y:S02]  /*383e0*/  LOP3.LUT R9, R9, 0xffff, RZ, 0xc0, !PT ;  /* 0x0000ffff09097812 */ /* 0x000fe400078ec0ff */
[----:B------:R-:W-:Y:S02]  /*383f0*/  PRMT R14, R14, 0x3340, R1 ;  /* 0x000033400e0e7816 */ /* 0x000fe40000000001 */
[----:B------:R-:W-:Y:S02]  /*38400*/  SHF.R.U32.HI R34, RZ, 0x8, R34 ;  /* 0x00000008ff227819 */ /* 0x000fe40000011622 */
[----:B------:R-:W-:-:S02]  /*38410*/  SHF.R.U32.HI R36, RZ, 0x8, R36 ;  /* 0x00000008ff247819 */ /* 0x000fc40000011624 */
[----:B------:R-:W-:Y:S02]  /*38420*/  PRMT R9, R9, 0x3340, R1 ;  /* 0x0000334009097816 */ /* 0x000fe40000000001 */
[----:B------:R-:W-:Y:S02]  /*38430*/  LOP3.LUT R36, R36, 0xffff, RZ, 0xc0, !PT ;  /* 0x0000ffff24247812 */ /* 0x000fe400078ec0ff */
[----:B------:R-:W-:Y:S02]  /*38440*/  LOP3.LUT R34, R34, 0xffff, RZ, 0xc0, !PT ;  /* 0x0000ffff22227812 */ /* 0x000fe400078ec0ff */
[----:B--2---:R-:W-:Y:S02]  /*38450*/  SHF.R.U32.HI R4, RZ, 0x8, R51 ;  /* 0x00000008ff047819 */ /* 0x004fe40000011633 */
[----:B---3--:R-:W-:Y:S02]  /*38460*/  SHF.R.U32.HI R3, RZ, 0x8, R55 ;  /* 0x00000008ff037819 */ /* 0x008fe40000011637 */
[----:B------:R-:W-:Y:S01]  /*38470*/  LOP3.LUT R4, R4, 0xffff, RZ, 0xc0, !PT ;  /* 0x0000ffff04047812 */ /* 0x000fe200078ec0ff */
[----:B------:R-:W2:Y:S01]  /*38480*/  LDL.LU R55, [R1+0x78] ;  /* 0x0000780001377983 */ /* 0x000ea20000300800 */
[----:B----4-:R-:W-:-:S02]  /*38490*/  SHF.R.U32.HI R2, RZ, 0x8, R54 ;  /* 0x00000008ff027819 */ /* 0x010fc40000011636 */
[----:B------:R-:W-:Y:S01]  /*384a0*/  LOP3.LUT R3, R3, 0xffff, RZ, 0xc0, !PT ;  /* 0x0000ffff03037812 */ /* 0x000fe200078ec0ff */
[----:B------:R-:W3:Y:S01]  /*384b0*/  LDL.LU R54, [R1+0x30] ;  /* 0x0000300001367983 */ /* 0x000ee20000300800 */
[----:B0-----:R-:W-:Y:S02]  /*384c0*/  SHF.R.U32.HI R0, RZ, 0x8, R59 ;  /* 0x00000008ff007819 */ /* 0x001fe4000001163b */
[----:B------:R-:W-:Y:S01]  /*384d0*/  LOP3.LUT R2, R2, 0xffff, RZ, 0xc0, !PT ;  /* 0x0000ffff02027812 */ /* 0x000fe200078ec0ff */
[----:B------:R-:W4:Y:S01]  /*384e0*/  LDL.LU R49, [R1+0xac] ;  /* 0x0000ac0001317983 */ /* 0x000f220000300800 */
[----:B------:R-:W-:Y:S02]  /*384f0*/  LOP3.LUT R0, R0, 0xffff, RZ, 0xc0, !PT ;  /* 0x0000ffff00007812 */ /* 0x000fe400078ec0ff */
[----:B------:R-:W-:Y:S01]  /*38500*/  PRMT R3, R4, 0x3340, R3 ;  /* 0x0000334004037816 */ /* 0x000fe20000000003 */
[----:B------:R-:W2:Y:S01]  /*38510*/  LDL.LU R51, [R1+0x74] ;  /* 0x0000740001337983 */ /* 0x000ea20000300800 */
[----:B------:R-:W-:-:S03]  /*38520*/  PRMT R0, R2, 0x3340, R0 ;  /* 0x0000334002007816 */ /* 0x000fc60000000000 */
[----:B------:R-:W-:Y:S04]  /*38530*/  STL [R1+0x1738], R14 ;  /* 0x0017380e01007387 */ /* 0x000fe80000100800 */
[----:B------:R-:W-:Y:S04]  /*38540*/  STL [R1+0xc], R3 ;  /* 0x00000c0301007387 */ /* 0x000fe80000100800 */
[----:B------:R-:W-:Y:S04]  /*38550*/  STL [R1+0x173c], R9 ;  /* 0x00173c0901007387 */ /* 0x000fe80000100800 */
[----:B------:R0:W-:Y:S02]  /*38560*/  STL [R1+0x14], R0 ;  /* 0x0000140001007387 */ /* 0x0001e40000100800 */
[----:B0-----:R-:W-:-:S05]  /*38570*/  PRMT R0, R34, 0x3340, R36 ;  /* 0x0000334022007816 */ /* 0x001fca0000000024 */
[----:B------:R4:W-:Y:S04]  /*38580*/  STL [R1], R0 ;  /* 0x0000000001007387 */ /* 0x0009e80000100800 */
[----:B------:R-:W3:Y:S04]  /*38590*/  LDL.LU R53, [R1+0x88] ;  /* 0x0000880001357983 */ /* 0x000ee80000300800 */
[----:B------:R-:W4:Y:S04]  /*385a0*/  LDL.LU R46, [R1+0x3c] ;  /* 0x00003c00012e7983 */ /* 0x000f280000300800 */
[----:B------:R-:W2:Y:S04]  /*385b0*/  LDL.LU R56, [R1+0x8c] ;  /* 0x00008c0001387983 */ /* 0x000ea80000300800 */
[----:B------:R-:W2:Y:S01]  /*385c0*/  LDL.LU R45, [R1+0x44] ;  /* 0x00004400012d7983 */ /* 0x000ea20000300800 */
[----:B---3--:R-:W-:-:S03]  /*385d0*/  SHF.R.U32.HI R4, RZ, 0x8, R53 ;  /* 0x00000008ff047819 */ /* 0x008fc60000011635 */
[----:B------:R-:W3:Y:S01]  /*385e0*/  LDL.LU R53, [R1+0xa0] ;  /* 0x0000a00001357983 */ /* 0x000ee20000300800 */
[----:B----4-:R-:W-:-:S03]  /*385f0*/  SHF.R.U32.HI R3, RZ, 0x8, R46 ;  /* 0x00000008ff037819 */ /* 0x010fc6000001162e */
[----:B------:R-:W4:Y:S01]  /*38600*/  LDL.LU R46, [R1+0x68] ;  /* 0x00006800012e7983 */ /* 0x000f220000300800 */
[----:B------:R-:W-:Y:S02]  /*38610*/  SHF.R.U32.HI R0, RZ, 0x8, R49 ;  /* 0x00000008ff007819 */ /* 0x000fe40000011631 */
[----:B--2---:R-:W-:Y:S02]  /*38620*/  SHF.R.U32.HI R61, RZ, 0x8, R51 ;  /* 0x00000008ff3d7819 */ /* 0x004fe40000011633 */
[----:B------:R-:W-:Y:S02]  /*38630*/  LOP3.LUT R0, R0, 0xffff, RZ, 0xc0, !PT ;  /* 0x0000ffff00007812 */ /* 0x000fe400078ec0ff */
[----:B------:R-:W-:Y:S02]  /*38640*/  LOP3.LUT R61, R61, 0xffff, RZ, 0xc0, !PT ;  /* 0x0000ffff3d3d7812 */ /* 0x000fe400078ec0ff */
[----:B------:R-:W-:Y:S02]  /*38650*/  SHF.R.U32.HI R42, RZ, 0x8, R45 ;  /* 0x00000008ff2a7819 */ /* 0x000fe4000001162d */
[----:B------:R-:W-:-:S02]  /*38660*/  PRMT R61, R0, 0x3340, R61 ;  /* 0x00003340003d7816 */ /* 0x000fc4000000003d */
[----:B------:R-:W-:Y:S02]  /*38670*/  SHF.R.U32.HI R0, RZ, 0x8, R56 ;  /* 0x00000008ff007819 */ /* 0x000fe40000011638 */
[----:B------:R-:W2:Y:S04]  /*38680*/  LDL.LU R56, [R1+0xa8] ;  /* 0x0000a80001387983 */ /* 0x000ea80000300800 */
[----:B------:R-:W2:Y:S04]  /*38690*/  LDL.LU R45, [R1+0x6c] ;  /* 0x00006c00012d7983 */ /* 0x000ea80000300800 */
[----:B------:R-:W2:Y:S01]  /*386a0*/  LDL.LU R9, [R1+0xc8] ;  /* 0x0000c80001097983 */ /* 0x000ea20000300800 */
[----:B------:R-:W-:-:S03]  /*386b0*/  LOP3.LUT R3, R3, 0xffff, RZ, 0xc0, !PT ;  /* 0x0000ffff03037812 */ /* 0x000fc600078ec0ff */
[----:B------:R-:W2:Y:S01]  /*386c0*/  LDL.LU R14, [R1+0xb0] ;  /* 0x0000b000010e7983 */ /* 0x000ea20000300800 */
[----:B------:R-:W-:-:S03]  /*386d0*/  LOP3.LUT R4, R4, 0xffff, RZ, 0xc0, !PT ;  /* 0x0000ffff04047812 */ /* 0x000fc600078ec0ff */
[----:B------:R-:W2:Y:S04]  /*386e0*/  LDL.LU R13, [R1+0x20] ;  /* 0x00002000010d7983 */ /* 0x000ea80000300800 */
[----:B------:R-:W2:Y:S04]  /*386f0*/  LDL.LU R12, [R1+0xcc] ;  /* 0x0000cc00010c7983 */ /* 0x000ea80000300800 */
[----:B------:R-:W2:Y:S01]  /*38700*/  LDL.LU R52, [R1+0xb4] ;  /* 0x0000b40001347983 */ /* 0x000ea20000300800 */
[----:B------:R-:W-:Y:S02]  /*38710*/  PRMT R3, R4, 0x3340, R3 ;  /* 0x0000334004037816 */ /* 0x000fe40000000003 */
[----:B----4-:R-:W-:-:S02]  /*38720*/  SHF.R.U32.HI R39, RZ, 0x8, R46 ;  /* 0x00000008ff277819 */ /* 0x010fc4000001162e */
[----:B------:R-:W4:Y:S01]  /*38730*/  LDL.LU R46, [R1+0x7c] ;  /* 0x00007c00012e7983 */ /* 0x000f220000300800 */
[----:B---3--:R-:W-:-:S03]  /*38740*/  SHF.R.U32.HI R4, RZ, 0x8, R53 ;  /* 0x00000008ff047819 */ /* 0x008fc60000011635 */
[----:B------:R-:W3:Y:S04]  /*38750*/  LDL.LU R48, [R1+0x1c] ;  /* 0x00001c0001307983 */ /* 0x000ee80000300800 */
[----:B------:R-:W3:Y:S04]  /*38760*/  LDL.LU R44, [R1+0x8] ;  /* 0x00000800012c7983 */ /* 0x000ee80000300800 */
[----:B------:R-:W3:Y:S01]  /*38770*/  LDL.LU R53, [R1+0x4] ;  /* 0x0000040001357983 */ /* 0x000ee20000300800 */
[----:B------:R-:W-:Y:S02]  /*38780*/  SHF.R.U32.HI R38, RZ, 0x8, R38 ;  /* 0x00000008ff267819 */ /* 0x000fe40000011626 */
[----:B------:R-:W-:-:S02]  /*38790*/  SHF.R.U32.HI R33, RZ, 0x8, R33 ;  /* 0x00000008ff217819 */ /* 0x000fc40000011621 */
[----:B------:R-:W-:Y:S02]  /*387a0*/  SHF.R.U32.HI R35, RZ, 0x8, R35 ;  /* 0x00000008ff237819 */ /* 0x000fe40000011623 */
[----:B------:R-:W-:Y:S02]  /*387b0*/  LOP3.LUT R42, R42, 0xffff, RZ, 0xc0, !PT ;  /* 0x0000ffff2a2a7812 */ /* 0x000fe400078ec0ff */
[----:B------:R-:W-:Y:S02]  /*387c0*/  LOP3.LUT R0, R0, 0xffff, RZ, 0xc0, !PT ;  /* 0x0000ffff00007812 */ /* 0x000fe400078ec0ff */
[----:B------:R-:W-:Y:S02]  /*387d0*/  SHF.R.U32.HI R18, RZ, 0x8, R18 ;  /* 0x00000008ff127819 */ /* 0x000fe40000011612 */
[----:B------:R-:W-:Y:S02]  /*387e0*/  SHF.R.U32.HI R20, RZ, 0x8, R20 ;  /* 0x00000008ff147819 */ /* 0x000fe40000011614 */
[----:B------:R-:W-:-:S02]  /*387f0*/  LOP3.LUT R38, R38, 0xffff, RZ, 0xc0, !PT ;  /* 0x0000ffff26267812 */ /* 0x000fc400078ec0ff */
[----:B------:R-:W-:Y:S02]  /*38800*/  SHF.R.U32.HI R19, RZ, 0x8, R19 ;  /* 0x00000008ff137819 */ /* 0x000fe40000011613 */
[----:B------:R-:W-:Y:S02]  /*38810*/  SHF.R.U32.HI R21, RZ, 0x8, R21 ;  /* 0x00000008ff157819 */ /* 0x000fe40000011615 */
[----:B------:R-:W-:Y:S02]  /*38820*/  LOP3.LUT R39, R39, 0xffff, RZ, 0xc0, !PT ;  /* 0x0000ffff27277812 */ /* 0x000fe400078ec0ff */
[----:B------:R-:W-:Y:S02]  /*38830*/  LOP3.LUT R4, R4, 0xffff, RZ, 0xc0, !PT ;  /* 0x0000ffff04047812 */ /* 0x000fe400078ec0ff */
[----:B------:R-:W-:Y:S02]  /*38840*/  LOP3.LUT R35, R35, 0xffff, RZ, 0xc0, !PT ;  /* 0x0000ffff23237812 */ /* 0x000fe400078ec0ff */
[----:B------:R-:W-:-:S02]  /*38850*/  LOP3.LUT R33, R33, 0xffff, RZ, 0xc0, !PT ;  /* 0x0000ffff21217812 */ /* 0x000fc400078ec0ff */
[----:B------:R-:W-:Y:S02]  /*38860*/  PRMT R42, R0, 0x3340, R42 ;  /* 0x00003340002a7816 */ /* 0x000fe4000000002a */
[----:B------:R-:W-:Y:S02]  /*38870*/  LOP3.LUT R20, R20, 0xffff, RZ, 0xc0, !PT ;  /* 0x0000ffff14147812 */ /* 0x000fe400078ec0ff */
[----:B------:R-:W-:Y:S02]  /*38880*/  LOP3.LUT R18, R18, 0xffff, RZ, 0xc0, !PT ;  /* 0x0000ffff12127812 */ /* 0x000fe400078ec0ff */
[----:B------:R-:W-:Y:S02]  /*38890*/  PRMT R57, R38, 0x3340, R1 ;  /* 0x0000334026397816 */ /* 0x000fe40000000001 */
[----:B--2---:R-:W-:Y:S02]  /*388a0*/  SHF.R.U32.HI R0, RZ, 0x8, R56 ;  /* 0x00000008ff007819 */ /* 0x004fe40000011638 */
[----:B------:R-:W-:Y:S01]  /*388b0*/  LOP3.LUT R21, R21, 0xffff, RZ, 0xc0, !PT ;  /* 0x0000ffff15157812 */ /* 0x000fe200078ec0ff */
[----:B------:R-:W2:Y:S01]  /*388c0*/  LDL.LU R56, [R1+0x80] ;  /* 0x0000800001387983 */ /* 0x000ea20000300800 */
[----:B------:R-:W-:-:S02]  /*388d0*/  LOP3.LUT R19, R19, 0xffff, RZ, 0xc0, !PT ;  /* 0x0000ffff13137812 */ /* 0x000fc400078ec0ff */
[----:B------:R-:W-:Y:S02]  /*388e0*/  SHF.R.U32.HI R38, RZ, 0x8, R45 ;  /* 0x00000008ff267819 */ /* 0x000fe4000001162d */
[----:B------:R-:W-:Y:S01]  /*388f0*/  PRMT R39, R4, 0x3340, R39 ;  /* 0x0000334004277816 */ /* 0x000fe20000000027 */
[----:B------:R-:W2:Y:S01]  /*38900*/  LDL.LU R45, [R1+0x2c] ;  /* 0x00002c00012d7983 */ /* 0x000ea20000300800 */
[----:B------:R-:W-:Y:S02]  /*38910*/  PRMT R58, R33, 0x3340, R35 ;  /* 0x00003340213a7816 */ /* 0x000fe40000000023 */
[----:B------:R-:W-:Y:S02]  /*38920*/  SHF.R.U32.HI R4, RZ, 0x8, R9 ;  /* 0x00000008ff047819 */ /* 0x000fe40000011609 */
[----:B------:R-:W-:Y:S01]  /*38930*/  PRMT R41, R18, 0x3340, R20 ;  /* 0x0000334012297816 */ /* 0x000fe20000000014 */
[----:B------:R-:W2:Y:S01]  /*38940*/  LDL.LU R9, [R1+0xd0] ;  /* 0x0000d00001097983 */ /* 0x000ea20000300800 */
[----:B------:R-:W-:-:S02]  /*38950*/  SHF.R.U32.HI R35, RZ, 0x8, R14 ;  /* 0x00000008ff237819 */ /* 0x000fc4000001160e */
[----:B------:R-:W-:Y:S01]  /*38960*/  SHF.R.U32.HI R20, RZ, 0x8, R13 ;  /* 0x00000008ff147819 */ /* 0x000fe2000001160d */
[----:B------:R-:W2:Y:S01]  /*38970*/  LDL.LU R14, [R1+0xb8] ;  /* 0x0000b800010e7983 */ /* 0x000ea20000300800 */
[----:B------:R-:W-:Y:S02]  /*38980*/  PRMT R40, R19, 0x3340, R21 ;  /* 0x0000334013287816 */ /* 0x000fe40000000015 */
[----:B------:R-:W-:Y:S01]  /*38990*/  SHF.R.U32.HI R34, RZ, 0x8, R52 ;  /* 0x00000008ff227819 */ /* 0x000fe20000011634 */
[----:B------:R-:W2:Y:S04]  /*389a0*/  LDL.LU R13, [R1+0x90] ;  /* 0x00009000010d7983 */ /* 0x000ea80000300800 */
[----:B------:R-:W2:Y:S01]  /*389b0*/  LDL.LU R52, [R1+0xd8] ;  /* 0x0000d80001347983 */ /* 0x000ea20000300800 */
[----:B----4-:R-:W-:-:S03]  /*389c0*/  SHF.R.U32.HI R19, RZ, 0x8, R46 ;  /* 0x00000008ff137819 */ /* 0x010fc6000001162e */
[----:B------:R-:W4:Y:S01]  /*389d0*/  LDL.LU R46, [R1+0xbc] ;  /* 0x0000bc00012e7983 */ /* 0x000f220000300800 */
[----:B---3--:R-:W-:-:S03]  /*389e0*/  SHF.R.U32.HI R18, RZ, 0x8, R53 ;  /* 0x00000008ff127819 */ /* 0x008fc60000011635 */
[----:B------:R-:W3:Y:S01]  /*389f0*/  LDL.LU R53, [R1+0xd4] ;  /* 0x0000d40001357983 */ /* 0x000ee20000300800 */
[----:B------:R-:W-:Y:S02]  /*38a00*/  LOP3.LUT R38, R38, 0xffff, RZ, 0xc0, !PT ;  /* 0x0000ffff26267812 */ /* 0x000fe400078ec0ff */
[----:B------:R-:W-:-:S04]  /*38a10*/  LOP3.LUT R0, R0, 0xffff, RZ, 0xc0, !PT ;  /* 0x0000ffff00007812 */ /* 0x000fc800078ec0ff */
[----:B------:R-:W-:Y:S02]  /*38a20*/  PRMT R38, R0, 0x3340, R38 ;  /* 0x0000334000267816 */ /* 0x000fe40000000026 */
[----:B------:R-:W-:Y:S02]  /*38a30*/  SHF.R.U32.HI R0, RZ, 0x8, R12 ;  /* 0x00000008ff007819 */ /* 0x000fe4000001160c */
[----:B------:R-:W-:Y:S01]  /*38a40*/  LOP3.LUT R35, R35, 0xffff, RZ, 0xc0, !PT ;  /* 0x0000ffff23237812 */ /* 0x000fe200078ec0ff */
[----:B------:R-:W3:Y:S01]  /*38a50*/  LDL.LU R12, [R1+0x4c] ;  /* 0x00004c00010c7983 */ /* 0x000ee20000300800 */
[----:B------:R-:W-:Y:S02]  /*38a60*/  LOP3.LUT R4, R4, 0xffff, RZ, 0xc0, !PT ;  /* 0x0000ffff04047812 */ /* 0x000fe400078ec0ff */
[----:B------:R-:W-:Y:S02]  /*38a70*/  LOP3.LUT R34, R34, 0xffff, RZ, 0xc0, !PT ;  /* 0x0000ffff22227812 */ /* 0x000fe400078ec0ff */
[----:B------:R-:W-:-:S02]  /*38a80*/  LOP3.LUT R0, R0, 0xffff, RZ, 0xc0, !PT ;  /* 0x0000ffff00007812 */ /* 0x000fc400078ec0ff */
[----:B------:R-:W-:Y:S02]  /*38a90*/  SHF.R.U32.HI R30, RZ, 0x8, R30 ;  /* 0x00000008ff1e7819 */ /* 0x000fe4000001161e */
[----:B------:R-:W-:Y:S02]  /*38aa0*/  SHF.R.U32.HI R2, RZ, 0x8, R55 ;  /* 0x00000008ff027819 */ /* 0x000fe40000011637 */
[----:B------:R-:W-:Y:S02]  /*38ab0*/  SHF.R.U32.HI R55, RZ, 0x8, R32 ;  /* 0x00000008ff377819 */ /* 0x000fe40000011620 */
[----:B------:R-:W-:Y:S02]  /*38ac0*/  PRMT R35, R4, 0x3340, R35 ;  /* 0x0000334004237816 */ /* 0x000fe40000000023 */
[----:B------:R-:W-:Y:S02]  /*38ad0*/  PRMT R34, R0, 0x3340, R34 ;  /* 0x0000334000227816 */ /* 0x000fe40000000022 */
[----:B------:R-:W-:-:S02]  /*38ae0*/  LOP3.LUT R30, R30, 0xffff, RZ, 0xc0, !PT ;  /* 0x0000ffff1e1e7812 */ /* 0x000fc400078ec0ff */
[----:B------:R-:W-:Y:S02]  /*38af0*/  SHF.R.U32.HI R4, RZ, 0x8, R48 ;  /* 0x00000008ff047819 */ /* 0x000fe40000011630 */
[----:B------:R-:W-:Y:S01]  /*38b00*/  SHF.R.U32.HI R15, RZ, 0x8, R15 ;  /* 0x00000008ff0f7819 */ /* 0x000fe2000001160f */
[----:B------:R-:W3:Y:S01]  /*38b10*/  LDL.LU R48, [R1+0x98] ;  /* 0x0000980001307983 */ /* 0x000ee20000300800 */
[----:B------:R-:W-:Y:S02]  /*38b20*/  SHF.R.U32.HI R33, RZ, 0x8, R44 ;  /* 0x00000008ff217819 */ /* 0x000fe4000001162c */
[----:B--2---:R-:W-:Y:S01]  /*38b30*/  SHF.R.U32.HI R0, RZ, 0x8, R56 ;  /* 0x00000008ff007819 */ /* 0x004fe20000011638 */
[----:B------:R-:W2:Y:S01]  /*38b40*/  LDL.LU R44, [R1+0x48] ;  /* 0x00004800012c7983 */ /* 0x000ea20000300800 */
[----:B------:R-:W-:Y:S02]  /*38b50*/  PRMT R49, R30, 0x3340, R1 ;  /* 0x000033401e317816 */ /* 0x000fe40000000001 */
[----:B------:R-:W-:Y:S01]  /*38b60*/  SHF.R.U32.HI R32, RZ, 0x8, R45 ;  /* 0x00000008ff207819 */ /* 0x000fe2000001162d */
[----:B------:R-:W2:Y:S01]  /*38b70*/  LDL.LU R56, [R1+0x5c] ;  /* 0x00005c0001387983 */ /* 0x000ea20000300800 */
[----:B------:R-:W-:-:S02]  /*38b80*/  LOP3.LUT R0, R0, 0xffff, RZ, 0xc0, !PT ;  /* 0x0000ffff00007812 */ /* 0x000fc400078ec0ff */
[----:B------:R-:W-:Y:S01]  /*38b90*/  LOP3.LUT R32, R32, 0xffff, RZ, 0xc0, !PT ;  /* 0x0000ffff20207812 */ /* 0x000fe200078ec0ff */
[----:B------:R-:W2:Y:S01]  /*38ba0*/  LDL.LU R45, [R1+0xc0] ;  /* 0x0000c000012d7983 */ /* 0x000ea20000300800 */
[----:B------:R-:W-:Y:S02]  /*38bb0*/  LOP3.LUT R15, R15, 0xffff, RZ, 0xc0, !PT ;  /* 0x0000ffff0f0f7812 */ /* 0x000fe400078ec0ff */
[----:B------:R-:W-:Y:S02]  /*38bc0*/  PRMT R32, R0, 0x3340, R32 ;  /* 0x0000334000207816 */ /* 0x000fe40000000020 */
[----:B------:R-:W-:Y:S02]  /*38bd0*/  PRMT R21, R15, 0x3340, R1 ;  /* 0x000033400f157816 */ /* 0x000fe40000000001 */
[----:B------:R-:W-:Y:S02]  /*38be0*/  SHF.R.U32.HI R0, RZ, 0x8, R52 ;  /* 0x00000008ff007819 */ /* 0x000fe40000011634 */
[----:B----4-:R-:W-:-:S02]  /*38bf0*/  SHF.R.U32.HI R30, RZ, 0x8, R46 ;  /* 0x00000008ff1e7819 */ /* 0x010fc4000001162e */
[----:B------:R-:W4:Y:S04]  /*38c00*/  LDL.LU R46, [R1+0x64] ;  /* 0x00006400012e7983 */ /* 0x000f280000300800 */
[----:B------:R-:W4:Y:S01]  /*38c10*/  LDL.LU R52, [R1+0x9c] ;  /* 0x00009c0001347983 */ /* 0x000f220000300800 */
[----:B---3--:R-:W-:-:S03]  /*38c20*/  SHF.R.U32.HI R15, RZ, 0x8, R53 ;  /* 0x00000008ff0f7819 */ /* 0x008fc60000011635 */
[----:B------:R-:W3:Y:S01]  /*38c30*/  LDL.LU R53, [R1+0xa4] ;  /* 0x0000a40001357983 */ /* 0x000ee20000300800 */
[----:B------:R-:W-:Y:S02]  /*38c40*/  SHF.R.U32.HI R54, RZ, 0x8, R54 ;  /* 0x00000008ff367819 */ /* 0x000fe40000011636 */
[----:B------:R-:W-:Y:S02]  /*38c50*/  LOP3.LUT R2, R2, 0xffff, RZ, 0xc0, !PT ;  /* 0x0000ffff02027812 */ /* 0x000fe400078ec0ff */
[----:B------:R-:W-:Y:S02]  /*38c60*/  LOP3.LUT R54, R54, 0xffff, RZ, 0xc0, !PT ;  /* 0x0000ffff36367812 */ /* 0x000fe400078ec0ff */
[----:B------:R-:W-:Y:S02]  /*38c70*/  SHF.R.U32.HI R31, RZ, 0x8, R31 ;  /* 0x00000008ff1f7819 */ /* 0x000fe4000001161f */
[----:B------:R-:W-:Y:S02]  /*38c80*/  LOP3.LUT R33, R33, 0xffff, RZ, 0xc0, !PT ;  /* 0x0000ffff21217812 */ /* 0x000fe400078ec0ff */
[----:B------:R-:W-:-:S02]  /*38c90*/  LOP3.LUT R4, R4, 0xffff, RZ, 0xc0, !PT ;  /* 0x0000ffff04047812 */ /* 0x000fc400078ec0ff */
[----:B------:R-:W-:Y:S02]  /*38ca0*/  SHF.R.U32.HI R26, RZ, 0x8, R26 ;  /* 0x00000008ff1a7819 */ /* 0x000fe4000001161a */
[----:B------:R-:W-:Y:S02]  /*38cb0*/  SHF.R.U32.HI R28, RZ, 0x8, R28 ;  /* 0x00000008ff1c7819 */ /* 0x000fe4000001161c */
[----:B------:R-:W-:Y:S02]  /*38cc0*/  SHF.R.U32.HI R27, RZ, 0x8, R27 ;  /* 0x00000008ff1b7819 */ /* 0x000fe4000001161b */
[----:B------:R-:W-:Y:S02]  /*38cd0*/  SHF.R.U32.HI R29, RZ, 0x8, R29 ;  /* 0x00000008ff1d7819 */ /* 0x000fe4000001161d */
[----:B------:R-:W-:Y:S02]  /*38ce0*/  PRMT R54, R2, 0x3340, R54 ;  /* 0x0000334002367816 */ /* 0x000fe40000000036 */
[----:B------:R-:W-:-:S02]  /*38cf0*/  SHF.R.U32.HI R22, RZ, 0x8, R22 ;  /* 0x00000008ff167819 */ /* 0x000fc40000011616 */
[----:B------:R-:W-:Y:S02]  /*38d00*/  LOP3.LUT R2, R31, 0xffff, RZ, 0xc0, !PT ;  /* 0x0000ffff1f027812 */ /* 0x000fe400078ec0ff */
[----:B------:R-:W-:Y:S02]  /*38d10*/  SHF.R.U32.HI R11, RZ, 0x8, R11 ;  /* 0x00000008ff0b7819 */ /* 0x000fe4000001160b */
[----:B------:R-:W-:Y:S02]  /*38d20*/  PRMT R33, R4, 0x3340, R33 ;  /* 0x0000334004217816 */ /* 0x000fe40000000021 */
[----:B------:R-:W-:Y:S02]  /*38d30*/  SHF.R.U32.HI R4, RZ, 0x8, R9 ;  /* 0x00000008ff047819 */ /* 0x000fe40000011609 */
[----:B------:R-:W-:Y:S01]  /*38d40*/  SHF.R.U32.HI R31, RZ, 0x8, R14 ;  /* 0x00000008ff1f7819 */ /* 0x000fe2000001160e */
[----:B------:R-:W3:Y:S01]  /*38d50*/  LDL.LU R9, [R1+0xf4] ;  /* 0x0000f40001097983 */ /* 0x000ee20000300800 */
[----:B------:R-:W-:-:S02]  /*38d60*/  LOP3.LUT R28, R28, 0xffff, RZ, 0xc0, !PT ;  /* 0x0000ffff1c1c7812 */ /* 0x000fc400078ec0ff */
[----:B------:R-:W-:Y:S01]  /*38d70*/  LOP3.LUT R26, R26, 0xffff, RZ, 0xc0, !PT ;  /* 0x0000ffff1a1a7812 */ /* 0x000fe200078ec0ff */
[----:B------:R-:W3:Y:S01]  /*38d80*/  LDL.LU R14, [R1+0xf0] ;  /* 0x0000f000010e7983 */ /* 0x000ee20000300800 */
[----:B------:R-:W-:Y:S02]  /*38d90*/  LOP3.LUT R29, R29, 0xffff, RZ, 0xc0, !PT ;  /* 0x0000ffff1d1d7812 */ /* 0x000fe400078ec0ff */
[----:B------:R-:W-:Y:S02]  /*38da0*/  LOP3.LUT R27, R27, 0xffff, RZ, 0xc0, !PT ;  /* 0x0000ffff1b1b7812 */ /* 0x000fe400078ec0ff */
[----:B------:R-:W-:Y:S02]  /*38db0*/  SHF.R.U32.HI R23, RZ, 0x8, R23 ;  /* 0x00000008ff177819 */ /* 0x000fe40000011617 */
[----:B------:R-:W-:Y:S02]  /*38dc0*/  SHF.R.U32.HI R6, RZ, 0x8, R6 ;  /* 0x00000008ff067819 */ /* 0x000fe40000011606 */
[----:B------:R-:W-:-:S02]  /*38dd0*/  SHF.R.U32.HI R10, RZ, 0x8, R10 ;  /* 0x00000008ff0a7819 */ /* 0x000fc4000001160a */
[----:B------:R-:W-:Y:S02]  /*38de0*/  LOP3.LUT R30, R30, 0xffff, RZ, 0xc0, !PT ;  /* 0x0000ffff1e1e7812 */ /* 0x000fe400078ec0ff */
        /* <DEDUP_REMOVED lines=9> */
[----:B------:R-:W-:Y:S02]  /*38e80*/  PRMT R51, R26, 0x3340, R28 ;  /* 0x000033401a337816 */ /* 0x000fe4000000001c */
[----:B------:R-:W-:-:S02]  /*38e90*/  PRMT R50, R27, 0x3340, R29 ;  /* 0x000033401b327816 */ /* 0x000fc4000000001d */
[----:B------:R-:W-:Y:S02]  /*38ea0*/  LOP3.LUT R23, R23, 0xffff, RZ, 0xc0, !PT ;  /* 0x0000ffff17177812 */ /* 0x000fe400078ec0ff */
[----:B------:R-:W-:Y:S02]  /*38eb0*/  SHF.R.U32.HI R24, RZ, 0x8, R16 ;  /* 0x00000008ff187819 */ /* 0x000fe40000011610 */
[----:B------:R-:W-:Y:S02]  /*38ec0*/  LOP3.LUT R10, R10, 0xffff, RZ, 0xc0, !PT ;  /* 0x0000ffff0a0a7812 */ /* 0x000fe400078ec0ff */
[----:B------:R-:W-:Y:S02]  /*38ed0*/  LOP3.LUT R6, R6, 0xffff, RZ, 0xc0, !PT ;  /* 0x0000ffff06067812 */ /* 0x000fe400078ec0ff */
[----:B------:R-:W-:Y:S02]  /*38ee0*/  PRMT R30, R0, 0x3340, R30 ;  /* 0x00003340001e7816 */ /* 0x000fe4000000001e */
[----:B------:R-:W-:-:S02]  /*38ef0*/  PRMT R26, R22, 0x3340, R1 ;  /* 0x00003340161a7816 */ /* 0x000fc40000000001 */
[----:B------:R-:W-:Y:S02]  /*38f00*/  SHF.R.U32.HI R16, RZ, 0x8, R13 ;  /* 0x00000008ff107819 */ /* 0x000fe4000001160d */
[----:B------:R-:W-:Y:S01]  /*38f10*/  SHF.R.U32.HI R29, RZ, 0x8, R12 ;  /* 0x00000008ff1d7819 */ /* 0x000fe2000001160c */
[----:B------:R-:W3:Y:S01]  /*38f20*/  LDL.LU R13, [R1+0xe0] ;  /* 0x0000e000010d7983 */ /* 0x000ee20000300800 */
[----:B------:R-:W-:Y:S02]  /*38f30*/  SHF.R.U32.HI R0, RZ, 0x8, R48 ;  /* 0x00000008ff007819 */ /* 0x000fe40000011630 */
[----:B------:R-:W-:Y:S02]  /*38f40*/  LOP3.LUT R37, R37, 0xffff, RZ, 0xc0, !PT ;  /* 0x0000ffff25257812 */ /* 0x000fe400078ec0ff */
[----:B------:R-:W-:Y:S02]  /*38f50*/  LOP3.LUT R5, R5, 0xffff, RZ, 0xc0, !PT ;  /* 0x0000ffff05057812 */ /* 0x000fe400078ec0ff */
[----:B------:R-:W-:-:S02]  /*38f60*/  PRMT R22, R11, 0x3340, R1 ;  /* 0x000033400b167816 */ /* 0x000fc40000000001 */
[----:B--2---:R-:W-:Y:S02]  /*38f70*/  SHF.R.U32.HI R28, RZ, 0x8, R56 ;  /* 0x00000008ff1c7819 */ /* 0x004fe40000011638 */
[----:B------:R-:W-:Y:S01]  /*38f80*/  SHF.R.U32.HI R43, RZ, 0x8, R25 ;  /* 0x00000008ff2b7819 */ /* 0x000fe20000011619 */
[----:B------:R-:W2:Y:S01]  /*38f90*/  LDL.LU R56, [R1+0xdc] ;  /* 0x0000dc0001387983 */ /* 0x000ea20000300800 */
[----:B------:R-:W-:Y:S02]  /*38fa0*/  LOP3.LUT R7, R7, 0xffff, RZ, 0xc0, !PT ;  /* 0x0000ffff07077812 */ /* 0x000fe400078ec0ff */
[----:B------:R-:W-:Y:S02]  /*38fb0*/  PRMT R31, R4, 0x3340, R31 ;  /* 0x00003340041f7816 */ /* 0x000fe4000000001f */
[----:B------:R-:W-:Y:S02]  /*38fc0*/  SHF.R.U32.HI R11, RZ, 0x8, R44 ;  /* 0x00000008ff0b7819 */ /* 0x000fe4000001162c */
[----:B------:R-:W-:Y:S01]  /*38fd0*/  PRMT R25, R23, 0x3340, R1 ;  /* 0x0000334017197816 */ /* 0x000fe20000000001 */
[----:B------:R-:W2:Y:S01]  /*38fe0*/  LDL.LU R44, [R1+0xc4] ;  /* 0x0000c400012c7983 */ /* 0x000ea20000300800 */
[----:B------:R-:W-:-:S02]  /*38ff0*/  PRMT R36, R6, 0x3340, R10 ;  /* 0x0000334006247816 */ /* 0x000fc4000000000a */
[----:B------:R-:W-:Y:S02]  /*39000*/  SHF.R.U32.HI R4, RZ, 0x8, R45 ;  /* 0x00000008ff047819 */ /* 0x000fe4000001162d */
[----:B------:R-:W-:Y:S01]  /*39010*/  SHF.R.U32.HI R23, RZ, 0x8, R17 ;  /* 0x00000008ff177819 */ /* 0x000fe20000011611 */
[----:B------:R-:W2:Y:S01]  /*39020*/  LDL.LU R45, [R1+0xe8] ;  /* 0x0000e800012d7983 */ /* 0x000ea20000300800 */
[----:B------:R-:W-:Y:S02]  /*39030*/  LOP3.LUT R29, R29, 0xffff, RZ, 0xc0, !PT ;  /* 0x0000ffff1d1d7812 */ /* 0x000fe400078ec0ff */
[----:B------:R-:W-:Y:S02]  /*39040*/  LOP3.LUT R0, R0, 0xffff, RZ, 0xc0, !PT ;  /* 0x0000ffff00007812 */ /* 0x000fe400078ec0ff */
[----:B------:R-:W-:Y:S02]  /*39050*/  PRMT R59, R37, 0x3340, R1 ;  /* 0x00003340253b7816 */ /* 0x000fe40000000001 */
[----:B------:R-:W-:-:S02]  /*39060*/  SHF.R.U32.HI R17, RZ, 0x8, R60 ;  /* 0x00000008ff117819 */ /* 0x000fc4000001163c */
[----:B------:R-:W-:Y:S02]  /*39070*/  PRMT R37, R5, 0x3340, R7 ;  /* 0x0000334005257816 */ /* 0x000fe40000000007 */
[----:B------:R-:W-:Y:S02]  /*39080*/  PRMT R29, R0, 0x3340, R29 ;  /* 0x00003340001d7816 */ /* 0x000fe4000000001d */
[----:B------:R-:W-:Y:S02]  /*39090*/  LOP3.LUT R4, R4, 0xffff, RZ, 0xc0, !PT ;  /* 0x0000ffff04047812 */ /* 0x000fe400078ec0ff */
[----:B------:R-:W-:-:S04]  /*390a0*/  LOP3.LUT R28, R28, 0xffff, RZ, 0xc0, !PT ;  /* 0x0000ffff1c1c7812 */ /* 0x000fc800078ec0ff */
[----:B------:R-:W-:Y:S02]  /*390b0*/  PRMT R28, R4, 0x3340, R28 ;  /* 0x00003340041c7816 */ /* 0x000fe4000000001c */
[----:B----4-:R-:W-:Y:S02]  /*390c0*/  SHF.R.U32.HI R10, RZ, 0x8, R46 ;  /* 0x00000008ff0a7819 */ /* 0x010fe4000001162e */
[----:B------:R-:W4:Y:S04]  /*390d0*/  LDL.LU R46, [R1+0xec] ;  /* 0x0000ec00012e7983 */ /* 0x000f280000300800 */
[----:B------:R-:W4:Y:S01]  /*390e0*/  LDL.LU R60, [R1+0xe4] ;  /* 0x0000e400013c7983 */ /* 0x000f220000300800 */
[----:B------:R-:W-:-:S03]  /*390f0*/  SHF.R.U32.HI R27, RZ, 0x8, R52 ;  /* 0x00000008ff1b7819 */ /* 0x000fc60000011634 */
[----:B------:R-:W4:Y:S01]  /*39100*/  LDL.LU R5, [R1+0x130] ;  /* 0x0001300001057983 */ /* 0x000f220000300800 */
[----:B---3--:R-:W-:-:S03]  /*39110*/  SHF.R.U32.HI R0, RZ, 0x8, R53 ;  /* 0x00000008ff007819 */ /* 0x008fc60000011635 */
[----:B------:R-:W3:Y:S04]  /*39120*/  LDL.LU R6, [R1+0x12c] ;  /* 0x00012c0001067983 */ /* 0x000ee80000300800 */
[----:B------:R-:W3:Y:S04]  /*39130*/  LDL.LU R7, [R1+0x124] ;  /* 0x0001240001077983 */ /* 0x000ee80000300800 */
[----:B------:R-:W3:Y:S04]  /*39140*/  LDL.LU R53, [R1+0x28] ;  /* 0x0000280001357983 */ /* 0x000ee80000300800 */
[----:B------:R-:W3:Y:S04]  /*39150*/  LDL.LU R52, [R1+0x38] ;  /* 0x0000380001347983 */ /* 0x000ee80000300800 */
[----:B------:R-:W3:Y:S04]  /*39160*/  LDL.LU R48, [R1+0x24] ;  /* 0x0000240001307983 */ /* 0x000ee80000300800 */
[----:B------:R-:W3:Y:S04]  /*39170*/  LDL.LU R12, [R1+0x34] ;  /* 0x00003400010c7983 */ /* 0x000ee80000300800 */
[----:B------:R-:W3:Y:S01]  /*39180*/  LDL.LU R4, [R1+0x134] ;  /* 0x0001340001047983 */ /* 0x000ee20000300800 */
[----:B------:R-:W-:-:S02]  /*39190*/  LOP3.LUT R9, R9, 0xffff, RZ, 0xc0, !PT ;  /* 0x0000ffff09097812 */ /* 0x000fc400078ec0ff */
[----:B------:R-:W-:-:S03]  /*391a0*/  LOP3.LUT R14, R14, 0xffff, RZ, 0xc0, !PT ;  /* 0x0000ffff0e0e7812 */ /* 0x000fc600078ec0ff */
[----:B------:R0:W-:Y:S04]  /*391b0*/  STL [R1+0x4], R9 ;  /* 0x0000040901007387 */ /* 0x0001e80000100800 */
[----:B------:R1:W-:Y:S01]  /*391c0*/  STL [R1+0x8], R14 ;  /* 0x0000080e01007387 */ /* 0x0003e20000100800 */
[----:B------:R-:W-:-:S05]  /*391d0*/  LOP3.LUT R13, R13, 0xffff, RZ, 0xc0, !PT ;  /* 0x0000ffff0d0d7812 */ /* 0x000fca00078ec0ff */
[----:B------:R1:W-:Y:S01]  /*391e0*/  STL [R1+0x2c], R13 ;  /* 0x00002c0d01007387 */ /* 0x0003e20000100800 */
[----:B--2---:R-:W-:-:S05]  /*391f0*/  LOP3.LUT R56, R56, 0xffff, RZ, 0xc0, !PT ;  /* 0x0000ffff38387812 */ /* 0x004fca00078ec0ff */
[----:B------:R2:W-:Y:S01]  /*39200*/  STL [R1+0x30], R56 ;  /* 0x0000303801007387 */ /* 0x0005e20000100800 */
[----:B----4-:R-:W-:Y:S02]  /*39210*/  PRMT R5, R5, 0x4210, R14 ;  /* 0x0000421005057816 */ /* 0x010fe4000000000e */
[----:B---3--:R-:W-:Y:S02]  /*39220*/  PRMT R6, R6, 0x4210, R13 ;  /* 0x0000421006067816 */ /* 0x008fe4000000000d */
[----:B------:R-:W-:Y:S02]  /*39230*/  PRMT R7, R7, 0x4210, R56 ;  /* 0x0000421007077816 */ /* 0x000fe40000000038 */
[----:B------:R-:W-:Y:S02]  /*39240*/  PRMT R4, R4, 0x4210, R9 ;  /* 0x0000421004047816 */ /* 0x000fe40000000009 */
[----:B0-----:R-:W3:Y:S04]  /*39250*/  LDL.LU R9, [R1+0x173c] ;  /* 0x00173c0001097983 */ /* 0x001ee80000300800 */
[----:B-1----:R-:W4:Y:S04]  /*39260*/  LDL.LU R14, [R1+0x1738] ;  /* 0x00173800010e7983 */ /* 0x002f280000300800 */
[----:B------:R-:W4:Y:S04]  /*39270*/  LDL.LU R13, [R1+0x1734] ;  /* 0x00173400010d7983 */ /* 0x000f280000300800 */
[----:B--2---:R-:W2:Y:S01]  /*39280*/  LDL.LU R56, [R1+0x1730] ;  /* 0x0017300001387983 */ /* 0x004ea20000300800 */
[----:B------:R-:W-:-:S02]  /*39290*/  LOP3.LUT R0, R0, 0xffff, RZ, 0xc0, !PT ;  /* 0x0000ffff00007812 */ /* 0x000fc400078ec0ff */
[----:B------:R-:W-:-:S04]  /*392a0*/  LOP3.LUT R27, R27, 0xffff, RZ, 0xc0, !PT ;  /* 0x0000ffff1b1b7812 */ /* 0x000fc800078ec0ff */
[----:B------:R-:W-:Y:S02]  /*392b0*/  PRMT R27, R0, 0x3340, R27 ;  /* 0x00003340001b7816 */ /* 0x000fe4000000001b */
[----:B------:R-:W0:Y:S01]  /*392c0*/  S2R R0, SR_TID.X ;  /* 0x0000000000007919 */ /* 0x000e220000002100 */
[----:B------:R-:W-:Y:S01]  /*392d0*/  ULEA UR4, UR5, UR4, 0x18 ;  /* 0x0000000405047291 */ /* 0x000fe2000f8ec03f */
[----:B------:R-:W-:Y:S02]  /*392e0*/  SHF.R.U32.HI R45, RZ, 0x8, R45 ;  /* 0x00000008ff2d7819 */ /* 0x000fe4000001162d */
[----:B------:R-:W-:Y:S01]  /*392f0*/  SHF.R.U32.HI R46, RZ, 0x8, R46 ;  /* 0x00000008ff2e7819 */ /* 0x000fe2000001162e */
[----:B------:R-:W-:Y:S01]  /*39300*/  ULDC UR5, c[0x0][0x244] ;  /* 0x0000910000057ab9 */ /* 0x000fe20000000800 */
[----:B------:R-:W-:Y:S02]  /*39310*/  SHF.R.U32.HI R60, RZ, 0x8, R60 ;  /* 0x00000008ff3c7819 */ /* 0x000fe4000001163c */
[----:B------:R-:W-:-:S02]  /*39320*/  LOP3.LUT R45, R45, 0xffff, RZ, 0xc0, !PT ;  /* 0x0000ffff2d2d7812 */ /* 0x000fc400078ec0ff */
[----:B------:R-:W-:Y:S02]  /*39330*/  LOP3.LUT R46, R46, 0xffff, RZ, 0xc0, !PT ;  /* 0x0000ffff2e2e7812 */ /* 0x000fe400078ec0ff */
[----:B------:R-:W-:Y:S02]  /*39340*/  LOP3.LUT R60, R60, 0xffff, RZ, 0xc0, !PT ;  /* 0x0000ffff3c3c7812 */ /* 0x000fe400078ec0ff */
[----:B------:R-:W-:Y:S02]  /*39350*/  PRMT R45, R46, 0x3340, R45 ;  /* 0x000033402e2d7816 */ /* 0x000fe4000000002d */
[----:B------:R-:W-:Y:S02]  /*39360*/  PRMT R46, R60, 0x3340, R1 ;  /* 0x000033403c2e7816 */ /* 0x000fe40000000001 */
[----:B------:R-:W4:Y:S01]  /*39370*/  LDL.LU R60, [R1] ;  /* 0x00000000013c7983 */ /* 0x000f220000300800 */
[----:B0-----:R-:W-:-:S04]  /*39380*/  LOP3.LUT R0, R0, 0x1f, RZ, 0xc0, !PT ;  /* 0x0000001f00007812 */ /* 0x001fc800078ec0ff */
[----:B------:R-:W-:Y:S01]  /*39390*/  LEA R0, R0, UR4, 0x4 ;  /* 0x0000000400007c11 */ /* 0x000fe2000f8e20ff */
[----:B------:R-:W-:-:S04]  /*393a0*/  ULDC UR4, c[0x0][0x244] ;  /* 0x0000910000047ab9 */ /* 0x000fc80000000800 */
[----:B------:R0:W-:Y:S04]  /*393b0*/  STSM.16.M88.4 [R0], R4 ;  /* 0x0000000400007844 */ /* 0x0001e80000000200 */
[----:B0-----:R-:W4:Y:S04]  /*393c0*/  LDL.LU R4, [R1+0x10] ;  /* 0x0000100001047983 */ /* 0x001f280000300800 */
[----:B------:R-:W4:Y:S04]  /*393d0*/  LDL.LU R5, [R1+0x18] ;  /* 0x0000180001057983 */ /* 0x000f280000300800 */
[----:B------:R-:W4:Y:S04]  /*393e0*/  LDL.LU R6, [R1+0xc] ;  /* 0x00000c0001067983 */ /* 0x000f280000300800 */
[----:B------:R-:W3:Y:S01]  /*393f0*/  LDL.LU R7, [R1+0x14] ;  /* 0x0000140001077983 */ /* 0x000ee20000300800 */
[----:B------:R-:W-:-:S02]  /*39400*/  LOP3.LUT R47, R47, 0xffff, RZ, 0xc0, !PT ;  /* 0x0000ffff2f2f7812 */ /* 0x000fc400078ec0ff */
[----:B--2---:R-:W-:Y:S02]  /*39410*/  PRMT R56, R53, 0x5410, R56 ;  /* 0x0000541035387816 */ /* 0x004fe40000000038 */
[----:B------:R-:W2:Y:S01]  /*39420*/  LDL.LU R53, [R1+0x172c] ;  /* 0x00172c0001357983 */ /* 0x000ea20000300800 */
[----:B------:R-:W-:Y:S02]  /*39430*/  LOP3.LUT R55, R55, 0xffff, RZ, 0xc0, !PT ;  /* 0x0000ffff37377812 */ /* 0x000fe400078ec0ff */
[----:B------:R-:W-:Y:S02]  /*39440*/  LOP3.LUT R24, R24, 0xffff, RZ, 0xc0, !PT ;  /* 0x0000ffff18187812 */ /* 0x000fe400078ec0ff */
[----:B------:R-:W-:Y:S02]  /*39450*/  PRMT R2, R2, 0x3340, R1 ;  /* 0x0000334002027816 */ /* 0x000fe40000000001 */
[----:B------:R-:W-:Y:S02]  /*39460*/  PRMT R49, R51, 0x5410, R49 ;  /* 0x0000541033317816 */ /* 0x000fe40000000031 */
[----:B------:R-:W-:-:S02]  /*39470*/  LOP3.LUT R18, R18, 0xffff, RZ, 0xc0, !PT ;  /* 0x0000ffff12127812 */ /* 0x000fc400078ec0ff */
[----:B------:R-:W-:Y:S02]  /*39480*/  LOP3.LUT R17, R17, 0xffff, RZ, 0xc0, !PT ;  /* 0x0000ffff11117812 */ /* 0x000fe400078ec0ff */
[----:B------:R-:W-:Y:S02]  /*39490*/  LOP3.LUT R20, R20, 0xffff, RZ, 0xc0, !PT ;  /* 0x0000ffff14147812 */ /* 0x000fe400078ec0ff */
[----:B------:R-:W-:Y:S02]  /*394a0*/  LOP3.LUT R43, R43, 0xffff, RZ, 0xc0, !PT ;  /* 0x0000ffff2b2b7812 */ /* 0x000fe400078ec0ff */
[----:B------:R-:W-:Y:S02]  /*394b0*/  SHF.R.U32.HI R8, RZ, 0x8, R8 ;  /* 0x00000008ff087819 */ /* 0x000fe40000011608 */
[----:B------:R-:W-:Y:S02]  /*394c0*/  SHF.R.U32.HI R44, RZ, 0x8, R44 ;  /* 0x00000008ff2c7819 */ /* 0x000fe4000001162c */
[----:B------:R-:W-:-:S02]  /*394d0*/  LOP3.LUT R16, R16, 0xffff, RZ, 0xc0, !PT ;  /* 0x0000ffff10107812 */ /* 0x000fc400078ec0ff */
[----:B------:R-:W-:Y:S02]  /*394e0*/  LOP3.LUT R15, R15, 0xffff, RZ, 0xc0, !PT ;  /* 0x0000ffff0f0f7812 */ /* 0x000fe400078ec0ff */
[----:B------:R-:W-:Y:S02]  /*394f0*/  LOP3.LUT R19, R19, 0xffff, RZ, 0xc0, !PT ;  /* 0x0000ffff13137812 */ /* 0x000fe400078ec0ff */
[----:B------:R-:W-:Y:S02]  /*39500*/  LOP3.LUT R11, R11, 0xffff, RZ, 0xc0, !PT ;  /* 0x0000ffff0b0b7812 */ /* 0x000fe400078ec0ff */
[----:B------:R-:W-:Y:S02]  /*39510*/  LOP3.LUT R10, R10, 0xffff, RZ, 0xc0, !PT ;  /* 0x0000ffff0a0a7812 */ /* 0x000fe400078ec0ff */
[----:B------:R-:W-:Y:S01]  /*39520*/  LOP3.LUT R23, R23, 0xffff, RZ, 0xc0, !PT ;  /* 0x0000ffff17177812 */ /* 0x000fe200078ec0ff */
[----:B------:R-:W-:Y:S01]  /*39530*/  NOP ;  /* 0x0000000000007918 */ /* 0x000fe20000000000 */
[----:B--2---:R-:W-:-:S02]  /*39540*/  PRMT R53, R52, 0x5410, R53 ;  /* 0x0000541034357816 */ /* 0x004fc40000000035 */
[----:B------:R-:W2:Y:S02]  /*39550*/  LDL.LU R52, [R1+0x1728] ;  /* 0x0017280001347983 */ /* 0x000ea40000300800 */
[----:B--2---:R-:W-:Y:S02]  /*39560*/  PRMT R52, R48, 0x5410, R52 ;  /* 0x0000541030347816 */ /* 0x004fe40000000034 */
[----:B------:R-:W2:Y:S01]  /*39570*/  LDL.LU R48, [R1+0x1724] ;  /* 0x0017240001307983 */ /* 0x000ea20000300800 */
[----:B------:R-:W-:-:S04]  /*39580*/  PRMT R47, R47, 0x3340, R1 ;  /* 0x000033402f2f7816 */ /* 0x000fc80000000001 */
[----:B------:R-:W-:Y:S02]  /*39590*/  PRMT R3, R3, 0x5410, R47 ;  /* 0x0000541003037816 */ /* 0x000fe4000000002f */
[--C-:B------:R-:W-:Y:S02]  /*395a0*/  PRMT R55, R55, 0x3340, R1.reuse ;  /* 0x0000334037377816 */ /* 0x100fe40000000001 */
[----:B------:R-:W-:Y:S02]  /*395b0*/  PRMT R24, R24, 0x3340, R1 ;  /* 0x0000334018187816 */ /* 0x000fe40000000001 */
[----:B---3--:R-:W-:Y:S02]  /*395c0*/  PRMT R9, R7, 0x5410, R9 ;  /* 0x0000541007097816 */ /* 0x008fe40000000009 */
[----:B------:R-:W-:Y:S02]  /*395d0*/  PRMT R7, R54, 0x5410, R55 ;  /* 0x0000541036077816 */ /* 0x000fe40000000037 */
[----:B------:R-:W-:-:S02]  /*395e0*/  PRMT R54, R41, 0x5410, R26 ;  /* 0x0000541029367816 */ /* 0x000fc4000000001a */
[----:B------:R-:W-:Y:S02]  /*395f0*/  PRMT R2, R50, 0x5410, R2 ;  /* 0x0000541032027816 */ /* 0x000fe40000000002 */
[----:B------:R-:W-:Y:S02]  /*39600*/  PRMT R51, R40, 0x5410, R25 ;  /* 0x0000541028337816 */ /* 0x000fe40000000019 */
[----:B------:R-:W-:Y:S02]  /*39610*/  PRMT R50, R39, 0x5410, R24 ;  /* 0x0000541027327816 */ /* 0x000fe40000000018 */
[----:B--2---:R-:W-:Y:S02]  /*39620*/  PRMT R48, R12, 0x5410, R48 ;  /* 0x000054100c307816 */ /* 0x004fe40000000030 */
[----:B------:R-:W2:Y:S04]  /*39630*/  LDL.LU R12, [R1+0x1720] ;  /* 0x00172000010c7983 */ /* 0x000ea80000300800 */
[----:B------:R-:W3:Y:S04]  /*39640*/  LDL.LU R47, [R1+0x30] ;  /* 0x00003000012f7983 */ /* 0x000ee80000300800 */
[----:B------:R-:W3:Y:S04]  /*39650*/  LDL.LU R26, [R1+0x114] ;  /* 0x00011400011a7983 */ /* 0x000ee80000300800 */
[----:B------:R-:W3:Y:S04]  /*39660*/  LDL.LU R25, [R1+0x2c] ;  /* 0x00002c0001197983 */ /* 0x000ee80000300800 */
[----:B------:R-:W3:Y:S04]  /*39670*/  LDL.LU R39, [R1+0x4] ;  /* 0x0000040001277983 */ /* 0x000ee80000300800 */
[----:B------:R-:W3:Y:S01]  /*39680*/  LDL.LU R24, [R1+0x8] ;  /* 0x0000080001187983 */ /* 0x000ee20000300800 */
[----:B------:R-:W-:-:S02]  /*39690*/  PRMT R18, R18, 0x3340, R1 ;  /* 0x0000334012127816 */ /* 0x000fc40000000001 */
[--C-:B------:R-:W-:Y:S02]  /*396a0*/  PRMT R17, R17, 0x3340, R1.reuse ;  /* 0x0000334011117816 */ /* 0x100fe40000000001 */
[----:B------:R-:W-:Y:S02]  /*396b0*/  PRMT R20, R20, 0x3340, R1 ;  /* 0x0000334014147816 */ /* 0x000fe40000000001 */
[----:B------:R-:W-:Y:S02]  /*396c0*/  PRMT R18, R33, 0x5410, R18 ;  /* 0x0000541021127816 */ /* 0x000fe40000000012 */
[----:B----4-:R-:W-:Y:S02]  /*396d0*/  PRMT R14, R6, 0x5410, R14 ;  /* 0x00005410060e7816 */ /* 0x010fe4000000000e */
[----:B------:R-:W-:Y:S02]  /*396e0*/  PRMT R6, R60, 0x5410, R57 ;  /* 0x000054103c067816 */ /* 0x000fe40000000039 */
[----:B------:R-:W-:-:S02]  /*396f0*/  PRMT R17, R32, 0x5410, R17 ;  /* 0x0000541020117816 */ /* 0x000fc40000000011 */
[----:B------:R-:W-:Y:S02]  /*39700*/  PRMT R57, R35, 0x5410, R20 ;  /* 0x0000541023397816 */ /* 0x000fe40000000014 */
[----:B------:R-:W4:Y:S01]  /*39710*/  LDL.LU R35, [R1+0x110] ;  /* 0x0001100001237983 */ /* 0x000f220000300800 */
[----:B------:R-:W-:Y:S02]  /*39720*/  PRMT R13, R5, 0x5410, R13 ;  /* 0x00005410050d7816 */ /* 0x000fe4000000000d */
[----:B------:R-:W-:Y:S01]  /*39730*/  PRMT R43, R43, 0x3340, R1 ;  /* 0x000033402b2b7816 */ /* 0x000fe20000000001 */
[----:B------:R-:W-:Y:S01]  /*39740*/  STL [R1+0x14], R18 ;  /* 0x0000141201007387 */ /* 0x000fe20000100800 */
[----:B------:R-:W-:Y:S02]  /*39750*/  PRMT R5, R58, 0x5410, R59 ;  /* 0x000054103a057816 */ /* 0x000fe4000000003b */
[----:B------:R-:W-:Y:S01]  /*39760*/  PRMT R58, R36, 0x5410, R21 ;  /* 0x00005410243a7816 */ /* 0x000fe20000000015 */
[----:B------:R-:W4:Y:S04]  /*39770*/  LDL.LU R20, [R1+0xfc] ;  /* 0x0000fc0001147983 */ /* 0x000f280000300800 */
[----:B------:R-:W-:Y:S04]  /*39780*/  STL [R1+0x10], R17 ;  /* 0x0000101101007387 */ /* 0x000fe80000100800 */
[----:B------:R-:W4:Y:S04]  /*39790*/  LDL.LU R36, [R1+0xf8] ;  /* 0x0000f80001247983 */ /* 0x000f280000300800 */
[----:B------:R-:W4:Y:S04]  /*397a0*/  LDL.LU R40, [R1+0x1c4] ;  /* 0x0001c40001287983 */ /* 0x000f280000300800 */
[----:B------:R-:W4:Y:S01]  /*397b0*/  LDL.LU R41, [R1+0x1c0] ;  /* 0x0001c00001297983 */ /* 0x000f220000300800 */
[----:B------:R-:W-:-:S02]  /*397c0*/  LOP3.LUT R8, R8, 0xffff, RZ, 0xc0, !PT ;  /* 0x0000ffff08087812 */ /* 0x000fc400078ec0ff */
[----:B------:R-:W-:Y:S02]  /*397d0*/  LOP3.LUT R44, R44, 0xffff, RZ, 0xc0, !PT ;  /* 0x0000ffff2c2c7812 */ /* 0x000fe400078ec0ff */
[--C-:B------:R-:W-:Y:S02]  /*397e0*/  PRMT R8, R8, 0x3340, R1.reuse ;  /* 0x0000334008087816 */ /* 0x100fe40000000001 */
[--C-:B------:R-:W-:Y:S02]  /*397f0*/  PRMT R16, R16, 0x3340, R1.reuse ;  /* 0x0000334010107816 */ /* 0x100fe40000000001 */
[--C-:B------:R-:W-:Y:S02]  /*39800*/  PRMT R15, R15, 0x3340, R1.reuse ;  /* 0x000033400f0f7816 */ /* 0x100fe40000000001 */
[--C-:B------:R-:W-:Y:S02]  /*39810*/  PRMT R19, R19, 0x3340, R1.reuse ;  /* 0x0000334013137816 */ /* 0x100fe40000000001 */
[----:B------:R-:W-:-:S02]  /*39820*/  PRMT R11, R11, 0x3340, R1 ;  /* 0x000033400b0b7816 */ /* 0x000fc40000000001 */
[--C-:B------:R-:W-:Y:S02]  /*39830*/  PRMT R10, R10, 0x3340, R1.reuse ;  /* 0x000033400a0a7816 */ /* 0x100fe40000000001 */
[----:B------:R-:W-:Y:S02]  /*39840*/  PRMT R44, R44, 0x3340, R1 ;  /* 0x000033402c2c7816 */ /* 0x000fe40000000001 */
[----:B------:R-:W-:Y:S02]  /*39850*/  PRMT R8, R61, 0x5410, R8 ;  /* 0x000054103d087816 */ /* 0x000fe40000000008 */
[----:B------:R-:W-:Y:S02]  /*39860*/  PRMT R61, R31, 0x5410, R16 ;  /* 0x000054101f3d7816 */ /* 0x000fe40000000010 */
[----:B------:R-:W-:Y:S02]  /*39870*/  PRMT R60, R30, 0x5410, R15 ;  /* 0x000054101e3c7816 */ /* 0x000fe4000000000f */
[----:B------:R-:W-:-:S02]  /*39880*/  PRMT R55, R34, 0x5410, R19 ;  /* 0x0000541022377816 */ /* 0x000fc40000000013 */
[----:B------:R-:W-:Y:S02]  /*39890*/  PRMT R16, R29, 0x5410, R11 ;  /* 0x000054101d107816 */ /* 0x000fe4000000000b */
[----:B------:R-:W-:Y:S02]  /*398a0*/  PRMT R15, R28, 0x5410, R10 ;  /* 0x000054101c0f7816 */ /* 0x000fe4000000000a */
[----:B------:R-:W-:Y:S02]  /*398b0*/  PRMT R11, R27, 0x5410, R44 ;  /* 0x000054101b0b7816 */ /* 0x000fe4000000002c */
[----:B------:R-:W-:Y:S02]  /*398c0*/  PRMT R10, R45, 0x5410, R46 ;  /* 0x000054102d0a7816 */ /* 0x000fe4000000002e */
[----:B------:R-:W-:Y:S02]  /*398d0*/  PRMT R23, R23, 0x3340, R1 ;  /* 0x0000334017177816 */ /* 0x000fe40000000001 */
[----:B------:R-:W-:-:S02]  /*398e0*/  PRMT R59, R37, 0x5410, R22 ;  /* 0x00005410253b7816 */ /* 0x000fc40000000016 */
[----:B------:R-:W-:Y:S02]  /*398f0*/  PRMT R23, R38, 0x5410, R23 ;  /* 0x0000541026177816 */ /* 0x000fe40000000017 */
[----:B--2---:R-:W-:Y:S02]  /*39900*/  PRMT R12, R4, 0x5410, R12 ;  /* 0x00005410040c7816 */ /* 0x004fe4000000000c */
[----:B------:R-:W-:Y:S02]  /*39910*/  PRMT R4, R42, 0x5410, R43 ;  /* 0x000054102a047816 */ /* 0x000fe4000000002b */
[----:B------:R-:W2:Y:S04]  /*39920*/  LDL.LU R42, [R1+0x1bc] ;  /* 0x0001bc00012a7983 */ /* 0x000ea80000300800 */
[----:B------:R-:W2:Y:S01]  /*39930*/  LDL.LU R43, [R1+0x1b8] ;  /* 0x0001b800012b7983 */ /* 0x000ea20000300800 */
[----:B---3--:R-:W-:-:S03]  /*39940*/  PRMT R19, R48, 0x5210, R47 ;  /* 0x0000521030137816 */ /* 0x008fc6000000002f */
[----:B------:R-:W0:Y:S04]  /*39950*/  LDS.128 R44, [R0] ;  /* 0x00000000002c7984 */ /* 0x000e280000000c00 */
[----:B------:R1:W-:Y:S04]  /*39960*/  STL [R1+0x28], R16 ;  /* 0x0000281001007387 */ /* 0x0003e80000100800 */
[----:B------:R-:W-:Y:S04]  /*39970*/  STL [R1+0x20], R15 ;  /* 0x0000200f01007387 */ /* 0x000fe80000100800 */
[----:B------:R-:W-:Y:S04]  /*39980*/  STL [R1+0x18], R11 ;  /* 0x0000180b01007387 */ /* 0x000fe80000100800 */
[----:B------:R3:W-:Y:S01]  /*39990*/  STL [R1+0x1c], R10 ;  /* 0x00001c0a01007387 */ /* 0x0007e20000100800 */
[----:B-1----:R-:W-:-:S02]  /*399a0*/  PRMT R16, R56, 0x5210, R39 ;  /* 0x0000521038107816 */ /* 0x002fc40000000027 */
[----:B------:R-:W-:Y:S02]  /*399b0*/  PRMT R17, R53, 0x5210, R24 ;  /* 0x0000521035117816 */ /* 0x000fe40000000018 */
[----:B------:R-:W-:Y:S01]  /*399c0*/  PRMT R18, R52, 0x5210, R25 ;  /* 0x0000521034127816 */ /* 0x000fe20000000019 */
[----:B------:R-:W-:Y:S01]  /*399d0*/  NOP ;  /* 0x0000000000007918 */ /* 0x000fe20000000000 */
[----:B---3--:R-:W-:Y:S01]  /*399e0*/  LOP3.LUT R10, R26, 0xffff, RZ, 0xc0, !PT ;  /* 0x0000ffff1a0a7812 */ /* 0x008fe200078ec0ff */
[----:B0-----:R-:W-:Y:S04]  /*399f0*/  STL.64 [R1+0x1718], R46 ;  /* 0x0017182e01007387 */ /* 0x001fe80000100a00 */
        /* <DEDUP_REMOVED lines=8> */
[----:B----4-:R-:W-:-:S02]  /*39a80*/  LOP3.LUT R15, R20, 0xffff, RZ, 0xc0, !PT ;  /* 0x0000ffff140f7812 */ /* 0x010fc400078ec0ff */
[----:B------:R-:W-:Y:S02]  /*39a90*/  LOP3.LUT R11, R35, 0xffff, RZ, 0xc0, !PT ;  /* 0x0000ffff230b7812 */ /* 0x000fe400078ec0ff */
[----:B------:R-:W-:Y:S01]  /*39aa0*/  LOP3.LUT R20, R36, 0xffff, RZ, 0xc0, !PT ;  /* 0x0000ffff24147812 */ /* 0x000fe200078ec0ff */
[----:B------:R0:W-:Y:S01]  /*39ab0*/  STSM.16.M88.4 [R0], R16 ;  /* 0x0000001000007844 */ /* 0x0001e20000000200 */
[----:B------:R-:W-:-:S03]  /*39ac0*/  NOP ;  /* 0x0000000000007918 */ /* 0x000fc60000000000 */
[----:B------:R-:W1:Y:S01]  /*39ad0*/  LDS.128 R28, [R0] ;  /* 0x00000000001c7984 */ /* 0x000e620000000c00 */
[--C-:B0-----:R-:W-:Y:S02]  /*39ae0*/  PRMT R16, R40, 0x4210, R10.reuse ;  /* 0x0000421028107816 */ /* 0x101fe4000000000a */
[----:B------:R-:W-:Y:S01]  /*39af0*/  PRMT R17, R41, 0x4210, R11 ;  /* 0x0000421029117816 */ /* 0x000fe2000000000b */
[----:B-1----:R-:W-:Y:S04]  /*39b00*/  STL [R1+0x4], R29 ;  /* 0x0000041d01007387 */ /* 0x002fe80000100800 */
[----:B------:R-:W-:Y:S01]  /*39b10*/  STL.64 [R1+0x8], R30 ;  /* 0x0000081e01007387 */ /* 0x000fe20000100a00 */
[----:B------:R-:W-:Y:S02]  /*39b20*/  PRMT R14, R14, 0x5210, R15 ;  /* 0x000052100e0e7816 */ /* 0x000fe4000000000f */
[----:B------:R-:W-:-:S02]  /*39b30*/  PRMT R12, R12, 0x5210, R10 ;  /* 0x000052100c0c7816 */ /* 0x000fc4000000000a */
[----:B------:R-:W-:Y:S02]  /*39b40*/  PRMT R13, R13, 0x5210, R11 ;  /* 0x000052100d0d7816 */ /* 0x000fe4000000000b */
[----:B--2---:R-:W-:Y:S02]  /*39b50*/  PRMT R18, R42, 0x4210, R15 ;  /* 0x000042102a127816 */ /* 0x004fe4000000000f */
[----:B------:R-:W-:Y:S01]  /*39b60*/  PRMT R19, R43, 0x4210, R20 ;  /* 0x000042102b137816 */ /* 0x000fe20000000014 */
[----:B------:R-:W-:-:S04]  /*39b70*/  NOP ;  /* 0x0000000000007918 */ /* 0x000fc80000000000 */
[----:B------:R-:W-:Y:S01]  /*39b80*/  STSM.16.M88.4 [R0], R16 ;  /* 0x0000001000007844 */ /* 0x000fe20000000200 */
[----:B------:R-:W-:-:S03]  /*39b90*/  NOP ;  /* 0x0000000000007918 */ /* 0x000fc60000000000 */
[----:B------:R-:W0:Y:S01]  /*39ba0*/  LDS.128 R40, [R0] ;  /* 0x0000000000287984 */ /* 0x000e220000000c00 */
[----:B------:R-:W-:Y:S01]  /*39bb0*/  PRMT R15, R9, 0x5210, R20 ;  /* 0x00005210090f7816 */ /* 0x000fe20000000014 */
[----:B------:R-:W-:Y:S02]  /*39bc0*/  NOP ;  /* 0x0000000000007918 */ /* 0x000fe40000000000 */
[----:B0-----:R-:W-:Y:S04]  /*39bd0*/  STL.64 [R1+0x1710], R40 ;  /* 0x0017102801007387 */ /* 0x001fe80000100a00 */
[----:B------:R-:W-:Y:S04]  /*39be0*/  STL [R1+0x16f0], R42 ;  /* 0x0016f02a01007387 */ /* 0x000fe80000100800 */
[----:B------:R-:W-:Y:S04]  /*39bf0*/  STL [R1+0x16e8], R43 ;  /* 0x0016e82b01007387 */ /* 0x000fe80000100800 */
[----:B------:R-:W2:Y:S04]  /*39c00*/  LDL.LU R29, [R1+0x168] ;  /* 0x00016800011d7983 */ /* 0x000ea80000300800 */
[----:B------:R-:W4:Y:S04]  /*39c10*/  LDL.LU R30, [R1+0x164] ;  /* 0x00016400011e7983 */ /* 0x000f280000300800 */
[----:B------:R-:W4:Y:S01]  /*39c20*/  LDL.LU R31, [R1+0x10c] ;  /* 0x00010c00011f7983 */ /* 0x000f220000300800 */
[----:B---3--:R-:W-:-:S02]  /*39c30*/  LOP3.LUT R10, R37, 0xffff, RZ, 0xc0, !PT ;  /* 0x0000ffff250a7812 */ /* 0x008fc400078ec0ff */
[----:B------:R-:W-:Y:S01]  /*39c40*/  LOP3.LUT R11, R22, 0xffff, RZ, 0xc0, !PT ;  /* 0x0000ffff160b7812 */ /* 0x000fe200078ec0ff */
[----:B------:R0:W-:Y:S01]  /*39c50*/  STSM.16.M88.4 [R0], R12 ;  /* 0x0000000c00007844 */ /* 0x0001e20000000200 */
[----:B------:R-:W-:Y:S02]  /*39c60*/  LOP3.LUT R9, R21, 0xffff, RZ, 0xc0, !PT ;  /* 0x0000ffff15097812 */ /* 0x000fe400078ec0ff */
[----:B------:R-:W-:Y:S01]  /*39c70*/  LOP3.LUT R16, R38, 0xffff, RZ, 0xc0, !PT ;  /* 0x0000ffff26107812 */ /* 0x000fe200078ec0ff */
[----:B------:R-:W3:Y:S04]  /*39c80*/  LDL.LU R21, [R1+0x108] ;  /* 0x0001080001157983 */ /* 0x000ee80000300800 */
[----:B------:R-:W3:Y:S01]  /*39c90*/  LDL.LU R22, [R1+0x194] ;  /* 0x0001940001167983 */ /* 0x000ee20000300800 */
[----:B0-----:R-:W-:-:S02]  /*39ca0*/  PRMT R13, R24, 0x4210, R10 ;  /* 0x00004210180d7816 */ /* 0x001fc4000000000a */
[----:B------:R-:W-:Y:S01]  /*39cb0*/  PRMT R14, R25, 0x4210, R11 ;  /* 0x00004210190e7816 */ /* 0x000fe2000000000b */
[----:B------:R-:W3:Y:S01]  /*39cc0*/  LDL.LU R24, [R1+0x190] ;  /* 0x0001900001187983 */ /* 0x000ee20000300800 */
[----:B------:R-:W-:-:S03]  /*39cd0*/  PRMT R15, R26, 0x4210, R16 ;  /* 0x000042101a0f7816 */ /* 0x000fc60000000010 */
[----:B------:R-:W3:Y:S04]  /*39ce0*/  LDL.LU R25, [R1+0x18c] ;  /* 0x00018c0001197983 */ /* 0x000ee80000300800 */
[----:B------:R-:W3:Y:S04]  /*39cf0*/  LDL.LU R26, [R1+0x188] ;  /* 0x00018800011a7983 */ /* 0x000ee80000300800 */
[----:B------:R-:W3:Y:S04]  /*39d00*/  LDL.LU R19, [R1+0x1a0] ;  /* 0x0001a00001137983 */ /* 0x000ee80000300800 */
[----:B------:R-:W3:Y:S01]  /*39d10*/  LDL.LU R47, [R1+0x19c] ;  /* 0x00019c00012f7983 */ /* 0x000ee20000300800 */
[----:B------:R-:W-:Y:S01]  /*39d20*/  PRMT R12, R39, 0x4210, R9 ;  /* 0x00004210270c7816 */ /* 0x000fe20000000009 */
[----:B------:R-:W-:-:S02]  /*39d30*/  NOP ;  /* 0x0000000000007918 */ /* 0x000fc40000000000 */
[----:B------:R-:W0:Y:S01]  /*39d40*/  LDS.128 R36, [R0] ;  /* 0x0000000000247984 */ /* 0x000e220000000c00 */
[----:B------:R-:W-:-:S03]  /*39d50*/  NOP ;  /* 0x0000000000007918 */ /* 0x000fc60000000000 */
[----:B------:R-:W-:Y:S01]  /*39d60*/  STSM.16.M88.4 [R0], R12 ;  /* 0x0000000c00007844 */ /* 0x000fe20000000200 */
[----:B------:R-:W-:-:S03]  /*39d70*/  NOP ;  /* 0x0000000000007918 */ /* 0x000fc60000000000 */
[----:B------:R-:W1:Y:S04]  /*39d80*/  LDS.128 R32, [R0] ;  /* 0x0000000000207984 */ /* 0x000e680000000c00 */
[----:B------:R-:W3:Y:S04]  /*39d90*/  LDL.LU R48, [R1+0x11c] ;  /* 0x00011c0001307983 */ /* 0x000ee80000300800 */
[----:B------:R-:W3:Y:S04]  /*39da0*/  LDL.LU R52, [R1+0x118] ;  /* 0x0001180001347983 */ /* 0x000ee80000300800 */
[----:B------:R-:W3:Y:S04]  /*39db0*/  LDL.LU R53, [R1+0x184] ;  /* 0x0001840001357983 */ /* 0x000ee80000300800 */
[----:B0-----:R-:W-:Y:S04]  /*39dc0*/  STL.64 [R1+0x1708], R36 ;  /* 0x0017082401007387 */ /* 0x001fe80000100a00 */
[----:B------:R-:W-:Y:S04]  /*39dd0*/  STL [R1+0x16ec], R38 ;  /* 0x0016ec2601007387 */ /* 0x000fe80000100800 */
[----:B------:R-:W-:Y:S04]  /*39de0*/  STL [R1+0x16e4], R39 ;  /* 0x0016e42701007387 */ /* 0x000fe80000100800 */
[----:B-1----:R-:W-:Y:S04]  /*39df0*/  STL [R1+0x16e0], R33 ;  /* 0x0016e02101007387 */ /* 0x002fe80000100800 */
[----:B------:R-:W-:Y:S04]  /*39e00*/  STL [R1+0x16dc], R34 ;  /* 0x0016dc2201007387 */ /* 0x000fe80000100800 */
[----:B------:R-:W-:Y:S04]  /*39e10*/  STL [R1+0x16d8], R35 ;  /* 0x0016d82301007387 */ /* 0x000fe80000100800 */
[----:B------:R-:W3:Y:S01]  /*39e20*/  LDL.LU R56, [R1+0x180] ;  /* 0x0001800001387983 */ /* 0x000ee20000300800 */
[----:B------:R-:W-:-:S02]  /*39e30*/  PRMT R12, R5, 0x5210, R9 ;  /* 0x00005210050c7816 */ /* 0x000fc40000000009 */
[----:B------:R-:W-:Y:S02]  /*39e40*/  PRMT R13, R6, 0x5210, R10 ;  /* 0x00005210060d7816 */ /* 0x000fe4000000000a */
[----:B------:R-:W-:Y:S02]  /*39e50*/  PRMT R14, R7, 0x5210, R11 ;  /* 0x00005210070e7816 */ /* 0x000fe4000000000b */
[----:B------:R-:W-:Y:S01]  /*39e60*/  PRMT R15, R8, 0x5210, R16 ;  /* 0x00005210080f7816 */ /* 0x000fe20000000010 */
[----:B------:R-:W-:-:S04]  /*39e70*/  NOP ;  /* 0x0000000000007918 */ /* 0x000fc80000000000 */
[----:B------:R2:W-:Y:S01]  /*39e80*/  STSM.16.M88.4 [R0], R12 ;  /* 0x0000000c00007844 */ /* 0x0005e20000000200 */
[----:B------:R-:W-:Y:S01]  /*39e90*/  IMAD.MOV.U32 R46, RZ, RZ, R28 ;  /* 0x000000ffff2e7224 */ /* 0x000fe200078e001c */
[----:B--2---:R-:W-:Y:S02]  /*39ea0*/  LOP3.LUT R12, R29, 0xffff, RZ, 0xc0, !PT ;  /* 0x0000ffff1d0c7812 */ /* 0x004fe400078ec0ff */
[----:B----4-:R-:W-:Y:S02]  /*39eb0*/  LOP3.LUT R5, R30, 0xffff, RZ, 0xc0, !PT ;  /* 0x0000ffff1e057812 */ /* 0x010fe400078ec0ff */
[----:B------:R-:W-:Y:S01]  /*39ec0*/  LOP3.LUT R6, R31, 0xffff, RZ, 0xc0, !PT ;  /* 0x0000ffff1f067812 */ /* 0x000fe200078ec0ff */
[----:B------:R-:W-:Y:S01]  /*39ed0*/  NOP ;  /* 0x0000000000007918 */ /* 0x000fe20000000000 */
[----:B------:R-:W0:Y:S01]  /*39ee0*/  LDS.128 R28, [R0] ;  /* 0x00000000001c7984 */ /* 0x000e220000000c00 */
[----:B---3--:R-:W-:-:S03]  /*39ef0*/  LOP3.LUT R7, R21, 0xffff, RZ, 0xc0, !PT ;  /* 0x0000ffff15077812 */ /* 0x008fc600078ec0ff */
[----:B------:R-:W2:Y:S01]  /*39f00*/  LDL.LU R21, [R1+0x17c] ;  /* 0x00017c0001157983 */ /* 0x000ea20000300800 */
[----:B------:R-:W-:-:S03]  /*39f10*/  PRMT R8, R22, 0x4210, R12 ;  /* 0x0000421016087816 */ /* 0x000fc6000000000c */
[----:B------:R-:W3:Y:S01]  /*39f20*/  LDL.LU R22, [R1+0x178] ;  /* 0x0001780001167983 */ /* 0x000ee20000300800 */
[----:B------:R-:W-:Y:S02]  /*39f30*/  PRMT R9, R24, 0x4210, R5 ;  /* 0x0000421018097816 */ /* 0x000fe40000000005 */
[----:B------:R-:W-:Y:S02]  /*39f40*/  PRMT R10, R25, 0x4210, R6 ;  /* 0x00004210190a7816 */ /* 0x000fe40000000006 */
[----:B------:R-:W-:Y:S01]  /*39f50*/  PRMT R11, R26, 0x4210, R7 ;  /* 0x000042101a0b7816 */ /* 0x000fe20000000007 */
[----:B------:R-:W-:-:S04]  /*39f60*/  NOP ;  /* 0x0000000000007918 */ /* 0x000fc80000000000 */
[----:B------:R1:W-:Y:S01]  /*39f70*/  STSM.16.M88.4 [R0], R8 ;  /* 0x0000000800007844 */ /* 0x0003e20000000200 */
[----:B------:R-:W-:-:S03]  /*39f80*/  NOP ;  /* 0x0000000000007918 */ /* 0x000fc60000000000 */
[----:B------:R-:W-:Y:S04]  /*39f90*/  LDS.128 R24, [R0] ;  /* 0x0000000000187984 */ /* 0x000fe80000000c00 */
[----:B0-----:R-:W-:Y:S04]  /*39fa0*/  STL.64 [R1+0x1700], R28 ;  /* 0x0017001c01007387 */ /* 0x001fe80000100a00 */
[----:B------:R0:W-:Y:S01]  /*39fb0*/  STL.64 [R1+0x16f8], R30 ;  /* 0x0016f81e01007387 */ /* 0x0001e20000100a00 */
[----:B-1----:R-:W-:Y:S01]  /*39fc0*/  PRMT R8, R49, 0x5210, R12 ;  /* 0x0000521031087816 */ /* 0x002fe2000000000c */
[----:B------:R-:W-:Y:S01]  /*39fd0*/  NOP ;  /* 0x0000000000007918 */ /* 0x000fe20000000000 */
[----:B------:R-:W-:Y:S01]  /*39fe0*/  PRMT R9, R2, 0x5210, R5 ;  /* 0x0000521002097816 */ /* 0x000fe20000000005 */
[----:B------:R-:W4:Y:S01]  /*39ff0*/  LDL.LU R39, [R1+0x1cc] ;  /* 0x0001cc0001277983 */ /* 0x000f220000300800 */
[----:B------:R-:W-:-:S02]  /*3a000*/  PRMT R10, R3, 0x5210, R6 ;  /* 0x00005210030a7816 */ /* 0x000fc40000000006 */
[----:B------:R-:W-:Y:S01]  /*3a010*/  PRMT R11, R4, 0x5210, R7 ;  /* 0x00005210040b7816 */ /* 0x000fe20000000007 */
[----:B------:R-:W4:Y:S01]  /*3a020*/  LDL.LU R38, [R1+0x1c8] ;  /* 0x0001c80001267983 */ /* 0x000f220000300800 */
[----:B0-----:R-:W0:Y:S03]  /*3a030*/  LDC R30, c[0x0][0x244] ;  /* 0x00009100ff1e7b82 */ /* 0x001e260000000800 */
[----:B------:R-:W4:Y:S04]  /*3a040*/  LDL.LU R36, [R1+0x174] ;  /* 0x0001740001247983 */ /* 0x000f280000300800 */
[----:B------:R-:W4:Y:S04]  /*3a050*/  LDL.LU R41, [R1+0x16c] ;  /* 0x00016c0001297983 */ /* 0x000f280000300800 */
[----:B------:R1:W-:Y:S01]  /*3a060*/  STSM.16.M88.4 [R0], R8 ;  /* 0x0000000800007844 */ /* 0x0003e20000000200 */
[----:B------:R-:W-:-:S03]  /*3a070*/  NOP ;  /* 0x0000000000007918 */ /* 0x000fc60000000000 */
[----:B------:R-:W4:Y:S04]  /*3a080*/  LDL.LU R17, [R1+0x170] ;  /* 0x0001700001117983 */ /* 0x000f280000300800 */
[----:B------:R-:W4:Y:S04]  /*3a090*/  LDL.LU R18, [R1+0x160] ;  /* 0x0001600001127983 */ /* 0x000f280000300800 */
[----:B------:R-:W0:Y:S01]  /*3a0a0*/  LDS.128 R12, [R0] ;  /* 0x00000000000c7984 */ /* 0x000e220000000c00 */
[----:B-1----:R-:W-:Y:S02]  /*3a0b0*/  LOP3.LUT R9, R19, 0xffff, RZ, 0xc0, !PT ;  /* 0x0000ffff13097812 */ /* 0x002fe400078ec0ff */
[----:B------:R-:W-:Y:S01]  /*3a0c0*/  LOP3.LUT R8, R47, 0xffff, RZ, 0xc0, !PT ;  /* 0x0000ffff2f087812 */ /* 0x000fe200078ec0ff */
[----:B------:R-:W4:Y:S04]  /*3a0d0*/  LDL.LU R19, [R1+0x15c] ;  /* 0x00015c0001137983 */ /* 0x000f280000300800 */
[----:B------:R-:W4:Y:S01]  /*3a0e0*/  LDL.LU R47, [R1+0x158] ;  /* 0x00015800012f7983 */ /* 0x000f220000300800 */
[----:B------:R-:W-:-:S03]  /*3a0f0*/  LOP3.LUT R3, R48, 0xffff, RZ, 0xc0, !PT ;  /* 0x0000ffff30037812 */ /* 0x000fc600078ec0ff */
[----:B------:R-:W4:Y:S04]  /*3a100*/  LDL.LU R48, [R1+0x1dc] ;  /* 0x0001dc0001307983 */ /* 0x000f280000300800 */
[----:B------:R-:W4:Y:S01]  /*3a110*/  LDL.LU R37, [R1+0x1d8] ;  /* 0x0001d80001257983 */ /* 0x000f220000300800 */
[----:B------:R-:W-:Y:S02]  /*3a120*/  LOP3.LUT R2, R52, 0xffff, RZ, 0xc0, !PT ;  /* 0x0000ffff34027812 */ /* 0x000fe400078ec0ff */
[----:B------:R-:W-:Y:S02]  /*3a130*/  PRMT R4, R53, 0x4210, R9 ;  /* 0x0000421035047816 */ /* 0x000fe40000000009 */
[----:B------:R-:W-:Y:S01]  /*3a140*/  PRMT R5, R56, 0x4210, R8 ;  /* 0x0000421038057816 */ /* 0x000fe20000000008 */
[----:B0-----:R-:W-:Y:S04]  /*3a150*/  STL.64 [R1+0x30], R12 ;  /* 0x0000300c01007387 */ /* 0x001fe80000100a00 */
[----:B------:R-:W-:Y:S01]  /*3a160*/  STL.64 [R1+0x38], R14 ;  /* 0x0000380e01007387 */ /* 0x000fe20000100a00 */
[----:B------:R-:W-:-:S03]  /*3a170*/  NOP ;  /* 0x0000000000007918 */ /* 0x000fc60000000000 */
[----:B------:R-:W4:Y:S04]  /*3a180*/  LDL.LU R43, [R1+0x1ac] ;  /* 0x0001ac00012b7983 */ /* 0x000f280000300800 */
[----:B------:R-:W4:Y:S04]  /*3a190*/  LDL.LU R42, [R1+0x1a4] ;  /* 0x0001a400012a7983 */ /* 0x000f280000300800 */
[----:B------:R-:W4:Y:S04]  /*3a1a0*/  LDL.LU R40, [R1+0x154] ;  /* 0x0001540001287983 */ /* 0x000f280000300800 */
[----:B------:R-:W4:Y:S04]  /*3a1b0*/  LDL.LU R52, [R1+0x14c] ;  /* 0x00014c0001347983 */ /* 0x000f280000300800 */
[----:B------:R-:W4:Y:S04]  /*3a1c0*/  LDL.LU R53, [R1+0x144] ;  /* 0x0001440001357983 */ /* 0x000f280000300800 */
[----:B------:R-:W4:Y:S01]  /*3a1d0*/  LDL.LU R56, [R1+0x13c] ;  /* 0x00013c0001387983 */ /* 0x000f220000300800 */
[----:B--2---:R-:W-:-:S02]  /*3a1e0*/  PRMT R6, R21, 0x4210, R3 ;  /* 0x0000421015067816 */ /* 0x004fc40000000003 */
[----:B---3--:R-:W-:-:S05]  /*3a1f0*/  PRMT R7, R22, 0x4210, R2 ;  /* 0x0000421016077816 */ /* 0x008fca0000000002 */
[----:B------:R0:W-:Y:S02]  /*3a200*/  STSM.16.M88.4 [R0], R4 ;  /* 0x0000000400007844 */ /* 0x0001e40000000200 */
[----:B0-----:R-:W-:Y:S02]  /*3a210*/  PRMT R4, R54, 0x5210, R9 ;  /* 0x0000521036047816 */ /* 0x001fe40000000009 */
[----:B------:R-:W-:Y:S02]  /*3a220*/  PRMT R5, R51, 0x5210, R8 ;  /* 0x0000521033057816 */ /* 0x000fe40000000008 */
[----:B------:R-:W-:Y:S02]  /*3a230*/  PRMT R6, R50, 0x5210, R3 ;  /* 0x0000521032067816 */ /* 0x000fe40000000003 */
[----:B------:R-:W-:Y:S01]  /*3a240*/  PRMT R7, R23, 0x5210, R2 ;  /* 0x0000521017077816 */ /* 0x000fe20000000002 */
[----:B------:R-:W-:Y:S01]  /*3a250*/  NOP ;  /* 0x0000000000007918 */ /* 0x000fe20000000000 */
[----:B------:R-:W-:Y:S01]  /*3a260*/  LDS.128 R20, [R0] ;  /* 0x0000000000147984 */ /* 0x000fe20000000c00 */
[----:B------:R-:W-:-:S03]  /*3a270*/  NOP ;  /* 0x0000000000007918 */ /* 0x000fc60000000000 */
[----:B------:R0:W-:Y:S01]  /*3a280*/  STSM.16.M88.4 [R0], R4 ;  /* 0x0000000400007844 */ /* 0x0001e20000000200 */
[----:B----4-:R-:W-:-:S03]  /*3a290*/  LOP3.LUT R2, R41, 0xffff, RZ, 0xc0, !PT ;  /* 0x0000ffff29027812 */ /* 0x010fc600078ec0ff */
[----:B------:R-:W2:Y:S01]  /*3a2a0*/  LDL.LU R41, [R1+0x14] ;  /* 0x0000140001297983 */ /* 0x000ea20000300800 */
[----:B0-----:R-:W-:-:S03]  /*3a2b0*/  PRMT R7, R47, 0x4210, R2 ;  /* 0x000042102f077816 */ /* 0x001fc60000000002 */
[----:B------:R-:W3:Y:S01]  /*3a2c0*/  LDL.LU R47, [R1+0x10] ;  /* 0x00001000012f7983 */ /* 0x000ee20000300800 */
[----:B------:R-:W-:Y:S02]  /*3a2d0*/  LOP3.LUT R9, R39, 0xffff, RZ, 0xc0, !PT ;  /* 0x0000ffff27097812 */ /* 0x000fe400078ec0ff */
[----:B------:R-:W-:Y:S02]  /*3a2e0*/  LOP3.LUT R8, R38, 0xffff, RZ, 0xc0, !PT ;  /* 0x0000ffff26087812 */ /* 0x000fe400078ec0ff */
[----:B------:R-:W-:Y:S02]  /*3a2f0*/  LOP3.LUT R3, R36, 0xffff, RZ, 0xc0, !PT ;  /* 0x0000ffff24037812 */ /* 0x000fe400078ec0ff */
[----:B------:R-:W-:Y:S02]  /*3a300*/  PRMT R4, R17, 0x4210, R9 ;  /* 0x0000421011047816 */ /* 0x000fe40000000009 */
[----:B------:R-:W-:Y:S02]  /*3a310*/  PRMT R5, R18, 0x4210, R8 ;  /* 0x0000421012057816 */ /* 0x000fe40000000008 */
[----:B------:R-:W-:Y:S01]  /*3a320*/  PRMT R6, R19, 0x4210, R3 ;  /* 0x0000421013067816 */ /* 0x000fe20000000003 */
[----:B------:R-:W-:Y:S01]  /*3a330*/  NOP ;  /* 0x0000000000007918 */ /* 0x000fe20000000000 */
[----:B------:R-:W-:Y:S01]  /*3a340*/  LDS.128 R16, [R0] ;  /* 0x0000000000107984 */ /* 0x000fe20000000c00 */
[----:B------:R-:W-:-:S03]  /*3a350*/  NOP ;  /* 0x0000000000007918 */ /* 0x000fc60000000000 */
[----:B------:R0:W-:Y:S01]  /*3a360*/  STSM.16.M88.4 [R0], R4 ;  /* 0x0000000400007844 */ /* 0x0001e20000000200 */
[----:B------:R-:W-:-:S03]  /*3a370*/  NOP ;  /* 0x0000000000007918 */ /* 0x000fc60000000000 */
[----:B------:R-:W-:Y:S01]  /*3a380*/  LDS.128 R12, [R0] ;  /* 0x00000000000c7984 */ /* 0x000fe20000000c00 */
[----:B------:R-:W-:Y:S02]  /*3a390*/  LOP3.LUT R49, R37, 0xffff, RZ, 0xc0, !PT ;  /* 0x0000ffff25317812 */ /* 0x000fe400078ec0ff */
[----:B0-----:R-:W-:Y:S02]  /*3a3a0*/  PRMT R4, R59, 0x5210, R9 ;  /* 0x000052103b047816 */ /* 0x001fe40000000009 */
[----:B------:R-:W-:Y:S01]  /*3a3b0*/  PRMT R5, R58, 0x5210, R8 ;  /* 0x000052103a057816 */ /* 0x000fe20000000008 */
[----:B------:R-:W-:Y:S01]  /*3a3c0*/  NOP ;  /* 0x0000000000007918 */ /* 0x000fe20000000000 */
[----:B------:R-:W-:Y:S02]  /*3a3d0*/  PRMT R6, R57, 0x5210, R3 ;  /* 0x0000521039067816 */ /* 0x000fe40000000003 */
[----:B------:R-:W-:Y:S02]  /*3a3e0*/  PRMT R7, R55, 0x5210, R2 ;  /* 0x0000521037077816 */ /* 0x000fe40000000002 */
[----:B------:R-:W-:-:S03]  /*3a3f0*/  LOP3.LUT R51, R42, 0xffff, RZ, 0xc0, !PT ;  /* 0x0000ffff2a337812 */ /* 0x000fc600078ec0ff */
[----:B------:R0:W-:Y:S01]  /*3a400*/  STSM.16.M88.4 [R0], R4 ;  /* 0x0000000400007844 */ /* 0x0001e20000000200 */
[----:B------:R-:W-:Y:S01]  /*3a410*/  LOP3.LUT R50, R43, 0xffff, RZ, 0xc0, !PT ;  /* 0x0000ffff2b327812 */ /* 0x000fe200078ec0ff */
[----:B------:R-:W-:Y:S01]  /*3a420*/  NOP ;  /* 0x0000000000007918 */ /* 0x000fe20000000000 */
[----:B------:R-:W-:Y:S01]  /*3a430*/  LOP3.LUT R48, R48, 0xffff, RZ, 0xc0, !PT ;  /* 0x0000ffff30307812 */ /* 0x000fe200078ec0ff */
[----:B------:R-:W-:Y:S01]  /*3a440*/  LDS.128 R8, [R0] ;  /* 0x0000000000087984 */ /* 0x000fe20000000c00 */
[----:B0-----:R-:W-:-:S03]  /*3a450*/  PRMT R7, R56, 0x4210, R51 ;  /* 0x0000421038077816 */ /* 0x001fc60000000033 */
[----:B------:R-:W4:Y:S01]  /*3a460*/  LDL.LU R56, [R1+0x1e0] ;  /* 0x0001e00001387983 */ /* 0x000f220000300800 */
[----:B------:R-:W-:-:S03]  /*3a470*/  PRMT R5, R52, 0x4210, R49 ;  /* 0x0000421034057816 */ /* 0x000fc60000000031 */
[----:B------:R-:W4:Y:S01]  /*3a480*/  LDL.LU R33, [R1+0x1e4] ;  /* 0x0001e40001217983 */ /* 0x000f220000300800 */
[----:B------:R-:W-:-:S03]  /*3a490*/  PRMT R6, R53, 0x4210, R50 ;  /* 0x0000421035067816 */ /* 0x000fc60000000032 */
[----:B------:R-:W4:Y:S04]  /*3a4a0*/  LDL.LU R39, [R1+0x1d4] ;  /* 0x0001d40001277983 */ /* 0x000f280000300800 */
[----:B------:R-:W4:Y:S04]  /*3a4b0*/  LDL.LU R38, [R1+0x1d0] ;  /* 0x0001d00001267983 */ /* 0x000f280000300800 */
[----:B------:R-:W4:Y:S04]  /*3a4c0*/  LDL.LU R52, [R1+0x150] ;  /* 0x0001500001347983 */ /* 0x000f280000300800 */
[----:B------:R-:W4:Y:S04]  /*3a4d0*/  LDL.LU R53, [R1+0x148] ;  /* 0x0001480001357983 */ /* 0x000f280000300800 */
[----:B------:R-:W4:Y:S04]  /*3a4e0*/  LDL.LU R36, [R1+0x140] ;  /* 0x0001400001247983 */ /* 0x000f280000300800 */
[----:B------:R-:W4:Y:S01]  /*3a4f0*/  LDL.LU R43, [R1+0x138] ;  /* 0x00013800012b7983 */ /* 0x000f220000300800 */
[----:B------:R-:W-:Y:S01]  /*3a500*/  PRMT R4, R40, 0x4210, R48 ;  /* 0x0000421028047816 */ /* 0x000fe20000000030 */
[----:B------:R-:W-:-:S02]  /*3a510*/  NOP ;  /* 0x0000000000007918 */ /* 0x000fc40000000000 */
[----:B------:R-:W4:Y:S04]  /*3a520*/  LDL R28, [R1+0x9b4] ;  /* 0x0009b400011c7983 */ /* 0x000f280000100800 */
[----:B------:R-:W4:Y:S04]  /*3a530*/  LDL R34, [R1+0x9b8] ;  /* 0x0009b80001227983 */ /* 0x000f280000100800 */
[----:B------:R-:W4:Y:S01]  /*3a540*/  LDL.LU R40, [R1+0x28] ;  /* 0x0000280001287983 */ /* 0x000f220000300800 */
[----:B--2---:R-:W-:-:S03]  /*3a550*/  PRMT R48, R41, 0x5210, R48 ;  /* 0x0000521029307816 */ /* 0x004fc60000000030 */
[----:B------:R-:W2:Y:S04]  /*3a560*/  LDL.LU R41, [R1+0x20] ;  /* 0x0000200001297983 */ /* 0x000ea80000300800 */
[----:B------:R-:W2:Y:S01]  /*3a570*/  LDL.LU R42, [R1+0x18] ;  /* 0x00001800012a7983 */ /* 0x000ea20000300800 */
[----:B---3--:R-:W-:-:S03]  /*3a580*/  PRMT R49, R47, 0x5210, R49 ;  /* 0x000052102f317816 */ /* 0x008fc60000000031 */
[----:B------:R-:W3:Y:S01]  /*3a590*/  LDL.LU R47, [R1+0x1c] ;  /* 0x00001c00012f7983 */ /* 0x000ee20000300800 */
[----:B------:R-:W-:Y:S02]  /*3a5a0*/  PRMT R50, R61, 0x5210, R50 ;  /* 0x000052103d327816 */ /* 0x000fe40000000032 */
[----:B------:R-:W-:Y:S01]  /*3a5b0*/  PRMT R51, R60, 0x5210, R51 ;  /* 0x000052103c337816 */ /* 0x000fe20000000033 */
[----:B------:R-:W-:Y:S01]  /*3a5c0*/  STSM.16.M88.4 [R0], R4 ;  /* 0x0000000400007844 */ /* 0x000fe20000000200 */
[----:B------:R-:W-:-:S03]  /*3a5d0*/  NOP ;  /* 0x0000000000007918 */ /* 0x000fc60000000000 */
[----:B------:R-:W-:Y:S01]  /*3a5e0*/  LDS.128 R4, [R0] ;  /* 0x0000000000047984 */ /* 0x000fe20000000c00 */
[----:B------:R-:W-:-:S03]  /*3a5f0*/  NOP ;  /* 0x0000000000007918 */ /* 0x000fc60000000000 */
[----:B------:R-:W-:Y:S01]  /*3a600*/  STSM.16.M88.4 [R0], R48 ;  /* 0x0000003000007844 */ /* 0x000fe20000000200 */
[----:B------:R-:W-:-:S03]  /*3a610*/  NOP ;  /* 0x0000000000007918 */ /* 0x000fc60000000000 */
[----:B------:R-:W-:Y:S04]  /*3a620*/  LDS.128 R48, [R0] ;  /* 0x0000000000307984 */ /* 0x000fe80000000c00 */
[----:B------:R-:W3:Y:S01]  /*3a630*/  LDL R35, [R1+0x74c] ;  /* 0x00074c0001237983 */ /* 0x000ee20000100800 */
[----:B----4-:R-:W-:Y:S02]  /*3a640*/  LOP3.LUT R58, R56, 0xffff, RZ, 0xc0, !PT ;  /* 0x0000ffff383a7812 */ /* 0x010fe400078ec0ff */
[----:B------:R-:W-:Y:S02]  /*3a650*/  LOP3.LUT R59, R33, 0xffff, RZ, 0xc0, !PT ;  /* 0x0000ffff213b7812 */ /* 0x000fe400078ec0ff */
[----:B------:R-:W-:Y:S02]  /*3a660*/  LOP3.LUT R60, R39, 0xffff, RZ, 0xc0, !PT ;  /* 0x0000ffff273c7812 */ /* 0x000fe400078ec0ff */
[----:B------:R-:W-:-:S02]  /*3a670*/  LOP3.LUT R61, R38, 0xffff, RZ, 0xc0, !PT ;  /* 0x0000ffff263d7812 */ /* 0x000fc400078ec0ff */
[----:B------:R-:W-:Y:S02]  /*3a680*/  PRMT R52, R52, 0x4210, R58 ;  /* 0x0000421034347816 */ /* 0x000fe4000000003a */
[----:B------:R-:W-:Y:S02]  /*3a690*/  PRMT R53, R53, 0x4210, R59 ;  /* 0x0000421035357816 */ /* 0x000fe4000000003b */
[----:B------:R-:W-:Y:S02]  /*3a6a0*/  PRMT R54, R36, 0x4210, R60 ;  /* 0x0000421024367816 */ /* 0x000fe4000000003c */
[----:B------:R-:W0:Y:S01]  /*3a6b0*/  LDC R36, c[0x0][0x244] ;  /* 0x00009100ff247b82 */ /* 0x000e220000000800 */
[----:B------:R-:W-:Y:S01]  /*3a6c0*/  PRMT R55, R43, 0x4210, R61 ;  /* 0x000042102b377816 */ /* 0x000fe2000000003d */
[----:B------:R-:W-:-:S04]  /*3a6d0*/  NOP ;  /* 0x0000000000007918 */ /* 0x000fc80000000000 */
[----:B------:R-:W-:Y:S01]  /*3a6e0*/  STSM.16.M88.4 [R0], R52 ;  /* 0x0000003400007844 */ /* 0x000fe20000000200 */
[----:B------:R-:W-:-:S03]  /*3a6f0*/  NOP ;  /* 0x0000000000007918 */ /* 0x000fc60000000000 */
[----:B------:R-:W1:Y:S04]  /*3a700*/  LDS.128 R52, [R0] ;  /* 0x0000000000347984 */ /* 0x000e680000000c00 */
[----:B-1----:R1:W-:Y:S04]  /*3a710*/  STL [R1+0x16d4], R55 ;  /* 0x0016d43701007387 */ /* 0x0023e80000100800 */
[----:B------:R-:W4:Y:S04]  /*3a720*/  LDL R33, [R1+0x9c0] ;  /* 0x0009c00001217983 */ /* 0x000f280000100800 */
[----:B------:R-:W4:Y:S04]  /*3a730*/  LDL R39, [R1+0x9bc] ;  /* 0x0009bc0001277983 */ /* 0x000f280000100800 */
[----:B-1----:R-:W4:Y:S01]  /*3a740*/  LDL.LU R55, [R1+0x9b4] ;  /* 0x0009b40001377983 */ /* 0x002f220000300800 */
[----:B------:R-:W-:-:S02]  /*3a750*/  PRMT R40, R40, 0x5210, R58 ;  /* 0x0000521028287816 */ /* 0x000fc4000000003a */
[----:B--2---:R-:W-:Y:S02]  /*3a760*/  PRMT R41, R41, 0x5210, R59 ;  /* 0x0000521029297816 */ /* 0x004fe4000000003b */
[----:B------:R-:W-:Y:S02]  /*3a770*/  PRMT R42, R42, 0x5210, R60 ;  /* 0x000052102a2a7816 */ /* 0x000fe4000000003c */
[----:B---3--:R-:W-:Y:S01]  /*3a780*/  PRMT R43, R47, 0x5210, R61 ;  /* 0x000052102f2b7816 */ /* 0x008fe2000000003d */
[----:B------:R-:W-:-:S04]  /*3a790*/  NOP ;  /* 0x0000000000007918 */ /* 0x000fc80000000000 */
[----:B------:R1:W-:Y:S04]  /*3a7a0*/  STSM.16.M88.4 [R0], R40 ;  /* 0x0000002800007844 */ /* 0x0003e80000000200 */
[----:B-1----:R-:W2:Y:S01]  /*3a7b0*/  LDL.LU R42, [R1+0x4] ;  /* 0x00000400012a7983 */ /* 0x002ea20000300800 */
[----:B------:R-:W-:Y:S01]  /*3a7c0*/  IMAD R37, R28, UR4, RZ ;  /* 0x000000041c257c24 */ /* 0x000fe2000f8e02ff */
[----:B------:R-:W-:Y:S01]  /*3a7d0*/  ULDC UR4, c[0x0][0x248] ;  /* 0x0000920000047ab9 */ /* 0x000fe20000000800 */
[----:B------:R-:W-:-:S03]  /*3a7e0*/  IMAD R56, R34, UR5, RZ ;  /* 0x0000000522387c24 */ /* 0x000fc6000f8e02ff */
[----:B------:R-:W-:Y:S01]  /*3a7f0*/  IADD3 R2, P3, R37, UR6, RZ ;  /* 0x0000000625027c10 */ /* 0x000fe2000ff7e0ff */
[----:B------:R-:W-:Y:S01]  /*3a800*/  IMAD R29, R35, UR4, RZ ;  /* 0x00000004231d7c24 */ /* 0x000fe2000f8e02ff */
[----:B------:R-:W-:Y:S02]  /*3a810*/  ULDC.64 UR4, c[0x0][0x228] ;  /* 0x00008a0000047ab9 */ /* 0x000fe40000000a00 */
[----:B------:R-:W-:Y:S01]  /*3a820*/  LEA.HI.X.SX32 R57, R37, UR7, 0x1, P3 ;  /* 0x0000000725397c11 */ /* 0x000fe200098f0eff */
[----:B------:R-:W-:Y:S01]  /*3a830*/  ULDC.64 UR6, c[0x0][0x220] ;  /* 0x0000880000067ab9 */ /* 0x000fe20000000a00 */
[----:B------:R-:W-:Y:S02]  /*3a840*/  ISETP.GE.AND P3, PT, R28, UR4, PT ;  /* 0x000000041c007c0c */ /* 0x000fe4000bf66270 */
[----:B------:R-:W-:Y:S02]  /*3a850*/  IADD3 R3, P4, R56, UR8, RZ ;  /* 0x0000000838037c10 */ /* 0x000fe4000ff9e0ff */
[----:B------:R-:W-:-:S02]  /*3a860*/  ISETP.LT.AND P3, PT, R35, UR25, !P3 ;  /* 0x0000001923007c0c */ /* 0x000fc4000df61270 */
[----:B------:R-:W-:Y:S01]  /*3a870*/  ISETP.GE.AND P2, PT, R34, UR10, PT ;  /* 0x0000000a22007c0c */ /* 0x000fe2000bf46270 */
[----:B------:R-:W-:Y:S01]  /*3a880*/  ULDC.64 UR10, c[0x0][0x228] ;  /* 0x00008a00000a7ab9 */ /* 0x000fe20000000a00 */
[----:B------:R-:W-:Y:S01]  /*3a890*/  LEA.HI.X.SX32 R56, R56, UR9, 0x1, P4 ;  /* 0x0000000938387c11 */ /* 0x000fe2000a0f0eff */
[----:B------:R-:W-:Y:S01]  /*3a8a0*/  ULDC.64 UR8, c[0x0][0x220] ;  /* 0x0000880000087ab9 */ /* 0x000fe20000000a00 */
[----:B------:R-:W-:Y:S02]  /*3a8b0*/  SHF.R.S32.HI R28, RZ, 0x1f, R29 ;  /* 0x0000001fff1c7819 */ /* 0x000fe4000001141d */
[----:B------:R-:W-:Y:S02]  /*3a8c0*/  IADD3 R60, P4, R29, R2, RZ ;  /* 0x000000021d3c7210 */ /* 0x000fe40007f9e0ff */
[----:B------:R-:W-:Y:S02]  /*3a8d0*/  ISETP.LT.AND P2, PT, R35, UR27, !P2 ;  /* 0x0000001b23007c0c */ /* 0x000fe4000d741270 */
[----:B------:R-:W-:Y:S01]  /*3a8e0*/  IADD3 R58, P5, R29, R3, RZ ;  /* 0x000000031d3a7210 */ /* 0x000fe20007fbe0ff */
[----:B------:R-:W-:Y:S01]  /*3a8f0*/  IMAD.X R61, R28, 0x1, R57, P4 ;  /* 0x000000011c3d7824 */ /* 0x000fe200020e0639 */
[----:B------:R-:W-:Y:S01]  /*3a900*/  PRMT R38, R44, 0x7770, RZ ;  /* 0x000077702c267816 */ /* 0x000fe200000000ff */
[----:B------:R-:W-:-:S02]  /*3a910*/  NOP ;  /* 0x0000000000007918 */ /* 0x000fc40000000000 */
[----:B------:R-:W-:Y:S01]  /*3a920*/  IMAD.X R59, R28, 0x1, R56, P5 ;  /* 0x000000011c3b7824 */ /* 0x000fe200028e0638 */
[----:B------:R-:W-:Y:S01]  /*3a930*/  PRMT R31, R44, 0x7771, RZ ;  /* 0x000077712c1f7816 */ /* 0x000fe200000000ff */
[----:B------:R0:W-:Y:S04]  /*3a940*/  @P3 STG.E.U8 desc[UR32][R60.64], R38 ;  /* 0x000000263c003986 */ /* 0x0001e8000c101120 */
[----:B------:R1:W-:Y:S01]  /*3a950*/  @P2 STG.E.U8 desc[UR32][R58.64], R31 ;  /* 0x0000001f3a002986 */ /* 0x0003e2000c101120 */
[----:B0-----:R-:W-:Y:S01]  /*3a960*/  IMAD R60, R36, 0x40, R37 ;  /* 0x00000040243c7824 */ /* 0x001fe200078e0225 */
[----:B------:R-:W-:Y:S01]  /*3a970*/  ISETP.GE.AND P3, PT, R35, UR5, PT ;  /* 0x0000000523007c0c */ /* 0x000fe2000bf66270 */
[----:B------:R-:W-:-:S03]  /*3a980*/  ULDC.64 UR4, c[0x0][0x228] ;  /* 0x00008a0000047ab9 */ /* 0x000fc60000000a00 */
[----:B-1----:R-:W-:Y:S01]  /*3a990*/  IADD3 R58, P2, R60, UR6, RZ ;  /* 0x000000063c3a7c10 */ /* 0x002fe2000ff5e0ff */
[----:B------:R-:W-:-:S03]  /*3a9a0*/  IMAD R61, R30, 0x20, R60 ;  /* 0x000000201e3d7824 */ /* 0x000fc600078e023c */
[----:B------:R-:W-:Y:S01]  /*3a9b0*/  LEA.HI.X.SX32 R59, R60, UR7, 0x1, P2 ;  /* 0x000000073c3b7c11 */ /* 0x000fe200090f0eff */
[----:B------:R-:W-:Y:S01]  /*3a9c0*/  VIADD R30, R35, 0x2 ;  /* 0x00000002231e7836 */ /* 0x000fe20000000000 */
[----:B------:R-:W-:Y:S01]  /*3a9d0*/  IADD3 R40, P2, R29, R58, RZ ;  /* 0x0000003a1d287210 */ /* 0x000fe20007f5e0ff */
[----:B------:R-:W-:Y:S01]  /*3a9e0*/  ULDC.64 UR6, c[0x0][0x228] ;  /* 0x00008a0000067ab9 */ /* 0x000fe20000000a00 */
[----:B------:R-:W-:-:S03]  /*3a9f0*/  IADD3 R60, P5, R61, UR8, RZ ;  /* 0x000000083d3c7c10 */ /* 0x000fc6000ffbe0ff */
[----:B------:R-:W-:Y:S01]  /*3aa00*/  IMAD.X R41, R28, 0x1, R59, P2 ;  /* 0x000000011c297824 */ /* 0x000fe200010e063b */
[----:B------:R-:W-:Y:S01]  /*3aa10*/  LEA.HI.X.SX32 R61, R61, UR9, 0x1, P5 ;  /* 0x000000093d3d7c11 */ /* 0x000fe2000a8f0eff */
[----:B------:R-:W-:Y:S01]  /*3aa20*/  ULDC.64 UR8, c[0x0][0x228] ;  /* 0x00008a0000087ab9 */ /* 0x000fe20000000a00 */
[----:B------:R-:W-:Y:S02]  /*3aa30*/  PRMT R36, R44, 0x7772, RZ ;  /* 0x000077722c247816 */ /* 0x000fe400000000ff */
[----:B------:R-:W-:Y:S02]  /*3aa40*/  PRMT R38, R46, 0x7771, RZ ;  /* 0x000077712e267816 */ /* 0x000fe400000000ff */
[----:B----4-:R-:W-:Y:S01]  /*3aa50*/  ISETP.LT.AND P4, PT, R33, UR4, !P3 ;  /* 0x0000000421007c0c */ /* 0x010fe2000df81270 */
[----:B------:R-:W-:Y:S02]  /*3aa60*/  ULDC UR4, c[0x0][0x22c] ;  /* 0x00008b0000047ab9 */ /* 0x000fe40000000800 */
[----:B------:R-:W-:Y:S01]  /*3aa70*/  ISETP.GE.AND P2, PT, R30, UR4, PT ;  /* 0x000000041e007c0c */ /* 0x000fe2000bf46270 */
[----:B------:R-:W-:Y:S01]  /*3aa80*/  ULDC UR4, c[0x0][0x248] ;  /* 0x0000920000047ab9 */ /* 0x000fe20000000800 */
[----:B------:R-:W-:Y:S01]  /*3aa90*/  ISETP.LT.AND P3, PT, R39, UR6, !P3 ;  /* 0x0000000627007c0c */ /* 0x000fe2000df61270 */
[----:B------:R-:W-:Y:S01]  /*3aaa0*/  ULDC UR6, c[0x0][0x22c] ;  /* 0x00008b0000067ab9 */ /* 0x000fe20000000800 */
[----:B------:R-:W-:-:S05]  /*3aab0*/  IADD3 R30, P5, R29, R60, RZ ;  /* 0x0000003c1d1e7210 */ /* 0x000fca0007fbe0ff */
[----:B------:R-:W-:Y:S01]  /*3aac0*/  IMAD.X R31, R28, 0x1, R61, P5 ;  /* 0x000000011c1f7824 */ /* 0x000fe200028e063d */
[----:B------:R-:W-:Y:S01]  /*3aad0*/  PRMT R28, R44, 0x7773, RZ ;  /* 0x000077732c1c7816 */ /* 0x000fe200000000ff */
[----:B------:R-:W-:Y:S01]  /*3aae0*/  VIADD R44, R29, UR4 ;  /* 0x000000041d2c7c36 */ /* 0x000fe20008000000 */
[----:B------:R-:W-:Y:S01]  /*3aaf0*/  @P4 STG.E.U8 desc[UR32][R40.64], R36 ;  /* 0x0000002428004986 */ /* 0x000fe2000c101120 */
[----:B------:R-:W-:Y:S01]  /*3ab00*/  ISETP.LT.AND P4, PT, R55, UR10, !P1 ;  /* 0x0000000a37007c0c */ /* 0x000fe2000cf81270 */
[----:B------:R-:W-:Y:S01]  /*3ab10*/  ULDC UR4, c[0x0][0x248] ;  /* 0x0000920000047ab9 */ /* 0x000fe20000000800 */
[----:B------:R-:W-:Y:S01]  /*3ab20*/  PRMT R29, R46, 0x7770, RZ ;  /* 0x000077702e1d7816 */ /* 0x000fe200000000ff */
[----:B------:R0:W-:Y:S01]  /*3ab30*/  @P3 STG.E.U8 desc[UR32][R30.64], R28 ;  /* 0x0000001c1e003986 */ /* 0x0001e2000c101120 */
[----:B------:R-:W-:Y:S01]  /*3ab40*/  ISETP.LT.AND P3, PT, R34, UR8, !P1 ;  /* 0x0000000822007c0c */ /* 0x000fe2000cf61270 */
[----:B------:R-:W-:Y:S01]  /*3ab50*/  ULDC UR8, c[0x0][0x228] ;  /* 0x00008a0000087ab9 */ /* 0x000fe20000000800 */
[----:B------:R-:W-:Y:S01]  /*3ab60*/  ULDC UR10, c[0x0][0x228] ;  /* 0x00008a00000a7ab9 */ /* 0x000fe20000000800 */
[----:B0-----:R-:W-:-:S02]  /*3ab70*/  SHF.R.S32.HI R28, RZ, 0x1f, R44 ;  /* 0x0000001fff1c7819 */ /* 0x001fc4000001142c */
[----:B------:R-:W-:-:S05]  /*3ab80*/  IADD3 R30, P5, R44, R2, RZ ;  /* 0x000000022c1e7210 */ /* 0x000fca0007fbe0ff */
[----:B------:R-:W-:Y:S01]  /*3ab90*/  IMAD.X R31, R28, 0x1, R57, P5 ;  /* 0x000000011c1f7824 */ /* 0x000fe200028e0639 */
[----:B------:R-:W-:Y:S02]  /*3aba0*/  ISETP.LT.AND P5, PT, R33, UR16, !P1 ;  /* 0x0000001021007c0c */ /* 0x000fe4000cfa1270 */
[C---:B------:R-:W-:Y:S02]  /*3abb0*/  IADD3 R40, P6, R44.reuse, R3, RZ ;  /* 0x000000032c287210 */ /* 0x040fe40007fde0ff */
[----:B------:R0:W-:Y:S01]  /*3abc0*/  @P4 STG.E.U8 desc[UR32][R30.64], R29 ;  /* 0x0000001d1e004986 */ /* 0x0001e2000c101120 */
[----:B------:R-:W-:Y:S02]  /*3abd0*/  IADD3 R36, P4, R44, R58, RZ ;  /* 0x0000003a2c247210 */ /* 0x000fe40007f9e0ff */
[----:B------:R-:W-:Y:S01]  /*3abe0*/  ISETP.LT.AND P1, PT, R39, UR14, !P1 ;  /* 0x0000000e27007c0c */ /* 0x000fe2000cf21270 */
[C---:B------:R-:W-:Y:S02]  /*3abf0*/  IMAD.X R41, R28.reuse, 0x1, R56, P6 ;  /* 0x000000011c297824 */ /* 0x040fe400030e0638 */
[----:B------:R-:W-:Y:S01]  /*3ac00*/  IMAD.X R37, R28, 0x1, R59, P4 ;  /* 0x000000011c257824 */ /* 0x000fe200020e063b */
[----:B0-----:R-:W-:-:S02]  /*3ac10*/  IADD3 R30, P6, R44, R60, RZ ;  /* 0x0000003c2c1e7210 */ /* 0x001fc40007fde0ff */
[----:B------:R-:W-:Y:S01]  /*3ac20*/  PRMT R29, R46, 0x7772, RZ ;  /* 0x000077722e1d7816 */ /* 0x000fe200000000ff */
[----:B------:R-:W-:Y:S02]  /*3ac30*/  @P3 STG.E.U8 desc[UR32][R40.64], R38 ;  /* 0x0000002628003986 */ /* 0x000fe4000c101120 */
[----:B------:R-:W-:Y:S01]  /*3ac40*/  IMAD.X R31, R28, 0x1, R61, P6 ;  /* 0x000000011c1f7824 */ /* 0x000fe200030e063d */
[----:B------:R-:W-:Y:S01]  /*3ac50*/  PRMT R28, R46, 0x7773, RZ ;  /* 0x000077732e1c7816 */ /* 0x000fe200000000ff */
[----:B------:R0:W-:Y:S01]  /*3ac60*/  @P5 STG.E.U8 desc[UR32][R36.64], R29 ;  /* 0x0000001d24005986 */ /* 0x0001e2000c101120 */
[----:B------:R-:W-:Y:S01]  /*3ac70*/  ISETP.LT.AND P4, PT, R55, UR12, !P2 ;  /* 0x0000000c37007c0c */ /* 0x000fe2000d781270 */
[----:B------:R-:W-:Y:S02]  /*3ac80*/  ULDC UR12, c[0x0][0x228] ;  /* 0x00008a00000c7ab9 */ /* 0x000fe40000000800 */
[----:B------:R1:W-:Y:S01]  /*3ac90*/  @P1 STG.E.U8 desc[UR32][R30.64], R28 ;  /* 0x0000001c1e001986 */ /* 0x0003e2000c101120 */
[----:B------:R-:W-:Y:S01]  /*3aca0*/  ISETP.LT.AND P1, PT, R34, UR20, !P2 ;  /* 0x0000001422007c0c */ /* 0x000fe2000d721270 */
[----:B0-----:R-:W-:Y:S01]  /*3acb0*/  VIADD R29, R44, UR4 ;  /* 0x000000042c1d7c36 */ /* 0x001fe20008000000 */
[----:B------:R-:W-:Y:S01]  /*3acc0*/  ISETP.LT.AND P5, PT, R33, UR18, !P2 ;  /* 0x0000001221007c0c */ /* 0x000fe2000d7a1270 */
[----:B------:R-:W-:-:S03]  /*3acd0*/  ULDC UR4, c[0x0][0x248] ;  /* 0x0000920000047ab9 */ /* 0x000fc60000000800 */
[----:B-1----:R-:W-:Y:S02]  /*3ace0*/  SHF.R.S32.HI R30, RZ, 0x1f, R29 ;  /* 0x0000001fff1e7819 */ /* 0x002fe4000001141d */
[----:B------:R-:W-:Y:S01]  /*3acf0*/  IADD3 R46, P6, R29, R2, RZ ;  /* 0x000000021d2e7210 */ /* 0x000fe20007fde0ff */
[----:B------:R-:W-:Y:S01]  /*3ad00*/  VIADD R28, R35, 0x3 ;  /* 0x00000003231c7836 */ /* 0x000fe20000000000 */
[----:B------:R-:W-:-:S03]  /*3ad10*/  IADD3 R40, P3, R29, R3, RZ ;  /* 0x000000031d287210 */ /* 0x000fc60007f7e0ff */
[C---:B------:R-:W-:Y:S01]  /*3ad20*/  IMAD.X R47, R30.reuse, 0x1, R57, P6 ;  /* 0x000000011e2f7824 */ /* 0x040fe200030e0639 */
[----:B------:R-:W-:Y:S01]  /*3ad30*/  IADD3 R36, P6, R29, R58, RZ ;  /* 0x0000003a1d247210 */ /* 0x000fe20007fde0ff */
[C---:B------:R-:W-:Y:S01]  /*3ad40*/  IMAD.X R41, R30.reuse, 0x1, R56, P3 ;  /* 0x000000011e297824 */ /* 0x040fe200018e0638 */
[C---:B------:R-:W-:Y:S02]  /*3ad50*/  PRMT R44, R45.reuse, 0x7770, RZ ;  /* 0x000077702d2c7816 */ /* 0x040fe400000000ff */
[C---:B------:R-:W-:Y:S01]  /*3ad60*/  PRMT R31, R45.reuse, 0x7771, RZ ;  /* 0x000077712d1f7816 */ /* 0x040fe200000000ff */
[----:B------:R-:W-:Y:S01]  /*3ad70*/  IMAD.X R37, R30, 0x1, R59, P6 ;  /* 0x000000011e257824 */ /* 0x000fe200030e063b */
[----:B------:R-:W-:Y:S01]  /*3ad80*/  ISETP.GE.AND P3, PT, R28, UR6, PT ;  /* 0x000000061c007c0c */ /* 0x000fe2000bf66270 */
[----:B------:R0:W-:Y:S01]  /*3ad90*/  @P4 STG.E.U8 desc[UR32][R46.64], R44 ;  /* 0x0000002c2e004986 */ /* 0x0001e2000c101120 */
[----:B------:R-:W-:Y:S01]  /*3ada0*/  PRMT R28, R45, 0x7772, RZ ;  /* 0x000077722d1c7816 */ /* 0x000fe200000000ff */
[----:B------:R-:W-:Y:S01]  /*3adb0*/  ULDC UR6, c[0x0][0x228] ;  /* 0x00008a0000067ab9 */ /* 0x000fe20000000800 */
[----:B------:R-:W-:Y:S01]  /*3adc0*/  ISETP.LT.AND P2, PT, R39, UR22, !P2 ;  /* 0x0000001627007c0c */ /* 0x000fe2000d741270 */
[----:B------:R1:W-:Y:S04]  /*3add0*/  @P1 STG.E.U8 desc[UR32][R40.64], R31 ;  /* 0x0000001f28001986 */ /* 0x0003e8000c101120 */
[----:B------:R3:W-:Y:S01]  /*3ade0*/  @P5 STG.E.U8 desc[UR32][R36.64], R28 ;  /* 0x0000001c24005986 */ /* 0x0007e2000c101120 */
[----:B------:R-:W-:-:S03]  /*3adf0*/  ISETP.LT.AND P5, PT, R55, UR24, !P3 ;  /* 0x0000001837007c0c */ /* 0x000fc6000dfa1270 */
[----:B0-----:R-:W4:Y:S01]  /*3ae00*/  LDL.LU.64 R46, [R1+0x1718] ;  /* 0x00171800012e7983 */ /* 0x001f220000300a00 */
[----:B------:R-:W-:Y:S01]  /*3ae10*/  VIADD R44, R29, UR4 ;  /* 0x000000041d2c7c36 */ /* 0x000fe20008000000 */
[----:B------:R-:W-:Y:S01]  /*3ae20*/  PRMT R38, R45, 0x7773, RZ ;  /* 0x000077732d267816 */ /* 0x000fe200000000ff */
[----:B------:R-:W-:Y:S01]  /*3ae30*/  ULDC UR4, c[0x0][0x22c] ;  /* 0x00008b0000047ab9 */ /* 0x000fe20000000800 */
[----:B-1----:R-:W-:Y:S02]  /*3ae40*/  IADD3 R40, P6, R29, R60, RZ ;  /* 0x0000003c1d287210 */ /* 0x002fe40007fde0ff */
[----:B------:R-:W-:Y:S02]  /*3ae50*/  SHF.R.S32.HI R29, RZ, 0x1f, R44 ;  /* 0x0000001fff1d7819 */ /* 0x000fe4000001142c */
[----:B---3--:R-:W-:Y:S01]  /*3ae60*/  IADD3 R36, P1, R44, R2, RZ ;  /* 0x000000022c247210 */ /* 0x008fe20007f3e0ff */
[----:B------:R-:W-:Y:S01]  /*3ae70*/  IMAD.X R41, R30, 0x1, R61, P6 ;  /* 0x000000011e297824 */ /* 0x000fe200030e063d */
[----:B------:R-:W-:Y:S01]  /*3ae80*/  ISETP.LT.AND P4, PT, R34, UR26, !P3 ;  /* 0x0000001a22007c0c */ /* 0x000fe2000df81270 */
[----:B------:R-:W-:Y:S01]  /*3ae90*/  VIADD R28, R35, 0x4 ;  /* 0x00000004231c7836 */ /* 0x000fe20000000000 */
[----:B------:R-:W-:Y:S01]  /*3aea0*/  IADD3 R30, P6, R44, R3, RZ ;  /* 0x000000032c1e7210 */ /* 0x000fe20007fde0ff */
[----:B------:R-:W-:Y:S01]  /*3aeb0*/  IMAD.X R37, R29, 0x1, R57, P1 ;  /* 0x000000011d257824 */ /* 0x000fe200008e0639 */
[----:B------:R0:W-:Y:S01]  /*3aec0*/  @P2 STG.E.U8 desc[UR32][R40.64], R38 ;  /* 0x0000002628002986 */ /* 0x0001e2000c101120 */
[----:B------:R-:W-:Y:S01]  /*3aed0*/  ISETP.LT.AND P2, PT, R33, UR6, !P3 ;  /* 0x0000000621007c0c */ /* 0x000fe2000df41270 */
[----:B------:R-:W-:Y:S01]  /*3aee0*/  ULDC UR6, c[0x0][0x228] ;  /* 0x00008a0000067ab9 */ /* 0x000fe20000000800 */
[----:B------:R-:W-:Y:S01]  /*3aef0*/  ISETP.GE.AND P1, PT, R28, UR4, PT ;  /* 0x000000041c007c0c */ /* 0x000fe2000bf26270 */
[----:B------:R-:W-:Y:S01]  /*3af00*/  IMAD.X R31, R29, 0x1, R56, P6 ;  /* 0x000000011d1f7824 */ /* 0x000fe200030e0638 */
[----:B------:R-:W-:Y:S01]  /*3af10*/  ISETP.LT.AND P3, PT, R39, UR6, !P3 ;  /* 0x0000000627007c0c */ /* 0x000fe2000df61270 */
[----:B------:R-:W-:Y:S01]  /*3af20*/  ULDC UR4, c[0x0][0x248] ;  /* 0x0000920000047ab9 */ /* 0x000fe20000000800 */
[----:B------:R-:W-:Y:S01]  /*3af30*/  ULDC UR6, c[0x0][0x228] ;  /* 0x00008a0000067ab9 */ /* 0x000fe20000000800 */
[----:B0-----:R-:W-:-:S05]  /*3af40*/  IADD3 R40, P6, R44, R58, RZ ;  /* 0x0000003a2c287210 */ /* 0x001fca0007fde0ff */
[----:B------:R-:W-:Y:S01]  /*3af50*/  IMAD.X R41, R29, 0x1, R59, P6 ;  /* 0x000000011d297824 */ /* 0x000fe200030e063b */
[C---:B--2---:R-:W-:Y:S02]  /*3af60*/  PRMT R45, R42.reuse, 0x7770, RZ ;  /* 0x000077702a2d7816 */ /* 0x044fe400000000ff */
[----:B------:R-:W-:-:S03]  /*3af70*/  PRMT R28, R42, 0x7771, RZ ;  /* 0x000077712a1c7816 */ /* 0x000fc600000000ff */
[----:B------:R0:W-:Y:S04]  /*3af80*/  @P5 STG.E.U8 desc[UR32][R36.64], R45 ;  /* 0x0000002d24005986 */ /* 0x0001e8000c101120 */
[----:B------:R1:W-:Y:S01]  /*3af90*/  @P4 STG.E.U8 desc[UR32][R30.64], R28 ;  /* 0x0000001c1e004986 */ /* 0x0003e2000c101120 */
[----:B0-----:R-:W-:Y:S02]  /*3afa0*/  IADD3 R36, P5, R44, R60, RZ ;  /* 0x0000003c2c247210 */ /* 0x001fe40007fbe0ff */
[----:B-1----:R-:W-:-:S03]  /*3afb0*/  PRMT R28, R42, 0x7772, RZ ;  /* 0x000077722a1c7816 */ /* 0x002fc600000000ff */
[----:B------:R-:W-:Y:S01]  /*3afc0*/  IMAD.X R37, R29, 0x1, R61, P5 ;  /* 0x000000011d257824 */ /* 0x000fe200028e063d */
[----:B------:R-:W-:Y:S01]  /*3afd0*/  PRMT R29, R42, 0x7773, RZ ;  /* 0x000077732a1d7816 */ /* 0x000fe200000000ff */
[----:B------:R-:W-:Y:S04]  /*3afe0*/  @P2 STG.E.U8 desc[UR32][R40.64], R28 ;  /* 0x0000001c28002986 */ /* 0x000fe8000c101120 */
[----:B------:R0:W-:Y:S04]  /*3aff0*/  @P3 STG.E.U8 desc[UR32][R36.64], R29 ;  /* 0x0000001d24003986 */ /* 0x0001e8000c101120 */
[----:B0-----:R-:W2:Y:S01]  /*3b000*/  LDL.LU R36, [R1+0x8] ;  /* 0x0000080001247983 */ /* 0x001ea20000300800 */
[----:B------:R-:W-:Y:S01]  /*3b010*/  VIADD R45, R44, UR4 ;  /* 0x000000042c2d7c36 */ /* 0x000fe20008000000 */
[----:B------:R-:W-:Y:S01]  /*3b020*/  ISETP.LT.AND P4, PT, R55, UR8, !P1 ;  /* 0x0000000837007c0c */ /* 0x000fe2000cf81270 */
[----:B------:R-:W-:Y:S01]  /*3b030*/  VIADD R37, R35, 0x5 ;  /* 0x0000000523257836 */ /* 0x000fe20000000000 */
[----:B------:R-:W-:Y:S01]  /*3b040*/  ISETP.LT.AND P3, PT, R34, UR6, !P1 ;  /* 0x0000000622007c0c */ /* 0x000fe2000cf61270 */
[----:B------:R-:W-:Y:S01]  /*3b050*/  ULDC UR8, c[0x0][0x228] ;  /* 0x00008a0000087ab9 */ /* 0x000fe20000000800 */
[----:B------:R-:W-:Y:S01]  /*3b060*/  SHF.R.S32.HI R44, RZ, 0x1f, R45 ;  /* 0x0000001fff2c7819 */ /* 0x000fe2000001142d */
[----:B------:R-:W-:Y:S01]  /*3b070*/  ULDC UR4, c[0x0][0x22c] ;  /* 0x00008b0000047ab9 */ /* 0x000fe20000000800 */
[C---:B------:R-:W-:Y:S01]  /*3b080*/  IADD3 R30, P6, R45.reuse, R2, RZ ;  /* 0x000000022d1e7210 */ /* 0x040fe20007fde0ff */
[----:B------:R-:W-:Y:S01]  /*3b090*/  ULDC UR6, c[0x0][0x228] ;  /* 0x00008a0000067ab9 */ /* 0x000fe20000000800 */
[----:B------:R-:W-:-:S03]  /*3b0a0*/  IADD3 R40, P2, R45, R3, RZ ;  /* 0x000000032d287210 */ /* 0x000fc60007f5e0ff */
[C---:B------:R-:W-:Y:S02]  /*3b0b0*/  IMAD.X R31, R44.reuse, 0x1, R57, P6 ;  /* 0x000000012c1f7824 */ /* 0x040fe400030e0639 */
[----:B------:R-:W-:Y:S01]  /*3b0c0*/  IMAD.X R41, R44, 0x1, R56, P2 ;  /* 0x000000012c297824 */ /* 0x000fe200010e0638 */
[----:B------:R-:W-:Y:S01]  /*3b0d0*/  ISETP.GE.AND P2, PT, R37, UR4, PT ;  /* 0x0000000425007c0c */ /* 0x000fe2000bf46270 */
[----:B------:R-:W-:Y:S01]  /*3b0e0*/  ULDC UR4, c[0x0][0x248] ;  /* 0x0000920000047ab9 */ /* 0x000fe20000000800 */
[----:B----4-:R-:W-:-:S05]  /*3b0f0*/  PRMT R28, R46, 0x7770, RZ ;  /* 0x000077702e1c7816 */ /* 0x010fca00000000ff */
[----:B------:R0:W-:Y:S01]  /*3b100*/  @P4 STG.E.U8 desc[UR32][R30.64], R28 ;  /* 0x0000001c1e004986 */ /* 0x0001e2000c101120 */
[----:B------:R-:W-:Y:S01]  /*3b110*/  ISETP.LT.AND P4, PT, R33, UR8, !P1 ;  /* 0x0000000821007c0c */ /* 0x000fe2000cf81270 */
[----:B------:R-:W-:Y:S01]  /*3b120*/  ULDC UR8, c[0x0][0x228] ;  /* 0x00008a0000087ab9 */ /* 0x000fe20000000800 */
[----:B------:R-:W-:Y:S01]  /*3b130*/  ISETP.LT.AND P1, PT, R39, UR10, !P1 ;  /* 0x0000000a27007c0c */ /* 0x000fe2000cf21270 */
[----:B------:R-:W-:Y:S01]  /*3b140*/  ULDC UR10, c[0x0][0x228] ;  /* 0x00008a00000a7ab9 */ /* 0x000fe20000000800 */
[----:B------:R-:W-:Y:S02]  /*3b150*/  PRMT R37, R46, 0x7771, RZ ;  /* 0x000077712e257816 */ /* 0x000fe400000000ff */
[C---:B0-----:R-:W-:Y:S02]  /*3b160*/  IADD3 R30, P5, R45.reuse, R58, RZ ;  /* 0x0000003a2d1e7210 */ /* 0x041fe40007fbe0ff */
[----:B------:R-:W-:Y:S01]  /*3b170*/  IADD3 R28, P6, R45, R60, RZ ;  /* 0x0000003c2d1c7210 */ /* 0x000fe20007fde0ff */
[----:B------:R0:W-:Y:S02]  /*3b180*/  @P3 STG.E.U8 desc[UR32][R40.64], R37 ;  /* 0x0000002528003986 */ /* 0x0001e4000c101120 */
[----:B------:R-:W-:-:S02]  /*3b190*/  IMAD.X R31, R44, 0x1, R59, P5 ;  /* 0x000000012c1f7824 */ /* 0x000fc400028e063b */
[----:B------:R-:W-:Y:S01]  /*3b1a0*/  IMAD.X R29, R44, 0x1, R61, P6 ;  /* 0x000000012c1d7824 */ /* 0x000fe200030e063d */
[C---:B------:R-:W-:Y:S01]  /*3b1b0*/  PRMT R44, R46.reuse, 0x7772, RZ ;  /* 0x000077722e2c7816 */ /* 0x040fe200000000ff */
[----:B------:R-:W-:Y:S01]  /*3b1c0*/  VIADD R45, R45, UR4 ;  /* 0x000000042d2d7c36 */ /* 0x000fe20008000000 */
[----:B------:R-:W-:Y:S01]  /*3b1d0*/  PRMT R46, R46, 0x7773, RZ ;  /* 0x000077732e2e7816 */ /* 0x000fe200000000ff */
[----:B------:R-:W-:Y:S01]  /*3b1e0*/  ULDC UR4, c[0x0][0x22c] ;  /* 0x00008b0000047ab9 */ /* 0x000fe20000000800 */
[----:B0-----:R-:W3:Y:S01]  /*3b1f0*/  LDL.LU R37, [R1+0xc] ;  /* 0x00000c0001257983 */ /* 0x001ee20000300800 */
[----:B------:R-:W-:Y:S01]  /*3b200*/  ISETP.LT.AND P3, PT, R34, UR8, !P2 ;  /* 0x0000000822007c0c */ /* 0x000fe2000d761270 */
[----:B------:R-:W-:Y:S02]  /*3b210*/  ULDC UR8, c[0x0][0x228] ;  /* 0x00008a0000087ab9 */ /* 0x000fe40000000800 */
[----:B------:R0:W-:Y:S01]  /*3b220*/  @P4 STG.E.U8 desc[UR32][R30.64], R44 ;  /* 0x0000002c1e004986 */ /* 0x0001e2000c101120 */
[----:B------:R-:W-:Y:S01]  /*3b230*/  ISETP.LT.AND P4, PT, R55, UR6, !P2 ;  /* 0x0000000637007c0c */ /* 0x000fe2000d781270 */
[----:B------:R-:W-:-:S02]  /*3b240*/  ULDC UR6, c[0x0][0x22c] ;  /* 0x00008b0000067ab9 */ /* 0x000fc40000000800 */
[----:B------:R1:W-:Y:S01]  /*3b250*/  @P1 STG.E.U8 desc[UR32][R28.64], R46 ;  /* 0x0000002e1c001986 */ /* 0x0003e2000c101120 */
[C---:B------:R-:W-:Y:S02]  /*3b260*/  IADD3 R40, P1, R45.reuse, R3, RZ ;  /* 0x000000032d287210 */ /* 0x040fe40007f3e0ff */
[----:B------:R-:W-:Y:S01]  /*3b270*/  IADD3 R42, P6, R45, R2, RZ ;  /* 0x000000022d2a7210 */ /* 0x000fe20007fde0ff */
[----:B0-----:R-:W-:Y:S01]  /*3b280*/  VIADD R44, R35, 0x6 ;  /* 0x00000006232c7836 */ /* 0x001fe20000000000 */
[----:B-1----:R-:W-:-:S05]  /*3b290*/  SHF.R.S32.HI R46, RZ, 0x1f, R45 ;  /* 0x0000001fff2e7819 */ /* 0x002fca000001142d */
[----:B------:R-:W-:Y:S01]  /*3b2a0*/  IMAD.X R41, R46, 0x1, R56, P1 ;  /* 0x000000012e297824 */ /* 0x000fe200008e0638 */
[----:B------:R-:W-:Y:S01]  /*3b2b0*/  ISETP.GE.AND P1, PT, R44, UR4, PT ;  /* 0x000000042c007c0c */ /* 0x000fe2000bf26270 */
[----:B------:R-:W-:Y:S01]  /*3b2c0*/  IMAD.X R43, R46, 0x1, R57, P6 ;  /* 0x000000012e2b7824 */ /* 0x000fe200030e0639 */
[----:B------:R-:W-:Y:S01]  /*3b2d0*/  ISETP.LT.AND P5, PT, R33, UR10, !P2 ;  /* 0x0000000a21007c0c */ /* 0x000fe2000d7a1270 */
[----:B------:R-:W-:Y:S01]  /*3b2e0*/  ULDC UR4, c[0x0][0x248] ;  /* 0x0000920000047ab9 */ /* 0x000fe20000000800 */
[----:B------:R-:W-:Y:S01]  /*3b2f0*/  IADD3 R30, P6, R45, R58, RZ ;  /* 0x0000003a2d1e7210 */ /* 0x000fe20007fde0ff */
[----:B------:R-:W-:-:S04]  /*3b300*/  ULDC UR10, c[0x0][0x228] ;  /* 0x00008a00000a7ab9 */ /* 0x000fc80000000800 */
[----:B------:R-:W-:Y:S01]  /*3b310*/  IMAD.X R31, R46, 0x1, R59, P6 ;  /* 0x000000012e1f7824 */ /* 0x000fe200030e063b */
[C---:B--2---:R-:W-:Y:S02]  /*3b320*/  PRMT R44, R36.reuse, 0x7770, RZ ;  /* 0x00007770242c7816 */ /* 0x044fe400000000ff */
[----:B------:R-:W-:-:S03]  /*3b330*/  PRMT R29, R36, 0x7771, RZ ;  /* 0x00007771241d7816 */ /* 0x000fc600000000ff */
[----:B------:R0:W-:Y:S04]  /*3b340*/  @P4 STG.E.U8 desc[UR32][R42.64], R44 ;  /* 0x0000002c2a004986 */ /* 0x0001e8000c101120 */
[----:B------:R1:W-:Y:S01]  /*3b350*/  @P3 STG.E.U8 desc[UR32][R40.64], R29 ;  /* 0x0000001d28003986 */ /* 0x0003e2000c101120 */
[----:B------:R-:W-:Y:S01]  /*3b360*/  ISETP.LT.AND P3, PT, R39, UR8, !P2 ;  /* 0x0000000827007c0c */ /* 0x000fe2000d761270 */
[----:B------:R-:W-:Y:S01]  /*3b370*/  ULDC UR8, c[0x0][0x228] ;  /* 0x00008a0000087ab9 */ /* 0x000fe20000000800 */
[----:B------:R-:W-:Y:S01]  /*3b380*/  PRMT R28, R36, 0x7772, RZ ;  /* 0x00007772241c7816 */ /* 0x000fe200000000ff */
[C---:B0-----:R-:W-:Y:S01]  /*3b390*/  VIADD R44, R45.reuse, UR4 ;  /* 0x000000042d2c7c36 */ /* 0x041fe20008000000 */
[----:B-1----:R-:W-:-:S03]  /*3b3a0*/  IADD3 R40, P2, R45, R60, RZ ;  /* 0x0000003c2d287210 */ /* 0x002fc60007f5e0ff */
[----:B------:R-:W-:Y:S01]  /*3b3b0*/  @P5 STG.E.U8 desc[UR32][R30.64], R28 ;  /* 0x0000001c1e005986 */ /* 0x000fe2000c101120 */
[----:B------:R-:W-:Y:S01]  /*3b3c0*/  PRMT R45, R36, 0x7773, RZ ;  /* 0x00007773242d7816 */ /* 0x000fe200000000ff */
[----:B------:R-:W-:Y:S01]  /*3b3d0*/  ULDC UR4, c[0x0][0x248] ;  /* 0x0000920000047ab9 */ /* 0x000fe20000000800 */
[----:B------:R-:W-:-:S05]  /*3b3e0*/  IMAD.X R41, R46, 0x1, R61, P2 ;  /* 0x000000012e297824 */ /* 0x000fca00010e063d */
[----:B------:R0:W-:Y:S04]  /*3b3f0*/  @P3 STG.E.U8 desc[UR32][R40.64], R45 ;  /* 0x0000002d28003986 */ /* 0x0001e8000c101120 */
[----:B0-----:R-:W2:Y:S01]  /*3b400*/  LDL.LU.64 R40, [R1+0x1710] ;  /* 0x0017100001287983 */ /* 0x001ea20000300a00 */
[----:B------:R-:W-:Y:S02]  /*3b410*/  SHF.R.S32.HI R29, RZ, 0x1f, R44 ;  /* 0x0000001fff1d7819 */ /* 0x000fe4000001142c */
[----:B------:R-:W-:Y:S02]  /*3b420*/  IADD3 R42, P5, R44, R2, RZ ;  /* 0x000000022c2a7210 */ /* 0x000fe40007fbe0ff */
[----:B------:R-:W-:Y:S02]  /*3b430*/  ISETP.LT.AND P4, PT, R55, UR10, !P1 ;  /* 0x0000000a37007c0c */ /* 0x000fe4000cf81270 */
[----:B------:R-:W-:Y:S01]  /*3b440*/  ISETP.LT.AND P6, PT, R34, UR12, !P1 ;  /* 0x0000000c22007c0c */ /* 0x000fe2000cfc1270 */
[----:B------:R-:W-:Y:S01]  /*3b450*/  VIADD R28, R35, 0x7 ;  /* 0x00000007231c7836 */ /* 0x000fe20000000000 */
[----:B------:R-:W-:Y:S01]  /*3b460*/  PRMT R46, R47, 0x7770, RZ ;  /* 0x000077702f2e7816 */ /* 0x000fe200000000ff */
[----:B------:R-:W-:Y:S01]  /*3b470*/  IMAD.X R43, R29, 0x1, R57, P5 ;  /* 0x000000011d2b7824 */ /* 0x000fe200028e0639 */
[C---:B------:R-:W-:Y:S01]  /*3b480*/  IADD3 R30, P5, R44.reuse, R3, RZ ;  /* 0x000000032c1e7210 */ /* 0x040fe20007fbe0ff */
[----:B------:R-:W-:Y:S01]  /*3b490*/  VIADD R45, R44, UR4 ;  /* 0x000000042c2d7c36 */ /* 0x000fe20008000000 */
[----:B------:R-:W-:Y:S01]  /*3b4a0*/  ISETP.GE.AND P2, PT, R28, UR6, PT ;  /* 0x000000061c007c0c */ /* 0x000fe2000bf46270 */
[----:B------:R-:W-:Y:S01]  /*3b4b0*/  ULDC UR6, c[0x0][0x228] ;  /* 0x00008a0000067ab9 */ /* 0x000fe20000000800 */
[----:B------:R-:W-:Y:S01]  /*3b4c0*/  PRMT R28, R47, 0x7771, RZ ;  /* 0x000077712f1c7816 */ /* 0x000fe200000000ff */
[----:B------:R-:W-:Y:S01]  /*3b4d0*/  IMAD.X R31, R29, 0x1, R56, P5 ;  /* 0x000000011d1f7824 */ /* 0x000fe200028e0638 */
[----:B------:R-:W-:Y:S01]  /*3b4e0*/  ISETP.LT.AND P3, PT, R33, UR6, !P1 ;  /* 0x0000000621007c0c */ /* 0x000fe2000cf61270 */
[----:B------:R0:W-:Y:S01]  /*3b4f0*/  @P4 STG.E.U8 desc[UR32][R42.64], R46 ;  /* 0x0000002e2a004986 */ /* 0x0001e2000c101120 */
[----:B------:R-:W-:Y:S01]  /*3b500*/  ULDC UR6, c[0x0][0x228] ;  /* 0x00008a0000067ab9 */ /* 0x000fe20000000800 */
[----:B------:R-:W-:Y:S01]  /*3b510*/  ULDC UR10, c[0x0][0x228] ;  /* 0x00008a00000a7ab9 */ /* 0x000fe20000000800 */
[----:B------:R-:W-:Y:S01]  /*3b520*/  ULDC UR4, c[0x0][0x22c] ;  /* 0x00008b0000047ab9 */ /* 0x000fe20000000800 */
[----:B------:R1:W-:Y:S01]  /*3b530*/  @P6 STG.E.U8 desc[UR32][R30.64], R28 ;  /* 0x0000001c1e006986 */ /* 0x0003e2000c101120 */
[----:B------:R-:W-:Y:S01]  /*3b540*/  ISETP.LT.AND P1, PT, R39, UR8, !P1 ;  /* 0x0000000827007c0c */ /* 0x000fe2000cf21270 */
[----:B------:R-:W-:Y:S01]  /*3b550*/  ULDC UR8, c[0x0][0x228] ;  /* 0x00008a0000087ab9 */ /* 0x000fe20000000800 */
[----:B------:R-:W-:Y:S01]  /*3b560*/  ISETP.LT.AND P4, PT, R55, UR6, !P2 ;  /* 0x0000000637007c0c */ /* 0x000fe2000d781270 */
[----:B------:R-:W-:Y:S01]  /*3b570*/  ULDC UR6, c[0x0][0x228] ;  /* 0x00008a0000067ab9 */ /* 0x000fe20000000800 */
[----:B------:R-:W-:Y:S01]  /*3b580*/  ULDC UR12, c[0x0][0x228] ;  /* 0x00008a00000c7ab9 */ /* 0x000fe20000000800 */
[----:B0-----:R-:W-:-:S02]  /*3b590*/  IADD3 R42, P6, R44, R58, RZ ;  /* 0x0000003a2c2a7210 */ /* 0x001fc40007fde0ff */
[----:B-1----:R-:W-:-:S03]  /*3b5a0*/  PRMT R28, R47, 0x7773, RZ ;  /* 0x000077732f1c7816 */ /* 0x002fc600000000ff */
[----:B------:R-:W-:Y:S01]  /*3b5b0*/  IMAD.X R43, R29, 0x1, R59, P6 ;  /* 0x000000011d2b7824 */ /* 0x000fe200030e063b */
[----:B------:R-:W-:Y:S02]  /*3b5c0*/  IADD3 R30, P5, R44, R60, RZ ;  /* 0x0000003c2c1e7210 */ /* 0x000fe40007fbe0ff */
[----:B------:R-:W-:Y:S02]  /*3b5d0*/  PRMT R47, R47, 0x7772, RZ ;  /* 0x000077722f2f7816 */ /* 0x000fe400000000ff */
[----:B------:R-:W-:Y:S02]  /*3b5e0*/  SHF.R.S32.HI R44, RZ, 0x1f, R45 ;  /* 0x0000001fff2c7819 */ /* 0x000fe4000001142d */
[----:B------:R-:W-:Y:S01]  /*3b5f0*/  IADD3 R46, P6, R45, R2, RZ ;  /* 0x000000022d2e7210 */ /* 0x000fe20007fde0ff */
[----:B------:R-:W-:Y:S01]  /*3b600*/  IMAD.X R31, R29, 0x1, R61, P5 ;  /* 0x000000011d1f7824 */ /* 0x000fe200028e063d */
[----:B------:R0:W-:Y:S01]  /*3b610*/  @P3 STG.E.U8 desc[UR32][R42.64], R47 ;  /* 0x0000002f2a003986 */ /* 0x0001e2000c101120 */
[----:B------:R-:W-:Y:S01]  /*3b620*/  ISETP.LT.AND P5, PT, R34, UR6, !P2 ;  /* 0x0000000622007c0c */ /* 0x000fe2000d7a1270 */
[----:B------:R-:W-:-:S02]  /*3b630*/  ULDC UR6, c[0x0][0x228] ;  /* 0x00008a0000067ab9 */ /* 0x000fc40000000800 */
[----:B------:R1:W-:Y:S01]  /*3b640*/  @P1 STG.E.U8 desc[UR32][R30.64], R28 ;  /* 0x0000001c1e001986 */ /* 0x0003e2000c101120 */
[----:B0-----:R-:W-:Y:S01]  /*3b650*/  IMAD.X R47, R44, 0x1, R57, P6 ;  /* 0x000000012c2f7824 */ /* 0x001fe200030e0639 */
[----:B------:R-:W-:Y:S01]  /*3b660*/  IADD3 R42, P3, R45, R3, RZ ;  /* 0x000000032d2a7210 */ /* 0x000fe20007f7e0ff */
[----:B-1----:R-:W-:Y:S01]  /*3b670*/  VIADD R28, R35, 0x8 ;  /* 0x00000008231c7836 */ /* 0x002fe20000000000 */
[----:B------:R-:W-:-:S03]  /*3b680*/  IADD3 R30, P6, R45, R58, RZ ;  /* 0x0000003a2d1e7210 */ /* 0x000fc60007fde0ff */
[----:B------:R-:W-:Y:S01]  /*3b690*/  IMAD.X R43, R44, 0x1, R56, P3 ;  /* 0x000000012c2b7824 */ /* 0x000fe200018e0638 */
[----:B------:R-:W-:Y:S01]  /*3b6a0*/  ISETP.GE.AND P1, PT, R28, UR4, PT ;  /* 0x000000041c007c0c */ /* 0x000fe2000bf26270 */
[----:B------:R-:W-:Y:S01]  /*3b6b0*/  IMAD.X R31, R44, 0x1, R59, P6 ;  /* 0x000000012c1f7824 */ /* 0x000fe200030e063b */
[----:B------:R-:W-:Y:S01]  /*3b6c0*/  ULDC UR4, c[0x0][0x248] ;  /* 0x0000920000047ab9 */ /* 0x000fe20000000800 */
[----:B---3--:R-:W-:-:S05]  /*3b6d0*/  PRMT R29, R37, 0x7770, RZ ;  /* 0x00007770251d7816 */ /* 0x008fca00000000ff */
[----:B------:R0:W-:Y:S01]  /*3b6e0*/  @P4 STG.E.U8 desc[UR32][R46.64], R29 ;  /* 0x0000001d2e004986 */ /* 0x0001e2000c101120 */
[----:B------:R-:W-:Y:S01]  /*3b6f0*/  ISETP.LT.AND P4, PT, R33, UR8, !P2 ;  /* 0x0000000821007c0c */ /* 0x000fe2000d781270 */
[----:B------:R-:W-:Y:S01]  /*3b700*/  ULDC UR8, c[0x0][0x228] ;  /* 0x00008a0000087ab9 */ /* 0x000fe20000000800 */
[----:B------:R-:W-:Y:S01]  /*3b710*/  ISETP.LT.AND P2, PT, R39, UR10, !P2 ;  /* 0x0000000a27007c0c */ /* 0x000fe2000d741270 */
[----:B------:R-:W-:Y:S01]  /*3b720*/  ULDC UR10, c[0x0][0x228] ;  /* 0x00008a00000a7ab9 */ /* 0x000fe20000000800 */
[C---:B------:R-:W-:Y:S02]  /*3b730*/  PRMT R36, R37.reuse, 0x7771, RZ ;  /* 0x0000777125247816 */ /* 0x040fe400000000ff */
[----:B------:R-:W-:Y:S02]  /*3b740*/  PRMT R28, R37, 0x7773, RZ ;  /* 0x00007773251c7816 */ /* 0x000fe400000000ff */
[----:B0-----:R-:W-:Y:S02]  /*3b750*/  IADD3 R46, P3, R45, R60, RZ ;  /* 0x0000003c2d2e7210 */ /* 0x001fe40007f7e0ff */
[----:B------:R-:W-:-:S03]  /*3b760*/  PRMT R29, R37, 0x7772, RZ ;  /* 0x00007772251d7816 */ /* 0x000fc600000000ff */
[----:B------:R-:W-:Y:S01]  /*3b770*/  IMAD.X R47, R44, 0x1, R61, P3 ;  /* 0x000000012c2f7824 */ /* 0x000fe200018e063d */
[----:B------:R-:W-:Y:S04]  /*3b780*/  @P5 STG.E.U8 desc[UR32][R42.64], R36 ;  /* 0x000000242a005986 */ /* 0x000fe8000c101120 */
[----:B------:R-:W-:Y:S04]  /*3b790*/  @P4 STG.E.U8 desc[UR32][R30.64], R29 ;  /* 0x0000001d1e004986 */ /* 0x000fe8000c101120 */
[----:B------:R0:W-:Y:S01]  /*3b7a0*/  @P2 STG.E.U8 desc[UR32][R46.64], R28 ;  /* 0x0000001c2e002986 */ /* 0x0001e2000c101120 */
[----:B------:R-:W-:Y:S01]  /*3b7b0*/  ISETP.LT.AND P4, PT, R55, UR6, !P1 ;  /* 0x0000000637007c0c */ /* 0x000fe2000cf81270 */
[----:B------:R-:W-:Y:S01]  /*3b7c0*/  ULDC UR6, c[0x0][0x22c] ;  /* 0x00008b0000067ab9 */ /* 0x000fe20000000800 */
[----:B0-----:R-:W-:Y:S01]  /*3b7d0*/  VIADD R47, R45, UR4 ;  /* 0x000000042d2f7c36 */ /* 0x001fe20008000000 */
[----:B------:R-:W-:Y:S01]  /*3b7e0*/  ULDC UR4, c[0x0][0x22c] ;  /* 0x00008b0000047ab9 */ /* 0x000fe20000000800 */
[----:B------:R-:W-:-:S03]  /*3b7f0*/  VIADD R46, R35, 0x9 ;  /* 0x00000009232e7836 */ /* 0x000fc60000000000 */
[----:B------:R-:W-:Y:S02]  /*3b800*/  SHF.R.S32.HI R30, RZ, 0x1f, R47 ;  /* 0x0000001fff1e7819 */ /* 0x000fe4000001142f */
[C---:B------:R-:W-:Y:S02]  /*3b810*/  IADD3 R42, P2, R47.reuse, R3, RZ ;  /* 0x000000032f2a7210 */ /* 0x040fe40007f5e0ff */
[----:B------:R-:W-:-:S03]  /*3b820*/  IADD3 R36, P6, R47, R2, RZ ;  /* 0x000000022f247210 */ /* 0x000fc60007fde0ff */
[----:B------:R-:W-:Y:S01]  /*3b830*/  IMAD.X R43, R30, 0x1, R56, P2 ;  /* 0x000000011e2b7824 */ /* 0x000fe200010e0638 */
[----:B------:R-:W-:Y:S01]  /*3b840*/  ISETP.GE.AND P2, PT, R46, UR4, PT ;  /* 0x000000042e007c0c */ /* 0x000fe2000bf46270 */
[----:B------:R-:W-:Y:S01]  /*3b850*/  IMAD.X R37, R30, 0x1, R57, P6 ;  /* 0x000000011e257824 */ /* 0x000fe200030e0639 */
[----:B--2---:R-:W-:Y:S01]  /*3b860*/  PRMT R46, R40, 0x7770, RZ ;  /* 0x00007770282e7816 */ /* 0x004fe200000000ff */
[----:B------:R-:W-:-:S04]  /*3b870*/  ULDC UR4, c[0x0][0x248] ;  /* 0x0000920000047ab9 */ /* 0x000fc80000000800 */
[----:B------:R0:W-:Y:S04]  /*3b880*/  @P4 STG.E.U8 desc[UR32][R36.64], R46 ;  /* 0x0000002e24004986 */ /* 0x0001e8000c101120 */
[----:B0-----:R-:W2:Y:S01]  /*3b890*/  LDL.LU.64 R36, [R1+0x1708] ;  /* 0x0017080001247983 */ /* 0x001ea20000300a00 */
[----:B------:R-:W-:Y:S01]  /*3b8a0*/  ISETP.LT.AND P3, PT, R34, UR8, !P1 ;  /* 0x0000000822007c0c */ /* 0x000fe2000cf61270 */
[----:B------:R-:W-:Y:S01]  /*3b8b0*/  ULDC UR8, c[0x0][0x228] ;  /* 0x00008a0000087ab9 */ /* 0x000fe20000000800 */
[----:B------:R-:W-:Y:S02]  /*3b8c0*/  ISETP.LT.AND P5, PT, R33, UR10, !P1 ;  /* 0x0000000a21007c0c */ /* 0x000fe4000cfa1270 */
[----:B------:R-:W-:Y:S02]  /*3b8d0*/  IADD3 R44, P6, R47, R58, RZ ;  /* 0x0000003a2f2c7210 */ /* 0x000fe40007fde0ff */
[----:B------:R-:W-:-:S02]  /*3b8e0*/  PRMT R29, R40, 0x7771, RZ ;  /* 0x00007771281d7816 */ /* 0x000fc400000000ff */
[----:B------:R-:W-:Y:S01]  /*3b8f0*/  PRMT R28, R40, 0x7772, RZ ;  /* 0x00007772281c7816 */ /* 0x000fe200000000ff */
[----:B------:R-:W-:Y:S01]  /*3b900*/  IMAD.X R45, R30, 0x1, R59, P6 ;  /* 0x000000011e2d7824 */ /* 0x000fe200030e063b */
[----:B------:R-:W-:Y:S01]  /*3b910*/  ULDC UR10, c[0x0][0x228] ;  /* 0x00008a00000a7ab9 */ /* 0x000fe20000000800 */
[----:B------:R-:W-:Y:S02]  /*3b920*/  VIADD R46, R47, UR4 ;  /* 0x000000042f2e7c36 */ /* 0x000fe40008000000 */
[----:B------:R0:W-:Y:S01]  /*3b930*/  @P3 STG.E.U8 desc[UR32][R42.64], R29 ;  /* 0x0000001d2a003986 */ /* 0x0001e2000c101120 */
[----:B------:R-:W-:Y:S01]  /*3b940*/  ISETP.LT.AND P3, PT, R39, UR8, !P1 ;  /* 0x0000000827007c0c */ /* 0x000fe2000cf61270 */
[----:B------:R-:W-:Y:S01]  /*3b950*/  ULDC UR4, c[0x0][0x248] ;  /* 0x0000920000047ab9 */ /* 0x000fe20000000800 */
[----:B------:R-:W-:Y:S01]  /*3b960*/  ISETP.LT.AND P4, PT, R55, UR10, !P2 ;  /* 0x0000000a37007c0c */ /* 0x000fe2000d781270 */
[----:B------:R1:W-:Y:S01]  /*3b970*/  @P5 STG.E.U8 desc[UR32][R44.64], R28 ;  /* 0x0000001c2c005986 */ /* 0x0003e2000c101120 */
[----:B------:R-:W-:Y:S01]  /*3b980*/  ISETP.LT.AND P5, PT, R34, UR12, !P2 ;  /* 0x0000000c22007c0c */ /* 0x000fe2000d7a1270 */
[----:B------:R-:W-:Y:S01]  /*3b990*/  ULDC UR8, c[0x0][0x228] ;  /* 0x00008a0000087ab9 */ /* 0x000fe20000000800 */
[----:B------:R-:W-:Y:S01]  /*3b9a0*/  PRMT R31, R40, 0x7773, RZ ;  /* 0x00007773281f7816 */ /* 0x000fe200000000ff */
[----:B------:R-:W-:Y:S01]  /*3b9b0*/  ULDC UR10, c[0x0][0x228] ;  /* 0x00008a00000a7ab9 */ /* 0x000fe20000000800 */
[----:B------:R-:W-:Y:S01]  /*3b9c0*/  ULDC UR12, c[0x0][0x228] ;  /* 0x00008a00000c7ab9 */ /* 0x000fe20000000800 */
[----:B0-----:R-:W-:-:S02]  /*3b9d0*/  IADD3 R42, P1, R46, R2, RZ ;  /* 0x000000022e2a7210 */ /* 0x001fc40007f3e0ff */
[----:B-1----:R-:W-:Y:S01]  /*3b9e0*/  IADD3 R28, P6, R47, R60, RZ ;  /* 0x0000003c2f1c7210 */ /* 0x002fe20007fde0ff */
[----:B------:R-:W-:Y:S01]  /*3b9f0*/  VIADD R45, R35, 0xa ;  /* 0x0000000a232d7836 */ /* 0x000fe20000000000 */
[----:B------:R-:W-:-:S03]  /*3ba00*/  SHF.R.S32.HI R47, RZ, 0x1f, R46 ;  /* 0x0000001fff2f7819 */ /* 0x000fc6000001142e */
[----:B------:R-:W-:Y:S01]  /*3ba10*/  IMAD.X R29, R30, 0x1, R61, P6 ;  /* 0x000000011e1d7824 */ /* 0x000fe200030e063d */
[----:B------:R-:W-:Y:S01]  /*3ba20*/  IADD3 R44, P6, R46, R3, RZ ;  /* 0x000000032e2c7210 */ /* 0x000fe20007fde0ff */
[----:B------:R-:W-:Y:S01]  /*3ba30*/  IMAD.X R43, R47, 0x1, R57, P1 ;  /* 0x000000012f2b7824 */ /* 0x000fe200008e0639 */
[----:B------:R-:W-:Y:S01]  /*3ba40*/  ISETP.GE.AND P1, PT, R45, UR6, PT ;  /* 0x000000062d007c0c */ /* 0x000fe2000bf26270 */
[----:B------:R-:W-:Y:S02]  /*3ba50*/  ULDC UR6, c[0x0][0x228] ;  /* 0x00008a0000067ab9 */ /* 0x000fe40000000800 */
[----:B------:R-:W-:Y:S01]  /*3ba60*/  IMAD.X R45, R47, 0x1, R56, P6 ;  /* 0x000000012f2d7824 */ /* 0x000fe200030e0638 */
[----:B------:R0:W-:Y:S01]  /*3ba70*/  @P3 STG.E.U8 desc[UR32][R28.64], R31 ;  /* 0x0000001f1c003986 */ /* 0x0001e2000c101120 */
[----:B------:R-:W-:Y:S01]  /*3ba80*/  ISETP.LT.AND P3, PT, R33, UR6, !P2 ;  /* 0x0000000621007c0c */ /* 0x000fe2000d761270 */
[----:B------:R-:W-:Y:S02]  /*3ba90*/  ULDC UR6, c[0x0][0x228] ;  /* 0x00008a0000067ab9 */ /* 0x000fe40000000800 */
[----:B------:R-:W-:Y:S01]  /*3baa0*/  ISETP.LT.AND P2, PT, R39, UR6, !P2 ;  /* 0x0000000627007c0c */ /* 0x000fe2000d741270 */
[----:B------:R-:W-:Y:S01]  /*3bab0*/  ULDC UR6, c[0x0][0x228] ;  /* 0x00008a0000067ab9 */ /* 0x000fe20000000800 */
[----:B0-----:R-:W3:Y:S01]  /*3bac0*/  LDL.LU.64 R28, [R1+0x1700] ;  /* 0x00170000011c7983 */ /* 0x001ee20000300a00 */
[----:B--2---:R-:W-:-:S02]  /*3bad0*/  PRMT R40, R36, 0x7770, RZ ;  /* 0x0000777024287816 */ /* 0x004fc400000000ff */
[----:B------:R-:W-:-:S03]  /*3bae0*/  PRMT R30, R36, 0x7771, RZ ;  /* 0x00007771241e7816 */ /* 0x000fc600000000ff */
[----:B------:R0:W-:Y:S04]  /*3baf0*/  @P4 STG.E.U8 desc[UR32][R42.64], R40 ;  /* 0x000000282a004986 */ /* 0x0001e8000c101120 */
[----:B------:R1:W-:Y:S01]  /*3bb00*/  @P5 STG.E.U8 desc[UR32][R44.64], R30 ;  /* 0x0000001e2c005986 */ /* 0x0003e2000c101120 */
[----:B------:R-:W-:Y:S01]  /*3bb10*/  ISETP.LT.AND P4, PT, R55, UR8, !P1 ;  /* 0x0000000837007c0c */ /* 0x000fe2000cf81270 */
[----:B------:R-:W-:Y:S01]  /*3bb20*/  ULDC UR8, c[0x0][0x228] ;  /* 0x00008a0000087ab9 */ /* 0x000fe20000000800 */
[----:B0-----:R-:W-:Y:S01]  /*3bb30*/  VIADD R40, R46, UR4 ;  /* 0x000000042e287c36 */ /* 0x001fe20008000000 */
[----:B------:R-:W-:Y:S01]  /*3bb40*/  PRMT R38, R36, 0x7773, RZ ;  /* 0x0000777324267816 */ /* 0x000fe200000000ff */
[----:B------:R-:W-:Y:S01]  /*3bb50*/  ULDC UR4, c[0x0][0x228] ;  /* 0x00008a0000047ab9 */ /* 0x000fe20000000800 */
[----:B-1----:R-:W-:-:S02]  /*3bb60*/  IADD3 R30, P6, R46, R58, RZ ;  /* 0x0000003a2e1e7210 */ /* 0x002fc40007fde0ff */
[----:B------:R-:W-:Y:S02]  /*3bb70*/  IADD3 R46, P5, R46, R60, RZ ;  /* 0x0000003c2e2e7210 */ /* 0x000fe40007fbe0ff */
[----:B------:R-:W-:Y:S01]  /*3bb80*/  PRMT R45, R36, 0x7772, RZ ;  /* 0x00007772242d7816 */ /* 0x000fe200000000ff */
[C---:B------:R-:W-:Y:S01]  /*3bb90*/  IMAD.X R31, R47.reuse, 0x1, R59, P6 ;  /* 0x000000012f1f7824 */ /* 0x040fe200030e063b */
[----:B------:R-:W-:Y:S02]  /*3bba0*/  SHF.R.S32.HI R42, RZ, 0x1f, R40 ;  /* 0x0000001fff2a7819 */ /* 0x000fe40000011428 */
[----:B------:R-:W-:Y:S01]  /*3bbb0*/  IADD3 R44, P6, R40, R2, RZ ;  /* 0x00000002282c7210 */ /* 0x000fe20007fde0ff */
[----:B------:R-:W-:Y:S01]  /*3bbc0*/  IMAD.X R47, R47, 0x1, R61, P5 ;  /* 0x000000012f2f7824 */ /* 0x000fe200028e063d */
[----:B------:R0:W-:Y:S01]  /*3bbd0*/  @P3 STG.E.U8 desc[UR32][R30.64], R45 ;  /* 0x0000002d1e003986 */ /* 0x0001e2000c101120 */
[----:B------:R-:W-:Y:S02]  /*3bbe0*/  PRMT R36, R41, 0x7770, RZ ;  /* 0x0000777029247816 */ /* 0x000fe400000000ff */
[----:B------:R-:W-:Y:S01]  /*3bbf0*/  ISETP.LT.AND P3, PT, R34, UR4, !P1 ;  /* 0x0000000422007c0c */ /* 0x000fe2000cf61270 */
[----:B------:R1:W-:Y:S01]  /*3bc00*/  @P2 STG.E.U8 desc[UR32][R46.64], R38 ;  /* 0x000000262e002986 */ /* 0x0003e2000c101120 */
[----:B------:R-:W-:Y:S01]  /*3bc10*/  ULDC UR4, c[0x0][0x22c] ;  /* 0x00008b0000047ab9 */ /* 0x000fe20000000800 */
[----:B0-----:R-:W-:Y:S01]  /*3bc20*/  IMAD.X R45, R42, 0x1, R57, P6 ;  /* 0x000000012a2d7824 */ /* 0x001fe200030e0639 */
[----:B------:R-:W-:Y:S01]  /*3bc30*/  IADD3 R42, P2, R40, R3, RZ ;  /* 0x00000003282a7210 */ /* 0x000fe20007f5e0ff */
[----:B------:R-:W2:Y:S01]  /*3bc40*/  LDL.LU.64 R30, [R1+0x16f8] ;  /* 0x0016f800011e7983 */ /* 0x000ea20000300a00 */
[----:B-1----:R-:W-:-:S03]  /*3bc50*/  VIADD R47, R35, 0xb ;  /* 0x0000000b232f7836 */ /* 0x002fc60000000000 */
[----:B------:R0:W-:Y:S01]  /*3bc60*/  @P4 STG.E.U8 desc[UR32][R44.64], R36 ;  /* 0x000000242c004986 */ /* 0x0001e2000c101120 */
[----:B------:R-:W-:Y:S01]  /*3bc70*/  ISETP.LT.AND P4, PT, R33, UR6, !P1 ;  /* 0x0000000621007c0c */ /* 0x000fe2000cf81270 */
[----:B------:R-:W-:Y:S01]  /*3bc80*/  ULDC UR6, c[0x0][0x228] ;  /* 0x00008a0000067ab9 */ /* 0x000fe20000000800 */
[C---:B------:R-:W-:Y:S02]  /*3bc90*/  IADD3 R46, P5, R40.reuse, R58, RZ ;  /* 0x0000003a282e7210 */ /* 0x040fe40007fbe0ff */
[----:B------:R-:W-:Y:S02]  /*3bca0*/  PRMT R38, R41, 0x7771, RZ ;  /* 0x0000777129267816 */ /* 0x000fe400000000ff */
[----:B0-----:R-:W-:Y:S02]  /*3bcb0*/  SHF.R.S32.HI R36, RZ, 0x1f, R40 ;  /* 0x0000001fff247819 */ /* 0x001fe40000011428 */
[----:B------:R-:W-:-:S03]  /*3bcc0*/  IADD3 R44, P6, R40, R60, RZ ;  /* 0x0000003c282c7210 */ /* 0x000fc60007fde0ff */
[C---:B------:R-:W-:Y:S01]  /*3bcd0*/  IMAD.X R43, R36.reuse, 0x1, R56, P2 ;  /* 0x00000001242b7824 */ /* 0x040fe200010e0638 */
[----:B------:R-:W-:Y:S01]  /*3bce0*/  ISETP.GE.AND P2, PT, R47, UR4, PT ;  /* 0x000000042f007c0c */ /* 0x000fe2000bf46270 */
[C---:B------:R-:W-:Y:S01]  /*3bcf0*/  IMAD.X R47, R36.reuse, 0x1, R59, P5 ;  /* 0x00000001242f7824 */ /* 0x040fe200028e063b */
[----:B------:R-:W-:Y:S01]  /*3bd00*/  ULDC UR4, c[0x0][0x248] ;  /* 0x0000920000047ab9 */ /* 0x000fe20000000800 */
[----:B------:R-:W-:Y:S01]  /*3bd10*/  IMAD.X R45, R36, 0x1, R61, P6 ;  /* 0x00000001242d7824 */ /* 0x000fe200030e063d */
[----:B------:R-:W-:Y:S01]  /*3bd20*/  PRMT R36, R41, 0x7772, RZ ;  /* 0x0000777229247816 */ /* 0x000fe200000000ff */
[----:B------:R-:W-:Y:S01]  /*3bd30*/  @P3 STG.E.U8 desc[UR32][R42.64], R38 ;  /* 0x000000262a003986 */ /* 0x000fe2000c101120 */
[----:B------:R-:W-:Y:S01]  /*3bd40*/  ISETP.LT.AND P1, PT, R39, UR8, !P1 ;  /* 0x0000000827007c0c */ /* 0x000fe2000cf21270 */
[----:B------:R-:W-:Y:S02]  /*3bd50*/  ULDC UR8, c[0x0][0x228] ;  /* 0x00008a0000087ab9 */ /* 0x000fe40000000800 */
[----:B------:R0:W-:Y:S01]  /*3bd60*/  @P4 STG.E.U8 desc[UR32][R46.64], R36 ;  /* 0x000000242e004986 */ /* 0x0001e2000c101120 */
[----:B------:R-:W-:Y:S01]  /*3bd70*/  ISETP.LT.AND P4, PT, R55, UR6, !P2 ;  /* 0x0000000637007c0c */ /* 0x000fe2000d781270 */
[----:B------:R-:W-:Y:S01]  /*3bd80*/  ULDC UR6, c[0x0][0x22c] ;  /* 0x00008b0000067ab9 */ /* 0x000fe20000000800 */
[----:B------:R-:W-:Y:S01]  /*3bd90*/  PRMT R41, R41, 0x7773, RZ ;  /* 0x0000777329297816 */ /* 0x000fe200000000ff */
[----:B0-----:R-:W-:Y:S01]  /*3bda0*/  VIADD R36, R40, UR4 ;  /* 0x0000000428247c36 */ /* 0x001fe20008000000 */
[----:B------:R-:W-:-:S05]  /*3bdb0*/  PRMT R42, R37, 0x7770, RZ ;  /* 0x00007770252a7816 */ /* 0x000fca00000000ff */
[----:B------:R0:W-:Y:S01]  /*3bdc0*/  @P1 STG.E.U8 desc[UR32][R44.64], R41 ;  /* 0x000000292c001986 */ /* 0x0001e2000c101120 */
[----:B------:R-:W-:Y:S01]  /*3bdd0*/  ULDC UR4, c[0x0][0x22c] ;  /* 0x00008b0000047ab9 */ /* 0x000fe20000000800 */
[----:B------:R-:W-:Y:S02]  /*3bde0*/  SHF.R.S32.HI R38, RZ, 0x1f, R36 ;  /* 0x0000001fff267819 */ /* 0x000fe40000011424 */
[----:B------:R-:W-:-:S05]  /*3bdf0*/  IADD3 R46, P6, R36, R2, RZ ;  /* 0x00000002242e7210 */ /* 0x000fca0007fde0ff */
[----:B------:R-:W-:-:S05]  /*3be00*/  IMAD.X R47, R38, 0x1, R57, P6 ;  /* 0x00000001262f7824 */ /* 0x000fca00030e0639 */
[----:B------:R1:W-:Y:S01]  /*3be10*/  @P4 STG.E.U8 desc[UR32][R46.64], R42 ;  /* 0x0000002a2e004986 */ /* 0x0003e2000c101120 */
[----:B------:R-:W-:Y:S01]  /*3be20*/  ISETP.LT.AND P1, PT, R34, UR8, !P2 ;  /* 0x0000000822007c0c */ /* 0x000fe2000d721270 */
[----:B0-----:R-:W-:Y:S01]  /*3be30*/  VIADD R41, R35, 0xc ;  /* 0x0000000c23297836 */ /* 0x001fe20000000000 */
[C---:B------:R-:W-:Y:S01]  /*3be40*/  IADD3 R44, P3, R36.reuse, R3, RZ ;  /* 0x00000003242c7210 */ /* 0x040fe20007f7e0ff */
[----:B------:R-:W-:Y:S01]  /*3be50*/  ULDC UR8, c[0x0][0x228] ;  /* 0x00008a0000087ab9 */ /* 0x000fe20000000800 */
[----:B-1----:R-:W4:Y:S01]  /*3be60*/  LDL.LU R42, [R1+0x16f0] ;  /* 0x0016f000012a7983 */ /* 0x002f220000300800 */
[----:B------:R-:W-:Y:S02]  /*3be70*/  IADD3 R40, P6, R36, R58, RZ ;  /* 0x0000003a24287210 */ /* 0x000fe40007fde0ff */
[C---:B------:R-:W-:Y:S01]  /*3be80*/  IMAD.X R45, R38.reuse, 0x1, R56, P3 ;  /* 0x00000001262d7824 */ /* 0x040fe200018e0638 */
[----:B------:R-:W-:Y:S01]  /*3be90*/  ISETP.GE.AND P3, PT, R41, UR4, PT ;  /* 0x0000000429007c0c */ /* 0x000fe2000bf66270 */
[----:B------:R-:W-:Y:S01]  /*3bea0*/  ULDC UR4, c[0x0][0x248] ;  /* 0x0000920000047ab9 */ /* 0x000fe20000000800 */
[----:B------:R-:W-:Y:S01]  /*3beb0*/  PRMT R47, R37, 0x7771, RZ ;  /* 0x00007771252f7816 */ /* 0x000fe200000000ff */
[----:B------:R-:W-:Y:S01]  /*3bec0*/  IMAD.X R41, R38, 0x1, R59, P6 ;  /* 0x0000000126297824 */ /* 0x000fe200030e063b */
[----:B------:R-:W-:-:S03]  /*3bed0*/  IADD3 R46, P6, R36, R60, RZ ;  /* 0x0000003c242e7210 */ /* 0x000fc60007fde0ff */
[----:B------:R0:W-:Y:S02]  /*3bee0*/  @P1 STG.E.U8 desc[UR32][R44.64], R47 ;  /* 0x0000002f2c001986 */ /* 0x0001e4000c101120 */
[----:B0-----:R-:W-:Y:S02]  /*3bef0*/  IMAD.X R47, R38, 0x1, R61, P6 ;  /* 0x00000001262f7824 */ /* 0x001fe400030e063d */
[----:B------:R-:W3:Y:S01]  /*3bf00*/  LDL.LU R38, [R1+0x16ec] ;  /* 0x0016ec0001267983 */ /* 0x000ee20000300800 */
[----:B------:R-:W-:Y:S01]  /*3bf10*/  ISETP.LT.AND P5, PT, R33, UR10, !P2 ;  /* 0x0000000a21007c0c */ /* 0x000fe2000d7a1270 */
[----:B------:R-:W-:Y:S01]  /*3bf20*/  VIADD R45, R36, UR4 ;  /* 0x00000004242d7c36 */ /* 0x000fe20008000000 */
[----:B------:R-:W-:Y:S01]  /*3bf30*/  PRMT R43, R37, 0x7772, RZ ;  /* 0x00007772252b7816 */ /* 0x000fe200000000ff */
[----:B------:R-:W-:Y:S01]  /*3bf40*/  VIADD R44, R35, 0xd ;  /* 0x0000000d232c7836 */ /* 0x000fe20000000000 */
[----:B------:R-:W-:Y:S01]  /*3bf50*/  ISETP.LT.AND P2, PT, R39, UR8, !P2 ;  /* 0x0000000827007c0c */ /* 0x000fe2000d741270 */
[----:B------:R-:W-:Y:S01]  /*3bf60*/  ULDC UR10, c[0x0][0x228] ;  /* 0x00008a00000a7ab9 */ /* 0x000fe20000000800 */
[----:B------:R-:W-:Y:S01]  /*3bf70*/  IADD3 R36, P6, R45, R3, RZ ;  /* 0x000000032d247210 */ /* 0x000fe20007fde0ff */
[----:B------:R-:W-:Y:S01]  /*3bf80*/  ULDC UR8, c[0x0][0x228] ;  /* 0x00008a0000087ab9 */ /* 0x000fe20000000800 */
[----:B------:R-:W-:-:S05]  /*3bf90*/  ULDC UR4, c[0x0][0x248] ;  /* 0x0000920000047ab9 */ /* 0x000fca0000000800 */
[----:B------:R0:W-:Y:S01]  /*3bfa0*/  @P5 STG.E.U8 desc[UR32][R40.64], R43 ;  /* 0x0000002b28005986 */ /* 0x0001e2000c101120 */
[----:B------:R-:W-:Y:S01]  /*3bfb0*/  ISETP.LT.AND P4, PT, R55, UR10, !P3 ;  /* 0x0000000a37007c0c */ /* 0x000fe2000df81270 */
[----:B------:R-:W-:Y:S01]  /*3bfc0*/  ULDC UR10, c[0x0][0x228] ;  /* 0x00008a00000a7ab9 */ /* 0x000fe20000000800 */
[----:B------:R-:W-:Y:S01]  /*3bfd0*/  ISETP.LT.AND P5, PT, R34, UR12, !P3 ;  /* 0x0000000c22007c0c */ /* 0x000fe2000dfa1270 */
[----:B------:R-:W-:Y:S01]  /*3bfe0*/  ULDC UR12, c[0x0][0x228] ;  /* 0x00008a00000c7ab9 */ /* 0x000fe20000000800 */
[----:B0-----:R-:W-:Y:S02]  /*3bff0*/  SHF.R.S32.HI R43, RZ, 0x1f, R45 ;  /* 0x0000001fff2b7819 */ /* 0x001fe4000001142d */
[----:B------:R-:W-:-:S05]  /*3c000*/  IADD3 R40, P1, R45, R2, RZ ;  /* 0x000000022d287210 */ /* 0x000fca0007f3e0ff */
[----:B------:R-:W-:Y:S01]  /*3c010*/  IMAD.X R41, R43, 0x1, R57, P1 ;  /* 0x000000012b297824 */ /* 0x000fe200008e0639 */
[----:B------:R-:W-:Y:S01]  /*3c020*/  ISETP.GE.AND P1, PT, R44, UR6, PT ;  /* 0x000000062c007c0c */ /* 0x000fe2000bf26270 */
[----:B------:R-:W-:Y:S01]  /*3c030*/  ULDC UR6, c[0x0][0x228] ;  /* 0x00008a0000067ab9 */ /* 0x000fe20000000800 */
[----:B------:R-:W-:Y:S01]  /*3c040*/  PRMT R44, R37, 0x7773, RZ ;  /* 0x00007773252c7816 */ /* 0x000fe200000000ff */
[----:B------:R-:W-:-:S04]  /*3c050*/  IMAD.X R37, R43, 0x1, R56, P6 ;  /* 0x000000012b257824 */ /* 0x000fc800030e0638 */
[----:B------:R0:W-:Y:S01]  /*3c060*/  @P2 STG.E.U8 desc[UR32][R46.64], R44 ;  /* 0x0000002c2e002986 */ /* 0x0001e2000c101120 */
[----:B------:R-:W-:Y:S01]  /*3c070*/  ISETP.LT.AND P2, PT, R33, UR6, !P3 ;  /* 0x0000000621007c0c */ /* 0x000fe2000df41270 */
[----:B------:R-:W-:Y:S01]  /*3c080*/  ULDC UR6, c[0x0][0x228] ;  /* 0x00008a0000067ab9 */ /* 0x000fe20000000800 */
[----:B------:R-:W-:Y:S01]  /*3c090*/  ISETP.LT.AND P3, PT, R39, UR8, !P3 ;  /* 0x0000000827007c0c */ /* 0x000fe2000df61270 */
[----:B------:R-:W-:Y:S01]  /*3c0a0*/  ULDC UR8, c[0x0][0x228] ;  /* 0x00008a0000087ab9 */ /* 0x000fe20000000800 */
[----:B0-----:R-:W-:Y:S01]  /*3c0b0*/  VIADD R44, R45, UR4 ;  /* 0x000000042d2c7c36 */ /* 0x001fe20008000000 */
[----:B------:R-:W-:Y:S01]  /*3c0c0*/  ULDC UR4, c[0x0][0x228] ;  /* 0x00008a0000047ab9 */ /* 0x000fe20000000800 */
[C---:B----4-:R-:W-:Y:S02]  /*3c0d0*/  PRMT R46, R42.reuse, 0x7770, RZ ;  /* 0x000077702a2e7816 */ /* 0x050fe400000000ff */
[----:B------:R-:W-:-:S03]  /*3c0e0*/  PRMT R47, R42, 0x7771, RZ ;  /* 0x000077712a2f7816 */ /* 0x000fc600000000ff */
[----:B------:R0:W-:Y:S04]  /*3c0f0*/  @P4 STG.E.U8 desc[UR32][R40.64], R46 ;  /* 0x0000002e28004986 */ /* 0x0001e8000c101120 */
[----:B------:R1:W-:Y:S01]  /*3c100*/  @P5 STG.E.U8 desc[UR32][R36.64], R47 ;  /* 0x0000002f24005986 */ /* 0x0003e2000c101120 */
[C---:B0-----:R-:W-:Y:S02]  /*3c110*/  IADD3 R46, P6, R45.reuse, R58, RZ ;  /* 0x0000003a2d2e7210 */ /* 0x041fe40007fde0ff */
[----:B------:R-:W-:Y:S02]  /*3c120*/  IADD3 R40, P5, R45, R60, RZ ;  /* 0x0000003c2d287210 */ /* 0x000fe40007fbe0ff */
[----:B-1----:R-:W-:Y:S01]  /*3c130*/  PRMT R37, R42, 0x7772, RZ ;  /* 0x000077722a257816 */ /* 0x002fe200000000ff */
[----:B------:R-:W-:-:S02]  /*3c140*/  IMAD.X R47, R43, 0x1, R59, P6 ;  /* 0x000000012b2f7824 */ /* 0x000fc400030e063b */
[----:B------:R-:W-:Y:S01]  /*3c150*/  IMAD.X R41, R43, 0x1, R61, P5 ;  /* 0x000000012b297824 */ /* 0x000fe200028e063d */
[----:B------:R-:W-:Y:S02]  /*3c160*/  PRMT R43, R42, 0x7773, RZ ;  /* 0x000077732a2b7816 */ /* 0x000fe400000000ff */
[----:B------:R0:W-:Y:S01]  /*3c170*/  @P2 STG.E.U8 desc[UR32][R46.64], R37 ;  /* 0x000000252e002986 */ /* 0x0001e2000c101120 */
[----:B------:R-:W-:Y:S01]  /*3c180*/  ISETP.LT.AND P4, PT, R55, UR6, !P1 ;  /* 0x0000000637007c0c */ /* 0x000fe2000cf81270 */
[----:B------:R-:W-:Y:S02]  /*3c190*/  ULDC UR6, c[0x0][0x228] ;  /* 0x00008a0000067ab9 */ /* 0x000fe40000000800 */
[----:B------:R1:W-:Y:S01]  /*3c1a0*/  @P3 STG.E.U8 desc[UR32][R40.64], R43 ;  /* 0x0000002b28003986 */ /* 0x0003e2000c101120 */
[----:B------:R-:W-:Y:S01]  /*3c1b0*/  ISETP.LT.AND P3, PT, R34, UR4, !P1 ;  /* 0x0000000422007c0c */ /* 0x000fe2000cf61270 */
[----:B------:R-:W-:Y:S01]  /*3c1c0*/  ULDC UR4, c[0x0][0x22c] ;  /* 0x00008b0000047ab9 */ /* 0x000fe20000000800 */
[----:B------:R-:W-:-:S02]  /*3c1d0*/  SHF.R.S32.HI R45, RZ, 0x1f, R44 ;  /* 0x0000001fff2d7819 */ /* 0x000fc4000001142c */
[C---:B------:R-:W-:Y:S02]  /*3c1e0*/  IADD3 R36, P6, R44.reuse, R2, RZ ;  /* 0x000000022c247210 */ /* 0x040fe40007fde0ff */
[----:B0-----:R-:W-:-:S03]  /*3c1f0*/  IADD3 R46, P2, R44, R3, RZ ;  /* 0x000000032c2e7210 */ /* 0x001fc60007f5e0ff */
[C---:B------:R-:W-:Y:S01]  /*3c200*/  IMAD.X R37, R45.reuse, 0x1, R57, P6 ;  /* 0x000000012d257824 */ /* 0x040fe200030e0639 */
[C---:B---3--:R-:W-:Y:S01]  /*3c210*/  PRMT R42, R38.reuse, 0x7770, RZ ;  /* 0x00007770262a7816 */ /* 0x048fe200000000ff */
[----:B------:R-:W-:Y:S01]  /*3c220*/  IMAD.X R47, R45, 0x1, R56, P2 ;  /* 0x000000012d2f7824 */ /* 0x000fe200010e0638 */
[----:B-1----:R-:W-:-:S03]  /*3c230*/  PRMT R43, R38, 0x7771, RZ ;  /* 0x00007771262b7816 */ /* 0x002fc600000000ff */
[----:B------:R-:W-:Y:S04]  /*3c240*/  @P4 STG.E.U8 desc[UR32][R36.64], R42 ;  /* 0x0000002a24004986 */ /* 0x000fe8000c101120 */
[----:B------:R0:W-:Y:S01]  /*3c250*/  @P3 STG.E.U8 desc[UR32][R46.64], R43 ;  /* 0x0000002b2e003986 */ /* 0x0001e2000c101120 */
[----:B------:R-:W-:Y:S01]  /*3c260*/  ISETP.LT.AND P4, PT, R33, UR6, !P1 ;  /* 0x0000000621007c0c */ /* 0x000fe2000cf81270 */
[----:B------:R-:W-:Y:S01]  /*3c270*/  VIADD R41, R35, 0xe ;  /* 0x0000000e23297836 */ /* 0x000fe20000000000 */
[----:B------:R-:W-:Y:S01]  /*3c280*/  ISETP.LT.AND P1, PT, R39, UR8, !P1 ;  /* 0x0000000827007c0c */ /* 0x000fe2000cf21270 */
[----:B------:R-:W-:Y:S01]  /*3c290*/  ULDC UR8, c[0x0][0x228] ;  /* 0x00008a0000087ab9 */ /* 0x000fe20000000800 */
[C---:B------:R-:W-:Y:S01]  /*3c2a0*/  IADD3 R40, P5, R44.reuse, R58, RZ ;  /* 0x0000003a2c287210 */ /* 0x040fe20007fbe0ff */
[----:B------:R-:W-:Y:S01]  /*3c2b0*/  ULDC UR6, c[0x0][0x228] ;  /* 0x00008a0000067ab9 */ /* 0x000fe20000000800 */
[----:B0-----:R-:W3:Y:S01]  /*3c2c0*/  LDL.LU R43, [R1+0x16e8] ;  /* 0x0016e800012b7983 */ /* 0x001ee20000300800 */
[----:B------:R-:W-:-:S02]  /*3c2d0*/  IADD3 R36, P6, R44, R60, RZ ;  /* 0x0000003c2c247210 */ /* 0x000fc40007fde0ff */
[----:B------:R-:W-:Y:S01]  /*3c2e0*/  ISETP.GE.AND P2, PT, R41, UR4, PT ;  /* 0x0000000429007c0c */ /* 0x000fe2000bf46270 */
[C---:B------:R-:W-:Y:S01]  /*3c2f0*/  IMAD.X R41, R45.reuse, 0x1, R59, P5 ;  /* 0x000000012d297824 */ /* 0x040fe200028e063b */
[C---:B------:R-:W-:Y:S01]  /*3c300*/  PRMT R42, R38.reuse, 0x7772, RZ ;  /* 0x00007772262a7816 */ /* 0x040fe200000000ff */
[----:B------:R-:W-:Y:S01]  /*3c310*/  IMAD.X R37, R45, 0x1, R61, P6 ;  /* 0x000000012d257824 */ /* 0x000fe200030e063d */
[----:B------:R-:W-:Y:S01]  /*3c320*/  PRMT R38, R38, 0x7773, RZ ;  /* 0x0000777326267816 */ /* 0x000fe200000000ff */
[----:B------:R-:W-:Y:S02]  /*3c330*/  ULDC UR4, c[0x0][0x248] ;  /* 0x0000920000047ab9 */ /* 0x000fe40000000800 */
[----:B------:R0:W-:Y:S01]  /*3c340*/  @P4 STG.E.U8 desc[UR32][R40.64], R42 ;  /* 0x0000002a28004986 */ /* 0x0001e2000c101120 */
[----:B------:R-:W-:Y:S01]  /*3c350*/  ISETP.LT.AND P4, PT, R34, UR8, !P2 ;  /* 0x0000000822007c0c */ /* 0x000fe2000d781270 */
[----:B------:R-:W-:Y:S01]  /*3c360*/  ULDC UR8, c[0x0][0x228] ;  /* 0x00008a0000087ab9 */ /* 0x000fe20000000800 */
[----:B------:R-:W-:Y:S01]  /*3c370*/  ISETP.LT.AND P6, PT, R33, UR10, !P2 ;  /* 0x0000000a21007c0c */ /* 0x000fe2000d7c1270 */
[----:B------:R1:W-:Y:S01]  /*3c380*/  @P1 STG.E.U8 desc[UR32][R36.64], R38 ;  /* 0x0000002624001986 */ /* 0x0003e2000c101120 */
[----:B------:R-:W-:Y:S01]  /*3c390*/  ISETP.LT.AND P1, PT, R55, UR6, !P2 ;  /* 0x0000000637007c0c */ /* 0x000fe2000d721270 */
[----:B------:R-:W-:Y:S01]  /*3c3a0*/  VIADD R46, R44, UR4 ;  /* 0x000000042c2e7c36 */ /* 0x000fe20008000000 */
[----:B------:R-:W-:Y:S01]  /*3c3b0*/  ISETP.LT.AND P2, PT, R39, UR8, !P2 ;  /* 0x0000000827007c0c */ /* 0x000fe2000d741270 */
[----:B------:R-:W-:Y:S01]  /*3c3c0*/  ULDC UR4, c[0x0][0x22c] ;  /* 0x00008b0000047ab9 */ /* 0x000fe20000000800 */
[----:B------:R-:W4:Y:S01]  /*3c3d0*/  LDL.LU R39, [R1+0x16e4] ;  /* 0x0016e40001277983 */ /* 0x000f220000300800 */
[----:B------:R-:W-:Y:S01]  /*3c3e0*/  ULDC UR10, c[0x0][0x228] ;  /* 0x00008a00000a7ab9 */ /* 0x000fe20000000800 */
[C---:B------:R-:W-:Y:S01]  /*3c3f0*/  IADD3 R44, P3, R46.reuse, R2, RZ ;  /* 0x000000022e2c7210 */ /* 0x040fe20007f7e0ff */
[----:B------:R-:W-:Y:S01]  /*3c400*/  ULDC UR6, c[0x0][0x22c] ;  /* 0x00008b0000067ab9 */ /* 0x000fe20000000800 */
[----:B0-----:R-:W-:Y:S01]  /*3c410*/  SHF.R.S32.HI R42, RZ, 0x1f, R46 ;  /* 0x0000001fff2a7819 */ /* 0x001fe2000001142e */
[----:B------:R-:W-:Y:S01]  /*3c420*/  ULDC UR8, c[0x0][0x228] ;  /* 0x00008a0000087ab9 */ /* 0x000fe20000000800 */
[----:B------:R-:W-:Y:S01]  /*3c430*/  IADD3 R40, P5, R46, R3, RZ ;  /* 0x000000032e287210 */ /* 0x000fe20007fbe0ff */
[----:B-1----:R-:W-:-:S02]  /*3c440*/  VIADD R36, R35, 0xf ;  /* 0x0000000f23247836 */ /* 0x002fc40000000000 */
[C---:B------:R-:W-:Y:S02]  /*3c450*/  IMAD.X R45, R42.reuse, 0x1, R57, P3 ;  /* 0x000000012a2d7824 */ /* 0x040fe400018e0639 */
[----:B------:R-:W-:Y:S01]  /*3c460*/  IMAD.X R41, R42, 0x1, R56, P5 ;  /* 0x000000012a297824 */ /* 0x000fe200028e0638 */
[----:B------:R-:W-:Y:S01]  /*3c470*/  ISETP.GE.AND P3, PT, R36, UR4, PT ;  /* 0x0000000424007c0c */ /* 0x000fe2000bf66270 */
[----:B------:R-:W-:Y:S01]  /*3c480*/  ULDC UR4, c[0x0][0x248] ;  /* 0x0000920000047ab9 */ /* 0x000fe20000000800 */
[----:B------:R-:W-:-:S05]  /*3c490*/  IADD3 R36, P5, R46, R58, RZ ;  /* 0x0000003a2e247210 */ /* 0x000fca0007fbe0ff */
[----:B------:R-:W-:Y:S01]  /*3c4a0*/  IMAD.X R37, R42, 0x1, R59, P5 ;  /* 0x000000012a257824 */ /* 0x000fe200028e063b */
[----:B------:R-:W-:Y:S01]  /*3c4b0*/  ISETP.LT.AND P5, PT, R34, UR12, !P3 ;  /* 0x0000000c22007c0c */ /* 0x000fe2000dfa1270 */
[----:B------:R-:W-:Y:S01]  /*3c4c0*/  ULDC UR12, c[0x0][0x228] ;  /* 0x00008a00000c7ab9 */ /* 0x000fe20000000800 */
[C---:B---3--:R-:W-:Y:S02]  /*3c4d0*/  PRMT R38, R43.reuse, 0x7770, RZ ;  /* 0x000077702b267816 */ /* 0x048fe400000000ff */
[----:B------:R-:W-:-:S03]  /*3c4e0*/  PRMT R47, R43, 0x7771, RZ ;  /* 0x000077712b2f7816 */ /* 0x000fc600000000ff */
[----:B------:R0:W-:Y:S04]  /*3c4f0*/  @P1 STG.E.U8 desc[UR32][R44.64], R38 ;  /* 0x000000262c001986 */ /* 0x0001e8000c101120 */
[----:B------:R1:W-:Y:S01]  /*3c500*/  @P4 STG.E.U8 desc[UR32][R40.64], R47 ;  /* 0x0000002f28004986 */ /* 0x0003e2000c101120 */
[----:B0-----:R-:W-:Y:S01]  /*3c510*/  PRMT R45, R43, 0x7772, RZ ;  /* 0x000077722b2d7816 */ /* 0x001fe200000000ff */
[C---:B------:R-:W-:Y:S01]  /*3c520*/  VIADD R38, R46.reuse, UR4 ;  /* 0x000000042e267c36 */ /* 0x040fe20008000000 */
[----:B------:R-:W-:Y:S01]  /*3c530*/  ISETP.LT.AND P4, PT, R55, UR10, !P3 ;  /* 0x0000000a37007c0c */ /* 0x000fe2000df81270 */
[----:B------:R-:W-:Y:S01]  /*3c540*/  ULDC UR4, c[0x0][0x248] ;  /* 0x0000920000047ab9 */ /* 0x000fe20000000800 */
[----:B-1----:R-:W-:Y:S01]  /*3c550*/  PRMT R47, R43, 0x7773, RZ ;  /* 0x000077732b2f7816 */ /* 0x002fe200000000ff */
[----:B------:R0:W-:Y:S01]  /*3c560*/  @P6 STG.E.U8 desc[UR32][R36.64], R45 ;  /* 0x0000002d24006986 */ /* 0x0001e2000c101120 */
[----:B------:R-:W-:Y:S01]  /*3c570*/  IADD3 R44, P6, R46, R60, RZ ;  /* 0x0000003c2e2c7210 */ /* 0x000fe20007fde0ff */
[----:B------:R-:W-:Y:S01]  /*3c580*/  ULDC UR10, c[0x0][0x228] ;  /* 0x00008a00000a7ab9 */ /* 0x000fe20000000800 */
[----:B------:R-:W-:-:S02]  /*3c590*/  SHF.R.S32.HI R46, RZ, 0x1f, R38 ;  /* 0x0000001fff2e7819 */ /* 0x000fc40000011426 */
[----:B------:R-:W-:Y:S01]  /*3c5a0*/  IADD3 R40, P1, R38, R2, RZ ;  /* 0x0000000226287210 */ /* 0x000fe20007f3e0ff */
[----:B0-----:R-:W-:Y:S01]  /*3c5b0*/  IMAD.X R45, R42, 0x1, R61, P6 ;  /* 0x000000012a2d7824 */ /* 0x001fe200030e063d */
[----:B------:R-:W-:Y:S01]  /*3c5c0*/  IADD3 R36, P6, R38, R3, RZ ;  /* 0x0000000326247210 */ /* 0x000fe20007fde0ff */
[----:B------:R-:W-:-:S03]  /*3c5d0*/  VIADD R37, R35, 0x10 ;  /* 0x0000001023257836 */ /* 0x000fc60000000000 */
[----:B------:R0:W-:Y:S01]  /*3c5e0*/  @P2 STG.E.U8 desc[UR32][R44.64], R47 ;  /* 0x0000002f2c002986 */ /* 0x0001e2000c101120 */
[C---:B------:R-:W-:Y:S01]  /*3c5f0*/  IMAD.X R41, R46.reuse, 0x1, R57, P1 ;  /* 0x000000012e297824 */ /* 0x040fe200008e0639 */
[----:B------:R-:W-:Y:S01]  /*3c600*/  ISETP.GE.AND P1, PT, R37, UR6, PT ;  /* 0x0000000625007c0c */ /* 0x000fe2000bf26270 */
[----:B------:R-:W-:Y:S01]  /*3c610*/  IMAD.X R37, R46, 0x1, R56, P6 ;  /* 0x000000012e257824 */ /* 0x000fe200030e0638 */
[C---:B----4-:R-:W-:Y:S01]  /*3c620*/  PRMT R42, R39.reuse, 0x7770, RZ ;  /* 0x00007770272a7816 */ /* 0x050fe200000000ff */
[----:B------:R-:W-:Y:S01]  /*3c630*/  ULDC UR6, c[0x0][0x228] ;  /* 0x00008a0000067ab9 */ /* 0x000fe20000000800 */
[----:B------:R-:W-:Y:S01]  /*3c640*/  PRMT R43, R39, 0x7771, RZ ;  /* 0x00007771272b7816 */ /* 0x000fe200000000ff */
[----:B0-----:R-:W3:Y:S04]  /*3c650*/  LDL.LU R47, [R1+0x9bc] ;  /* 0x0009bc00012f7983 */ /* 0x001ee80000300800 */
[----:B------:R0:W-:Y:S04]  /*3c660*/  @P4 STG.E.U8 desc[UR32][R40.64], R42 ;  /* 0x0000002a28004986 */ /* 0x0001e8000c101120 */
[----:B------:R1:W-:Y:S01]  /*3c670*/  @P5 STG.E.U8 desc[UR32][R36.64], R43 ;  /* 0x0000002b24005986 */ /* 0x0003e2000c101120 */
[----:B------:R-:W-:Y:S01]  /*3c680*/  ISETP.LT.AND P2, PT, R33, UR6, !P3 ;  /* 0x0000000621007c0c */ /* 0x000fe2000df41270 */
[----:B------:R-:W-:Y:S01]  /*3c690*/  ULDC UR6, c[0x0][0x228] ;  /* 0x00008a0000067ab9 */ /* 0x000fe20000000800 */
[C---:B------:R-:W-:Y:S01]  /*3c6a0*/  PRMT R44, R39.reuse, 0x7773, RZ ;  /* 0x00007773272c7816 */ /* 0x040fe200000000ff */
[----:B------:R-:W4:Y:S01]  /*3c6b0*/  LDL.LU R33, [R1+0x16e0] ;  /* 0x0016e00001217983 */ /* 0x000f220000300800 */
[C---:B0-----:R-:W-:Y:S01]  /*3c6c0*/  IADD3 R40, P6, R38.reuse, R58, RZ ;  /* 0x0000003a26287210 */ /* 0x041fe20007fde0ff */
[C---:B------:R-:W-:Y:S01]  /*3c6d0*/  VIADD R42, R38.reuse, UR4 ;  /* 0x00000004262a7c36 */ /* 0x040fe20008000000 */
[----:B------:R-:W-:Y:S01]  /*3c6e0*/  IADD3 R38, P5, R38, R60, RZ ;  /* 0x0000003c26267210 */ /* 0x000fe20007fbe0ff */
[----:B------:R-:W-:Y:S01]  /*3c6f0*/  ULDC UR4, c[0x0][0x228] ;  /* 0x00008a0000047ab9 */ /* 0x000fe20000000800 */
[----:B-1----:R-:W-:Y:S01]  /*3c700*/  PRMT R37, R39, 0x7772, RZ ;  /* 0x0000777227257816 */ /* 0x002fe200000000ff */
[----:B------:R-:W-:-:S02]  /*3c710*/  IMAD.X R41, R46, 0x1, R59, P6 ;  /* 0x000000012e297824 */ /* 0x000fc400030e063b */
[----:B------:R-:W-:Y:S02]  /*3c720*/  IMAD.X R39, R46, 0x1, R61, P5 ;  /* 0x000000012e277824 */ /* 0x000fe400028e063d */
[----:B------:R-:W2:Y:S01]  /*3c730*/  LDL.LU R46, [R1+0x9c0] ;  /* 0x0009c000012e7983 */ /* 0x000ea20000300800 */
[----:B------:R-:W-:Y:S01]  /*3c740*/  ISETP.LT.AND P4, PT, R55, UR6, !P1 ;  /* 0x0000000637007c0c */ /* 0x000fe2000cf81270 */
[----:B------:R-:W-:Y:S01]  /*3c750*/  ULDC UR6, c[0x0][0x228] ;  /* 0x00008a0000067ab9 */ /* 0x000fe20000000800 */
[----:B------:R-:W-:Y:S02]  /*3c760*/  SHF.R.S32.HI R43, RZ, 0x1f, R42 ;  /* 0x0000001fff2b7819 */ /* 0x000fe4000001142a */
[----:B------:R-:W-:Y:S01]  /*3c770*/  IADD3 R36, P6, R42, R2, RZ ;  /* 0x000000022a247210 */ /* 0x000fe20007fde0ff */
[----:B------:R0:W-:Y:S04]  /*3c780*/  @P2 STG.E.U8 desc[UR32][R40.64], R37 ;  /* 0x0000002528002986 */ /* 0x0001e8000c101120 */
[----:B0-----:R-:W-:Y:S01]  /*3c790*/  IMAD.X R37, R43, 0x1, R57, P6 ;  /* 0x000000012b257824 */ /* 0x001fe200030e0639 */
[----:B------:R-:W-:-:S02]  /*3c7a0*/  PRMT R40, R32, 0x7770, RZ ;  /* 0x0000777020287816 */ /* 0x000fc400000000ff */
[----:B------:R-:W-:Y:S02]  /*3c7b0*/  PRMT R45, R28, 0x7772, RZ ;  /* 0x000077721c2d7816 */ /* 0x000fe400000000ff */
[----:B---3--:R-:W-:Y:S01]  /*3c7c0*/  ISETP.LT.AND P3, PT, R47, UR8, !P3 ;  /* 0x000000082f007c0c */ /* 0x008fe2000df61270 */
[----:B------:R-:W-:-:S12]  /*3c7d0*/  ULDC UR8, c[0x0][0x228] ;  /* 0x00008a0000087ab9 */ /* 0x000fd80000000800 */
[----:B------:R0:W-:Y:S01]  /*3c7e0*/  @P3 STG.E.U8 desc[UR32][R38.64], R44 ;  /* 0x0000002c26003986 */ /* 0x0001e2000c101120 */
[----:B------:R-:W-:Y:S01]  /*3c7f0*/  ISETP.LT.AND P3, PT, R34, UR4, !P1 ;  /* 0x0000000422007c0c */ /* 0x000fe2000cf61270 */
[----:B------:R-:W-:Y:S02]  /*3c800*/  ULDC UR4, c[0x0][0x22c] ;  /* 0x00008b0000047ab9 */ /* 0x000fe40000000800 */
[----:B------:R1:W-:Y:S01]  /*3c810*/  @P4 STG.E.U8 desc[UR32][R36.64], R40 ;  /* 0x0000002824004986 */ /* 0x0003e2000c101120 */
[----:B--2---:R-:W-:Y:S01]  /*3c820*/  ISETP.LT.AND P4, PT, R46, UR6, !P1 ;  /* 0x000000062e007c0c */ /* 0x004fe2000cf81270 */
[----:B0-----:R-:W-:Y:S01]  /*3c830*/  VIADD R39, R35, 0x11 ;  /* 0x0000001123277836 */ /* 0x001fe20000000000 */
[----:B------:R-:W-:Y:S01]  /*3c840*/  ISETP.LT.AND P1, PT, R47, UR8, !P1 ;  /* 0x000000082f007c0c */ /* 0x000fe2000cf21270 */
[----:B------:R-:W-:Y:S01]  /*3c850*/  ULDC UR6, c[0x0][0x228] ;  /* 0x00008a0000067ab9 */ /* 0x000fe20000000800 */
[C---:B-1----:R-:W-:Y:S01]  /*3c860*/  IADD3 R40, P2, R42.reuse, R3, RZ ;  /* 0x000000032a287210 */ /* 0x042fe20007f5e0ff */
[----:B------:R-:W-:Y:S01]  /*3c870*/  ULDC UR8, c[0x0][0x228] ;  /* 0x00008a0000087ab9 */ /* 0x000fe20000000800 */
[----:B------:R-:W-:-:S02]  /*3c880*/  IADD3 R38, P5, R42, R58, RZ ;  /* 0x0000003a2a267210 */ /* 0x000fc40007fbe0ff */
[----:B------:R-:W-:Y:S01]  /*3c890*/  IADD3 R36, P6, R42, R60, RZ ;  /* 0x0000003c2a247210 */ /* 0x000fe20007fde0ff */
[----:B------:R-:W-:Y:S01]  /*3c8a0*/  IMAD.X R41, R43, 0x1, R56, P2 ;  /* 0x000000012b297824 */ /* 0x000fe200010e0638 */
[----:B------:R-:W-:Y:S01]  /*3c8b0*/  ISETP.GE.AND P2, PT, R39, UR4, PT ;  /* 0x0000000427007c0c */ /* 0x000fe2000bf46270 */
[C---:B------:R-:W-:Y:S01]  /*3c8c0*/  IMAD.X R39, R43.reuse, 0x1, R59, P5 ;  /* 0x000000012b277824 */ /* 0x040fe200028e063b */
[C---:B------:R-:W-:Y:S01]  /*3c8d0*/  PRMT R44, R32.reuse, 0x7771, RZ ;  /* 0x00007771202c7816 */ /* 0x040fe200000000ff */
[----:B------:R-:W-:Y:S01]  /*3c8e0*/  IMAD.X R37, R43, 0x1, R61, P6 ;  /* 0x000000012b257824 */ /* 0x000fe200030e063d */
[C---:B------:R-:W-:Y:S01]  /*3c8f0*/  PRMT R43, R32.reuse, 0x7772, RZ ;  /* 0x00007772202b7816 */ /* 0x040fe200000000ff */
[----:B------:R-:W-:Y:S01]  /*3c900*/  ULDC UR4, c[0x0][0x248] ;  /* 0x0000920000047ab9 */ /* 0x000fe20000000800 */
[----:B------:R-:W-:Y:S01]  /*3c910*/  PRMT R32, R32, 0x7773, RZ ;  /* 0x0000777320207816 */ /* 0x000fe200000000ff */
[----:B------:R-:W-:Y:S01]  /*3c920*/  VIADD R42, R42, UR4 ;  /* 0x000000042a2a7c36 */ /* 0x000fe20008000000 */
[----:B------:R0:W-:Y:S01]  /*3c930*/  @P3 STG.E.U8 desc[UR32][R40.64], R44 ;  /* 0x0000002c28003986 */ /* 0x0001e2000c101120 */
[----:B------:R-:W-:Y:S01]  /*3c940*/  ISETP.LT.AND P5, PT, R46, UR10, !P2 ;  /* 0x0000000a2e007c0c */ /* 0x000fe2000d7a1270 */
[----:B------:R-:W-:Y:S01]  /*3c950*/  ULDC UR4, c[0x0][0x22c] ;  /* 0x00008b0000047ab9 */ /* 0x000fe20000000800 */
[----:B------:R-:W-:Y:S01]  /*3c960*/  ULDC UR10, c[0x0][0x228] ;  /* 0x00008a00000a7ab9 */ /* 0x000fe20000000800 */
[----:B------:R1:W-:Y:S01]  /*3c970*/  @P4 STG.E.U8 desc[UR32][R38.64], R43 ;  /* 0x0000002b26004986 */ /* 0x0003e2000c101120 */
[----:B------:R-:W-:Y:S01]  /*3c980*/  ISETP.LT.AND P4, PT, R55, UR6, !P2 ;  /* 0x0000000637007c0c */ /* 0x000fe2000d781270 */
[----:B------:R-:W-:-:S02]  /*3c990*/  ULDC UR6, c[0x0][0x22c] ;  /* 0x00008b0000067ab9 */ /* 0x000fc40000000800 */
[----:B------:R2:W-:Y:S01]  /*3c9a0*/  @P1 STG.E.U8 desc[UR32][R36.64], R32 ;  /* 0x0000002024001986 */ /* 0x0005e2000c101120 */
[----:B------:R-:W-:Y:S01]  /*3c9b0*/  ISETP.LT.AND P1, PT, R34, UR8, !P2 ;  /* 0x0000000822007c0c */ /* 0x000fe2000d721270 */
[----:B------:R-:W-:Y:S01]  /*3c9c0*/  ULDC UR8, c[0x0][0x228] ;  /* 0x00008a0000087ab9 */ /* 0x000fe20000000800 */
[C---:B0-----:R-:W-:Y:S01]  /*3c9d0*/  IADD3 R40, P6, R42.reuse, R2, RZ ;  /* 0x000000022a287210 */ /* 0x041fe20007fde0ff */
[----:B------:R-:W3:Y:S01]  /*3c9e0*/  LDL.LU R34, [R1+0x16dc] ;  /* 0x0016dc0001227983 */ /* 0x000ee20000300800 */
[----:B-1----:R-:W-:Y:S02]  /*3c9f0*/  IADD3 R38, P3, R42, R3, RZ ;  /* 0x000000032a267210 */ /* 0x002fe40007f7e0ff */
[----:B--2---:R-:W-:Y:S01]  /*3ca00*/  SHF.R.S32.HI R32, RZ, 0x1f, R42 ;  /* 0x0000001fff207819 */ /* 0x004fe2000001142a */
[----:B------:R-:W-:-:S04]  /*3ca10*/  VIADD R37, R35, 0x12 ;  /* 0x0000001223257836 */ /* 0x000fc80000000000 */
[----:B------:R-:W-:Y:S01]  /*3ca20*/  IMAD.X R41, R32, 0x1, R57, P6 ;  /* 0x0000000120297824 */ /* 0x000fe200030e0639 */
[----:B------:R-:W-:Y:S01]  /*3ca30*/  IADD3 R36, P6, R42, R58, RZ ;  /* 0x0000003a2a247210 */ /* 0x000fe20007fde0ff */
[----:B------:R-:W-:Y:S01]  /*3ca40*/  IMAD.X R39, R32, 0x1, R56, P3 ;  /* 0x0000000120277824 */ /* 0x000fe200018e0638 */
[----:B------:R-:W-:Y:S02]  /*3ca50*/  PRMT R43, R28, 0x7770, RZ ;  /* 0x000077701c2b7816 */ /* 0x000fe400000000ff */
[----:B------:R-:W-:Y:S01]  /*3ca60*/  ISETP.GE.AND P3, PT, R37, UR4, PT ;  /* 0x0000000425007c0c */ /* 0x000fe2000bf66270 */
[----:B------:R-:W-:Y:S01]  /*3ca70*/  IMAD.X R37, R32, 0x1, R59, P6 ;  /* 0x0000000120257824 */ /* 0x000fe200030e063b */
[----:B------:R-:W-:Y:S01]  /*3ca80*/  PRMT R44, R28, 0x7771, RZ ;  /* 0x000077711c2c7816 */ /* 0x000fe200000000ff */
[----:B------:R-:W-:Y:S01]  /*3ca90*/  @P4 STG.E.U8 desc[UR32][R40.64], R43 ;  /* 0x0000002b28004986 */ /* 0x000fe2000c101120 */
[----:B------:R-:W-:-:S03]  /*3caa0*/  ULDC UR4, c[0x0][0x248] ;  /* 0x0000920000047ab9 */ /* 0x000fc60000000800 */
[----:B------:R-:W-:Y:S04]  /*3cab0*/  @P1 STG.E.U8 desc[UR32][R38.64], R44 ;  /* 0x0000002c26001986 */ /* 0x000fe8000c101120 */
[----:B------:R0:W-:Y:S04]  /*3cac0*/  @P5 STG.E.U8 desc[UR32][R36.64], R45 ;  /* 0x0000002d24005986 */ /* 0x0001e8000c101120 */
[----:B0-----:R-:W2:Y:S01]  /*3cad0*/  LDL.LU R45, [R1+0x9b8] ;  /* 0x0009b800012d7983 */ /* 0x001ea20000300800 */
[C---:B------:R-:W-:Y:S01]  /*3cae0*/  VIADD R43, R42.reuse, UR4 ;  /* 0x000000042a2b7c36 */ /* 0x040fe20008000000 */
[----:B------:R-:W-:-:S02]  /*3caf0*/  IADD3 R40, P6, R42, R60, RZ ;  /* 0x0000003c2a287210 */ /* 0x000fc40007fde0ff */
[----:B------:R-:W-:Y:S02]  /*3cb00*/  ISETP.LT.AND P2, PT, R47, UR8, !P2 ;  /* 0x000000082f007c0c */ /* 0x000fe4000d741270 */
[----:B------:R-:W-:Y:S01]  /*3cb10*/  ISETP.LT.AND P4, PT, R55, UR10, !P3 ;  /* 0x0000000a37007c0c */ /* 0x000fe2000df81270 */
[----:B------:R-:W-:Y:S01]  /*3cb20*/  VIADD R37, R35, 0x13 ;  /* 0x0000001323257836 */ /* 0x000fe20000000000 */
[----:B------:R-:W-:Y:S01]  /*3cb30*/  SHF.R.S32.HI R42, RZ, 0x1f, R43 ;  /* 0x0000001fff2a7819 */ /* 0x000fe2000001142b */
[----:B------:R-:W-:Y:S01]  /*3cb40*/  IMAD.X R41, R32, 0x1, R61, P6 ;  /* 0x0000000120297824 */ /* 0x000fe200030e063d */
[C---:B------:R-:W-:Y:S01]  /*3cb50*/  IADD3 R38, P1, R43.reuse, R2, RZ ;  /* 0x000000022b267210 */ /* 0x040fe20007f3e0ff */
[----:B------:R-:W3:Y:S01]  /*3cb60*/  LDL.LU R35, [R1+0x16d8] ;  /* 0x0016d80001237983 */ /* 0x000ee20000300800 */
[----:B------:R-:W-:Y:S01]  /*3cb70*/  IADD3 R36, P6, R43, R3, RZ ;  /* 0x000000032b247210 */ /* 0x000fe20007fde0ff */
[----:B------:R-:W-:Y:S01]  /*3cb80*/  ULDC UR4, c[0x0][0x248] ;  /* 0x0000920000047ab9 */ /* 0x000fe20000000800 */
[----:B------:R-:W-:Y:S01]  /*3cb90*/  PRMT R28, R28, 0x7773, RZ ;  /* 0x000077731c1c7816 */ /* 0x000fe200000000ff */
[C---:B------:R-:W-:Y:S01]  /*3cba0*/  IMAD.X R39, R42.reuse, 0x1, R57, P1 ;  /* 0x000000012a277824 */ /* 0x040fe200008e0639 */
[----:B------:R-:W-:Y:S01]  /*3cbb0*/  ISETP.GE.AND P1, PT, R37, UR6, PT ;  /* 0x0000000625007c0c */ /* 0x000fe2000bf26270 */
[----:B------:R-:W-:Y:S01]  /*3cbc0*/  IMAD.X R37, R42, 0x1, R56, P6 ;  /* 0x000000012a257824 */ /* 0x000fe200030e0638 */
[----:B----4-:R-:W-:-:S02]  /*3cbd0*/  PRMT R32, R33, 0x7770, RZ ;  /* 0x0000777021207816 */ /* 0x010fc400000000ff */
[----:B------:R-:W-:Y:S01]  /*3cbe0*/  PRMT R44, R33, 0x7771, RZ ;  /* 0x00007771212c7816 */ /* 0x000fe200000000ff */
[----:B------:R0:W-:Y:S01]  /*3cbf0*/  @P2 STG.E.U8 desc[UR32][R40.64], R28 ;  /* 0x0000001c28002986 */ /* 0x0001e2000c101120 */
[----:B------:R-:W-:Y:S01]  /*3cc00*/  ULDC UR6, c[0x0][0x228] ;  /* 0x00008a0000067ab9 */ /* 0x000fe20000000800 */
[----:B------:R-:W-:Y:S01]  /*3cc10*/  ULDC UR8, c[0x0][0x228] ;  /* 0x00008a0000087ab9 */ /* 0x000fe20000000800 */
[----:B------:R-:W-:Y:S01]  /*3cc20*/  ULDC UR10, c[0x0][0x228] ;  /* 0x00008a00000a7ab9 */ /* 0x000fe20000000800 */
[----:B------:R1:W-:Y:S01]  /*3cc30*/  @P4 STG.E.U8 desc[UR32][R38.64], R32 ;  /* 0x0000002026004986 */ /* 0x0003e2000c101120 */
[----:B--2---:R-:W-:Y:S01]  /*3cc40*/  ISETP.LT.AND P5, PT, R45, UR12, !P3 ;  /* 0x0000000c2d007c0c */ /* 0x004fe2000dfa1270 */
[C---:B0-----:R-:W-:Y:S01]  /*3cc50*/  VIADD R28, R43.reuse, UR4 ;  /* 0x000000042b1c7c36 */ /* 0x041fe20008000000 */
[----:B------:R-:W-:Y:S01]  /*3cc60*/  ISETP.LT.AND P2, PT, R46, UR6, !P3 ;  /* 0x000000062e007c0c */ /* 0x000fe2000df41270 */
[----:B------:R-:W-:Y:S01]  /*3cc70*/  ULDC UR6, c[0x0][0x228] ;  /* 0x00008a0000067ab9 */ /* 0x000fe20000000800 */
[----:B-1----:R-:W-:Y:S01]  /*3cc80*/  IADD3 R38, P6, R43, R58, RZ ;  /* 0x0000003a2b267210 */ /* 0x002fe20007fde0ff */
[----:B------:R-:W-:Y:S01]  /*3cc90*/  ULDC UR4, c[0x0][0x228] ;  /* 0x00008a0000047ab9 */ /* 0x000fe20000000800 */
[----:B------:R-:W-:Y:S01]  /*3cca0*/  ISETP.LT.AND P4, PT, R55, UR8, !P1 ;  /* 0x0000000837007c0c */ /* 0x000fe2000cf81270 */
[----:B------:R-:W-:Y:S01]  /*3ccb0*/  ULDC UR8, c[0x0][0x228] ;  /* 0x00008a0000087ab9 */ /* 0x000fe20000000800 */
[----:B------:R-:W-:Y:S01]  /*3ccc0*/  PRMT R41, R33, 0x7772, RZ ;  /* 0x0000777221297816 */ /* 0x000fe200000000ff */
[----:B------:R-:W-:-:S04]  /*3ccd0*/  ULDC UR12, c[0x0][0x228] ;  /* 0x00008a00000c7ab9 */ /* 0x000fc80000000800 */
[----:B------:R0:W-:Y:S04]  /*3cce0*/  @P5 STG.E.U8 desc[UR32][R36.64], R44 ;  /* 0x0000002c24005986 */ /* 0x0001e8000c101120 */
[----:B0-----:R-:W2:Y:S01]  /*3ccf0*/  LDL.LU R44, [R1+0x74c] ;  /* 0x00074c00012c7983 */ /* 0x001ea20000300800 */
[----:B------:R-:W-:Y:S01]  /*3cd00*/  ISETP.LT.AND P3, PT, R47, UR6, !P3 ;  /* 0x000000062f007c0c */ /* 0x000fe2000df61270 */
[----:B------:R-:W-:Y:S01]  /*3cd10*/  IMAD.X R39, R42, 0x1, R59, P6 ;  /* 0x000000012a277824 */ /* 0x000fe200030e063b */
[----:B------:R-:W-:Y:S01]  /*3cd20*/  IADD3 R36, P5, R43, R60, RZ ;  /* 0x0000003c2b247210 */ /* 0x000fe20007fbe0ff */
[----:B------:R-:W-:Y:S01]  /*3cd30*/  ULDC UR6, c[0x0][0x228] ;  /* 0x00008a0000067ab9 */ /* 0x000fe20000000800 */
[----:B------:R-:W-:Y:S02]  /*3cd40*/  SHF.R.S32.HI R40, RZ, 0x1f, R28 ;  /* 0x0000001fff287819 */ /* 0x000fe4000001141c */
[----:B------:R-:W-:Y:S01]  /*3cd50*/  IADD3 R32, P6, R28, R2, RZ ;  /* 0x000000021c207210 */ /* 0x000fe20007fde0ff */
[----:B------:R-:W-:Y:S01]  /*3cd60*/  IMAD.X R37, R42, 0x1, R61, P5 ;  /* 0x000000012a257824 */ /* 0x000fe200028e063d */
[----:B------:R-:W-:Y:S01]  /*3cd70*/  PRMT R42, R33, 0x7773, RZ ;  /* 0x00007773212a7816 */ /* 0x000fe200000000ff */
[----:B------:R0:W-:Y:S02]  /*3cd80*/  @P2 STG.E.U8 desc[UR32][R38.64], R41 ;  /* 0x0000002926002986 */ /* 0x0001e4000c101120 */
[----:B------:R-:W-:-:S02]  /*3cd90*/  IMAD.X R33, R40, 0x1, R57, P6 ;  /* 0x0000000128217824 */ /* 0x000fc400030e0639 */
[----:B------:R1:W-:Y:S01]  /*3cda0*/  @P3 STG.E.U8 desc[UR32][R36.64], R42 ;  /* 0x0000002a24003986 */ /* 0x0003e2000c101120 */
[----:B------:R-:W-:Y:S01]  /*3cdb0*/  ISETP.LT.AND P3, PT, R45, UR4, !P1 ;  /* 0x000000042d007c0c */ /* 0x000fe2000cf61270 */
[----:B------:R-:W-:Y:S01]  /*3cdc0*/  ULDC UR4, c[0x0][0x22c] ;  /* 0x00008b0000047ab9 */ /* 0x000fe20000000800 */
[----:B0-----:R-:W-:-:S05]  /*3cdd0*/  PRMT R38, R29, 0x7770, RZ ;  /* 0x000077701d267816 */ /* 0x001fca00000000ff */
[----:B------:R0:W-:Y:S01]  /*3cde0*/  @P4 STG.E.U8 desc[UR32][R32.64], R38 ;  /* 0x0000002620004986 */ /* 0x0001e2000c101120 */
[----:B------:R-:W-:Y:S01]  /*3cdf0*/  ISETP.LT.AND P4, PT, R46, UR6, !P1 ;  /* 0x000000062e007c0c */ /* 0x000fe2000cf81270 */
[----:B------:R-:W-:Y:S01]  /*3ce00*/  ULDC UR6, c[0x0][0x228] ;  /* 0x00008a0000067ab9 */ /* 0x000fe20000000800 */
[C---:B-1----:R-:W-:Y:S02]  /*3ce10*/  IADD3 R36, P6, R28.reuse, R60, RZ ;  /* 0x0000003c1c247210 */ /* 0x042fe40007fde0ff */
[----:B------:R-:W-:Y:S01]  /*3ce20*/  ISETP.LT.AND P1, PT, R47, UR8, !P1 ;  /* 0x000000082f007c0c */ /* 0x000fe2000cf21270 */
[----:B------:R-:W-:Y:S01]  /*3ce30*/  ULDC UR8, c[0x0][0x228] ;  /* 0x00008a0000087ab9 */ /* 0x000fe20000000800 */
[C---:B0-----:R-:W-:Y:S02]  /*3ce40*/  IADD3 R38, P2, R28.reuse, R3, RZ ;  /* 0x000000031c267210 */ /* 0x041fe40007f5e0ff */
[----:B------:R-:W-:-:S03]  /*3ce50*/  IADD3 R32, P5, R28, R58, RZ ;  /* 0x0000003a1c207210 */ /* 0x000fc60007fbe0ff */
[C---:B------:R-:W-:Y:S01]  /*3ce60*/  IMAD.X R39, R40.reuse, 0x1, R56, P2 ;  /* 0x0000000128277824 */ /* 0x040fe200010e0638 */
[----:B------:R-:W-:Y:S01]  /*3ce70*/  PRMT R41, R29, 0x7771, RZ ;  /* 0x000077711d297816 */ /* 0x000fe200000000ff */
[----:B------:R-:W-:-:S04]  /*3ce80*/  IMAD.X R33, R40, 0x1, R59, P5 ;  /* 0x0000000128217824 */ /* 0x000fc800028e063b */
[----:B------:R0:W-:Y:S01]  /*3ce90*/  @P3 STG.E.U8 desc[UR32][R38.64], R41 ;  /* 0x0000002926003986 */ /* 0x0001e2000c101120 */
[C---:B---3--:R-:W-:Y:S02]  /*3cea0*/  PRMT R42, R34.reuse, 0x7772, RZ ;  /* 0x00007772222a7816 */ /* 0x048fe400000000ff */
[C---:B0-----:R-:W-:Y:S02]  /*3ceb0*/  PRMT R39, R34.reuse, 0x7770, RZ ;  /* 0x0000777022277816 */ /* 0x041fe400000000ff */
[C---:B------:R-:W-:Y:S02]  /*3cec0*/  PRMT R41, R34.reuse, 0x7771, RZ ;  /* 0x0000777122297816 */ /* 0x040fe400000000ff */
[----:B------:R-:W-:Y:S01]  /*3ced0*/  PRMT R34, R34, 0x7773, RZ ;  /* 0x0000777322227816 */ /* 0x000fe200000000ff */
[----:B--2---:R-:W-:-:S05]  /*3cee0*/  VIADD R37, R44, 0x14 ;  /* 0x000000142c257836 */ /* 0x004fca0000000000 */
[----:B------:R-:W-:Y:S01]  /*3cef0*/  ISETP.GE.AND P2, PT, R37, UR4, PT ;  /* 0x0000000425007c0c */ /* 0x000fe2000bf46270 */
[----:B------:R-:W-:Y:S01]  /*3cf00*/  IMAD.X R37, R40, 0x1, R61, P6 ;  /* 0x0000000128257824 */ /* 0x000fe200030e063d */
[C---:B------:R-:W-:Y:S01]  /*3cf10*/  PRMT R40, R29.reuse, 0x7772, RZ ;  /* 0x000077721d287816 */ /* 0x040fe200000000ff */
[----:B------:R-:W-:Y:S01]  /*3cf20*/  ULDC UR4, c[0x0][0x248] ;  /* 0x0000920000047ab9 */ /* 0x000fe20000000800 */
[----:B------:R-:W-:-:S03]  /*3cf30*/  PRMT R29, R29, 0x7773, RZ ;  /* 0x000077731d1d7816 */ /* 0x000fc600000000ff */
[----:B------:R0:W-:Y:S01]  /*3cf40*/  @P4 STG.E.U8 desc[UR32][R32.64], R40 ;  /* 0x0000002820004986 */ /* 0x0001e2000c101120 */
[----:B------:R-:W-:Y:S01]  /*3cf50*/  ISETP.LT.AND P4, PT, R55, UR6, !P2 ;  /* 0x0000000637007c0c */ /* 0x000fe2000d781270 */
[----:B------:R-:W-:Y:S01]  /*3cf60*/  ULDC UR6, c[0x0][0x22c] ;  /* 0x00008b0000067ab9 */ /* 0x000fe20000000800 */
[----:B------:R-:W-:Y:S01]  /*3cf70*/  ISETP.LT.AND P3, PT, R45, UR8, !P2 ;  /* 0x000000082d007c0c */ /* 0x000fe2000d761270 */
[----:B------:R1:W-:Y:S01]  /*3cf80*/  @P1 STG.E.U8 desc[UR32][R36.64], R29 ;  /* 0x0000001d24001986 */ /* 0x0003e2000c101120 */
[----:B------:R-:W-:Y:S01]  /*3cf90*/  ISETP.LT.AND P5, PT, R46, UR10, !P2 ;  /* 0x0000000a2e007c0c */ /* 0x000fe2000d7a1270 */
[----:B------:R-:W-:Y:S01]  /*3cfa0*/  ULDC UR8, c[0x0][0x228] ;  /* 0x00008a0000087ab9 */ /* 0x000fe20000000800 */
[----:B------:R-:W-:Y:S01]  /*3cfb0*/  ULDC UR10, c[0x0][0x228] ;  /* 0x00008a00000a7ab9 */ /* 0x000fe20000000800 */
[----:B0-----:R-:W-:Y:S01]  /*3cfc0*/  VIADD R40, R28, UR4 ;  /* 0x000000041c287c36 */ /* 0x001fe20008000000 */
[----:B------:R-:W-:-:S04]  /*3cfd0*/  ULDC UR4, c[0x0][0x22c] ;  /* 0x00008b0000047ab9 */ /* 0x000fc80000000800 */
[----:B------:R-:W-:Y:S02]  /*3cfe0*/  SHF.R.S32.HI R38, RZ, 0x1f, R40 ;  /* 0x0000001fff267819 */ /* 0x000fe40000011428 */
[C---:B------:R-:W-:Y:S02]  /*3cff0*/  IADD3 R28, P6, R40.reuse, R2, RZ ;  /* 0x00000002281c7210 */ /* 0x040fe40007fde0ff */
[----:B------:R-:W-:Y:S01]  /*3d000*/  IADD3 R32, P1, R40, R3, RZ ;  /* 0x0000000328207210 */ /* 0x000fe20007f3e0ff */
[----:B-1----:R-:W-:Y:S02]  /*3d010*/  VIADD R37, R44, 0x15 ;  /* 0x000000152c257836 */ /* 0x002fe40000000000 */
[C---:B------:R-:W-:Y:S02]  /*3d020*/  IMAD.X R29, R38.reuse, 0x1, R57, P6 ;  /* 0x00000001261d7824 */ /* 0x040fe400030e0639 */
[----:B------:R-:W-:Y:S01]  /*3d030*/  IMAD.X R33, R38, 0x1, R56, P1 ;  /* 0x0000000126217824 */ /* 0x000fe200008e0638 */
[----:B------:R-:W-:Y:S01]  /*3d040*/  ISETP.GE.AND P1, PT, R37, UR4, PT ;  /* 0x0000000425007c0c */ /* 0x000fe2000bf26270 */
[----:B------:R-:W-:Y:S01]  /*3d050*/  ULDC UR4, c[0x0][0x248] ;  /* 0x0000920000047ab9 */ /* 0x000fe20000000800 */
[----:B------:R-:W-:Y:S01]  /*3d060*/  IADD3 R36, P6, R40, R58, RZ ;  /* 0x0000003a28247210 */ /* 0x000fe20007fde0ff */
[----:B------:R0:W-:Y:S01]  /*3d070*/  @P4 STG.E.U8 desc[UR32][R28.64], R39 ;  /* 0x000000271c004986 */ /* 0x0001e2000c101120 */
[----:B------:R-:W-:Y:S01]  /*3d080*/  ISETP.LT.AND P4, PT, R55, UR10, !P1 ;  /* 0x0000000a37007c0c */ /* 0x000fe2000cf81270 */
[----:B------:R-:W-:-:S02]  /*3d090*/  ULDC UR10, c[0x0][0x228] ;  /* 0x00008a00000a7ab9 */ /* 0x000fc40000000800 */
[----:B------:R1:W-:Y:S01]  /*3d0a0*/  @P3 STG.E.U8 desc[UR32][R32.64], R41 ;  /* 0x0000002920003986 */ /* 0x0003e2000c101120 */
[----:B------:R-:W-:Y:S01]  /*3d0b0*/  ISETP.LT.AND P3, PT, R47, UR8, !P2 ;  /* 0x000000082f007c0c */ /* 0x000fe2000d761270 */
[----:B------:R-:W-:Y:S01]  /*3d0c0*/  IMAD.X R37, R38, 0x1, R59, P6 ;  /* 0x0000000126257824 */ /* 0x000fe200030e063b */
[----:B------:R-:W-:Y:S01]  /*3d0d0*/  ULDC UR8, c[0x0][0x228] ;  /* 0x00008a0000087ab9 */ /* 0x000fe20000000800 */
[C---:B0-----:R-:W-:Y:S01]  /*3d0e0*/  VIADD R39, R40.reuse, UR4 ;  /* 0x0000000428277c36 */ /* 0x041fe20008000000 */
[----:B------:R-:W-:Y:S02]  /*3d0f0*/  IADD3 R28, P6, R40, R60, RZ ;  /* 0x0000003c281c7210 */ /* 0x000fe40007fde0ff */
[----:B------:R0:W-:Y:S01]  /*3d100*/  @P5 STG.E.U8 desc[UR32][R36.64], R42 ;  /* 0x0000002a24005986 */ /* 0x0001e2000c101120 */
[----:B------:R-:W-:Y:S01]  /*3d110*/  ULDC UR4, c[0x0][0x248] ;  /* 0x0000920000047ab9 */ /* 0x000fe20000000800 */
[----:B------:R-:W-:Y:S02]  /*3d120*/  SHF.R.S32.HI R40, RZ, 0x1f, R39 ;  /* 0x0000001fff287819 */ /* 0x000fe40000011427 */
[----:B-1----:R-:W-:Y:S01]  /*3d130*/  IADD3 R32, P2, R39, R2, RZ ;  /* 0x0000000227207210 */ /* 0x002fe20007f5e0ff */
[----:B------:R-:W-:Y:S01]  /*3d140*/  IMAD.X R29, R38, 0x1, R61, P6 ;  /* 0x00000001261d7824 */ /* 0x000fe200030e063d */
[----:B------:R-:W-:-:S03]  /*3d150*/  PRMT R38, R30, 0x7770, RZ ;  /* 0x000077701e267816 */ /* 0x000fc600000000ff */
[----:B------:R-:W-:Y:S02]  /*3d160*/  IMAD.X R33, R40, 0x1, R57, P2 ;  /* 0x0000000128217824 */ /* 0x000fe400010e0639 */
[C---:B0-----:R-:W-:Y:S01]  /*3d170*/  VIADD R37, R44.reuse, 0x16 ;  /* 0x000000162c257836 */ /* 0x041fe20000000000 */
[----:B------:R-:W-:Y:S01]  /*3d180*/  IADD3 R36, P6, R39, R3, RZ ;  /* 0x0000000327247210 */ /* 0x000fe20007fde0ff */
[----:B------:R0:W-:Y:S01]  /*3d190*/  @P3 STG.E.U8 desc[UR32][R28.64], R34 ;  /* 0x000000221c003986 */ /* 0x0001e2000c101120 */
[----:B------:R-:W-:Y:S01]  /*3d1a0*/  ISETP.LT.AND P5, PT, R45, UR12, !P1 ;  /* 0x0000000c2d007c0c */ /* 0x000fe2000cfa1270 */
[----:B------:R-:W-:Y:S01]  /*3d1b0*/  VIADD R42, R44, 0x17 ;  /* 0x000000172c2a7836 */ /* 0x000fe20000000000 */
[----:B------:R-:W-:Y:S01]  /*3d1c0*/  ISETP.GE.AND P2, PT, R37, UR6, PT ;  /* 0x0000000625007c0c */ /* 0x000fe2000bf46270 */
[----:B------:R1:W-:Y:S01]  /*3d1d0*/  @P4 STG.E.U8 desc[UR32][R32.64], R38 ;  /* 0x0000002620004986 */ /* 0x0003e2000c101120 */
[----:B------:R-:W-:Y:S01]  /*3d1e0*/  ISETP.LT.AND P4, PT, R46, UR8, !P1 ;  /* 0x000000082e007c0c */ /* 0x000fe2000cf81270 */
[----:B------:R-:W-:Y:S01]  /*3d1f0*/  IMAD.X R37, R40, 0x1, R56, P6 ;  /* 0x0000000128257824 */ /* 0x000fe200030e0638 */
[----:B------:R-:W-:Y:S01]  /*3d200*/  ISETP.LT.AND P3, PT, R47, UR10, !P1 ;  /* 0x0000000a2f007c0c */ /* 0x000fe2000cf61270 */
[----:B------:R-:W-:Y:S01]  /*3d210*/  ULDC UR6, c[0x0][0x22c] ;  /* 0x00008b0000067ab9 */ /* 0x000fe20000000800 */
[----:B------:R-:W-:Y:S01]  /*3d220*/  PRMT R41, R30, 0x7771, RZ ;  /* 0x000077711e297816 */ /* 0x000fe200000000ff */
[----:B------:R-:W-:Y:S01]  /*3d230*/  ULDC UR12, c[0x0][0x228] ;  /* 0x00008a00000c7ab9 */ /* 0x000fe20000000800 */
[----:B------:R-:W-:Y:S01]  /*3d240*/  ULDC UR8, c[0x0][0x228] ;  /* 0x00008a0000087ab9 */ /* 0x000fe20000000800 */
[C---:B0-----:R-:W-:Y:S01]  /*3d250*/  IADD3 R28, P1, R39.reuse, R58, RZ ;  /* 0x0000003a271c7210 */ /* 0x041fe20007f3e0ff */
[----:B------:R-:W-:Y:S01]  /*3d260*/  ULDC UR10, c[0x0][0x228] ;  /* 0x00008a00000a7ab9 */ /* 0x000fe20000000800 */
[----:B-1----:R-:W-:-:S03]  /*3d270*/  IADD3 R32, P6, R39, R60, RZ ;  /* 0x0000003c27207210 */ /* 0x002fc60007fde0ff */
[C---:B------:R-:W-:Y:S02]  /*3d280*/  IMAD.X R29, R40.reuse, 0x1, R59, P1 ;  /* 0x00000001281d7824 */ /* 0x040fe400008e063b */
[----:B------:R-:W-:Y:S01]  /*3d290*/  IMAD.X R33, R40, 0x1, R61, P6 ;  /* 0x0000000128217824 */ /* 0x000fe200030e063d */
[----:B------:R-:W-:Y:S01]  /*3d2a0*/  PRMT R40, R30, 0x7772, RZ ;  /* 0x000077721e287816 */ /* 0x000fe200000000ff */
[----:B------:R-:W-:Y:S01]  /*3d2b0*/  @P5 STG.E.U8 desc[UR32][R36.64], R41 ;  /* 0x0000002924005986 */ /* 0x000fe2000c101120 */
[----:B------:R-:W-:Y:S01]  /*3d2c0*/  ISETP.GE.AND P1, PT, R42, UR6, PT ;  /* 0x000000062a007c0c */ /* 0x000fe2000bf26270 */
[----:B------:R-:W-:Y:S01]  /*3d2d0*/  VIADD R38, R39, UR4 ;  /* 0x0000000427267c36 */ /* 0x000fe20008000000 */
[----:B------:R-:W-:Y:S01]  /*3d2e0*/  ISETP.LT.AND P5, PT, R55, UR12, !P2 ;  /* 0x0000000c37007c0c */ /* 0x000fe2000d7a1270 */
[----:B------:R-:W2:Y:S01]  /*3d2f0*/  LDL.LU R42, [R1+0x3c] ;  /* 0x00003c00012a7983 */ /* 0x000ea20000300800 */
[----:B------:R-:W-:Y:S01]  /*3d300*/  PRMT R30, R30, 0x7773, RZ ;  /* 0x000077731e1e7816 */ /* 0x000fe200000000ff */
[----:B------:R-:W-:-:S02]  /*3d310*/  ULDC UR4, c[0x0][0x228] ;  /* 0x00008a0000047ab9 */ /* 0x000fc40000000800 */
[----:B------:R0:W-:Y:S01]  /*3d320*/  @P4 STG.E.U8 desc[UR32][R28.64], R40 ;  /* 0x000000281c004986 */ /* 0x0001e2000c101120 */
[----:B------:R-:W-:Y:S01]  /*3d330*/  SHF.R.S32.HI R39, RZ, 0x1f, R38 ;  /* 0x0000001fff277819 */ /* 0x000fe20000011426 */
[----:B------:R-:W-:Y:S01]  /*3d340*/  ULDC UR6, c[0x0][0x228] ;  /* 0x00008a0000067ab9 */ /* 0x000fe20000000800 */
[----:B------:R-:W-:Y:S01]  /*3d350*/  PRMT R34, R35, 0x7770, RZ ;  /* 0x0000777023227816 */ /* 0x000fe200000000ff */
[----:B------:R-:W-:Y:S01]  /*3d360*/  ULDC UR12, c[0x0][0x228] ;  /* 0x00008a00000c7ab9 */ /* 0x000fe20000000800 */
[----:B0-----:R-:W3:Y:S01]  /*3d370*/  LDL.LU R40, [R1+0x30] ;  /* 0x0000300001287983 */ /* 0x001ee20000300800 */
[----:B------:R-:W-:-:S05]  /*3d380*/  IADD3 R36, P6, R38, R2, RZ ;  /* 0x0000000226247210 */ /* 0x000fca0007fde0ff */
[----:B------:R-:W-:Y:S01]  /*3d390*/  IMAD.X R37, R39, 0x1, R57, P6 ;  /* 0x0000000127257824 */ /* 0x000fe200030e0639 */
[----:B------:R0:W-:Y:S01]  /*3d3a0*/  @P3 STG.E.U8 desc[UR32][R32.64], R30 ;  /* 0x0000001e20003986 */ /* 0x0001e2000c101120 */
[----:B------:R-:W-:Y:S01]  /*3d3b0*/  ISETP.LT.AND P4, PT, R45, UR4, !P2 ;  /* 0x000000042d007c0c */ /* 0x000fe2000d781270 */
[----:B------:R-:W-:Y:S02]  /*3d3c0*/  ULDC UR4, c[0x0][0x228] ;  /* 0x00008a0000047ab9 */ /* 0x000fe40000000800 */
[----:B------:R1:W-:Y:S01]  /*3d3d0*/  @P5 STG.E.U8 desc[UR32][R36.64], R34 ;  /* 0x0000002224005986 */ /* 0x0003e2000c101120 */
[----:B------:R-:W-:Y:S02]  /*3d3e0*/  IADD3 R28, P5, R38, R3, RZ ;  /* 0x00000003261c7210 */ /* 0x000fe40007fbe0ff */
[----:B------:R-:W-:Y:S01]  /*3d3f0*/  ISETP.LT.AND P3, PT, R46, UR6, !P2 ;  /* 0x000000062e007c0c */ /* 0x000fe2000d761270 */
[----:B------:R-:W-:Y:S01]  /*3d400*/  ULDC UR6, c[0x0][0x228] ;  /* 0x00008a0000067ab9 */ /* 0x000fe20000000800 */
[----:B------:R-:W-:Y:S01]  /*3d410*/  ISETP.LT.AND P2, PT, R47, UR4, !P2 ;  /* 0x000000042f007c0c */ /* 0x000fe2000d741270 */
[----:B------:R-:W-:Y:S01]  /*3d420*/  IMAD.X R29, R39, 0x1, R56, P5 ;  /* 0x00000001271d7824 */ /* 0x000fe200028e0638 */
[----:B------:R-:W-:Y:S01]  /*3d430*/  ULDC UR4, c[0x0][0x248] ;  /* 0x0000920000047ab9 */ /* 0x000fe20000000800 */
[----:B0-----:R-:W-:-:S02]  /*3d440*/  IADD3 R32, P6, R38, R58, RZ ;  /* 0x0000003a26207210 */ /* 0x001fc40007fde0ff */
[----:B-1----:R-:W-:-:S03]  /*3d450*/  IADD3 R34, P5, R38, R60, RZ ;  /* 0x0000003c26227210 */ /* 0x002fc60007fbe0ff */
[----:B------:R-:W-:Y:S01]  /*3d460*/  IMAD.X R33, R39, 0x1, R59, P6 ;  /* 0x0000000127217824 */ /* 0x000fe200030e063b */
[C---:B------:R-:W-:Y:S02]  /*3d470*/  PRMT R36, R35.reuse, 0x7771, RZ ;  /* 0x0000777123247816 */ /* 0x040fe400000000ff */
[C---:B------:R-:W-:Y:S02]  /*3d480*/  PRMT R37, R35.reuse, 0x7772, RZ ;  /* 0x0000777223257816 */ /* 0x040fe400000000ff */
[----:B------:R-:W-:Y:S01]  /*3d490*/  PRMT R30, R35, 0x7773, RZ ;  /* 0x00007773231e7816 */ /* 0x000fe200000000ff */
[----:B------:R-:W-:Y:S01]  /*3d4a0*/  IMAD.X R35, R39, 0x1, R61, P5 ;  /* 0x0000000127237824 */ /* 0x000fe200028e063d */
[----:B------:R0:W-:Y:S01]  /*3d4b0*/  @P4 STG.E.U8 desc[UR32][R28.64], R36 ;  /* 0x000000241c004986 */ /* 0x0001e2000c101120 */
[----:B------:R-:W-:Y:S01]  /*3d4c0*/  VIADD R38, R38, UR4 ;  /* 0x0000000426267c36 */ /* 0x000fe20008000000 */
[----:B------:R-:W-:Y:S01]  /*3d4d0*/  ISETP.LT.AND P4, PT, R55, UR6, !P1 ;  /* 0x0000000637007c0c */ /* 0x000fe2000cf81270 */
[----:B------:R-:W-:Y:S01]  /*3d4e0*/  VIADD R39, R44, 0x18 ;  /* 0x000000182c277836 */ /* 0x000fe20000000000 */
[----:B------:R1:W-:Y:S01]  /*3d4f0*/  @P3 STG.E.U8 desc[UR32][R32.64], R37 ;  /* 0x0000002520003986 */ /* 0x0003e2000c101120 */
[----:B------:R-:W-:Y:S01]  /*3d500*/  ISETP.LT.AND P3, PT, R45, UR8, !P1 ;  /* 0x000000082d007c0c */ /* 0x000fe2000cf61270 */
[----:B------:R-:W-:Y:S01]  /*3d510*/  ULDC UR4, c[0x0][0x22c] ;  /* 0x00008b0000047ab9 */ /* 0x000fe20000000800 */
[----:B------:R-:W-:Y:S01]  /*3d520*/  ISETP.LT.AND P5, PT, R46, UR10, !P1 ;  /* 0x0000000a2e007c0c */ /* 0x000fe2000cfa1270 */
[----:B------:R4:W-:Y:S01]  /*3d530*/  @P2 STG.E.U8 desc[UR32][R34.64], R30 ;  /* 0x0000001e22002986 */ /* 0x0009e2000c101120 */
[----:B------:R-:W-:Y:S01]  /*3d540*/  ULDC UR8, c[0x0][0x228] ;  /* 0x00008a0000087ab9 */ /* 0x000fe20000000800 */
[----:B------:R-:W-:Y:S01]  /*3d550*/  ULDC UR10, c[0x0][0x228] ;  /* 0x00008a00000a7ab9 */ /* 0x000fe20000000800 */
[----:B------:R-:W-:Y:S01]  /*3d560*/  ULDC UR6, c[0x0][0x22c] ;  /* 0x00008b0000067ab9 */ /* 0x000fe20000000800 */
[----:B0-----:R-:W-:-:S02]  /*3d570*/  IADD3 R28, P6, R38, R2, RZ ;  /* 0x00000002261c7210 */ /* 0x001fc40007fde0ff */
[----:B-1----:R-:W-:Y:S02]  /*3d580*/  IADD3 R32, P2, R38, R3, RZ ;  /* 0x0000000326207210 */ /* 0x002fe40007f5e0ff */
[----:B----4-:R-:W-:Y:S02]  /*3d590*/  SHF.R.S32.HI R30, RZ, 0x1f, R38 ;  /* 0x0000001fff1e7819 */ /* 0x010fe40000011426 */
[C---:B------:R-:W-:Y:S02]  /*3d5a0*/  PRMT R36, R31.reuse, 0x7770, RZ ;  /* 0x000077701f247816 */ /* 0x040fe400000000ff */
[----:B------:R-:W-:Y:S01]  /*3d5b0*/  PRMT R37, R31, 0x7771, RZ ;  /* 0x000077711f257816 */ /* 0x000fe200000000ff */
[----:B------:R-:W-:Y:S01]  /*3d5c0*/  IMAD.X R29, R30, 0x1, R57, P6 ;  /* 0x000000011e1d7824 */ /* 0x000fe200030e0639 */
[----:B------:R-:W-:Y:S01]  /*3d5d0*/  IADD3 R34, P6, R38, R58, RZ ;  /* 0x0000003a26227210 */ /* 0x000fe20007fde0ff */
[C---:B------:R-:W-:Y:S01]  /*3d5e0*/  IMAD.X R33, R30.reuse, 0x1, R56, P2 ;  /* 0x000000011e217824 */ /* 0x040fe200010e0638 */
[----:B------:R-:W-:Y:S01]  /*3d5f0*/  ISETP.GE.AND P2, PT, R39, UR4, PT ;  /* 0x0000000427007c0c */ /* 0x000fe2000bf46270 */
[----:B------:R-:W-:Y:S01]  /*3d600*/  ULDC UR4, c[0x0][0x248] ;  /* 0x0000920000047ab9 */ /* 0x000fe20000000800 */
[----:B------:R0:W-:Y:S01]  /*3d610*/  @P4 STG.E.U8 desc[UR32][R28.64], R36 ;  /* 0x000000241c004986 */ /* 0x0001e2000c101120 */
[----:B------:R-:W-:Y:S01]  /*3d620*/  IMAD.X R35, R30, 0x1, R59, P6 ;  /* 0x000000011e237824 */ /* 0x000fe200030e063b */
[----:B------:R-:W-:-:S02]  /*3d630*/  PRMT R39, R31, 0x7772, RZ ;  /* 0x000077721f277816 */ /* 0x000fc400000000ff */
[----:B------:R1:W-:Y:S01]  /*3d640*/  @P3 STG.E.U8 desc[UR32][R32.64], R37 ;  /* 0x0000002520003986 */ /* 0x0003e2000c101120 */
[----:B------:R-:W-:Y:S01]  /*3d650*/  ISETP.LT.AND P3, PT, R47, UR8, !P1 ;  /* 0x000000082f007c0c */ /* 0x000fe2000cf61270 */
[----:B------:R-:W-:Y:S01]  /*3d660*/  ULDC UR8, c[0x0][0x228] ;  /* 0x00008a0000087ab9 */ /* 0x000fe20000000800 */
[----:B------:R-:W-:Y:S01]  /*3d670*/  ISETP.LT.AND P4, PT, R55, UR10, !P2 ;  /* 0x0000000a37007c0c */ /* 0x000fe2000d781270 */
[----:B------:R4:W-:Y:S01]  /*3d680*/  @P5 STG.E.U8 desc[UR32][R34.64], R39 ;  /* 0x0000002722005986 */ /* 0x0009e2000c101120 */
[C---:B0-----:R-:W-:Y:S01]  /*3d690*/  VIADD R36, R38.reuse, UR4 ;  /* 0x0000000426247c36 */ /* 0x041fe20008000000 */
[----:B------:R-:W-:Y:S01]  /*3d6a0*/  IADD3 R28, P6, R38, R60, RZ ;  /* 0x0000003c261c7210 */ /* 0x000fe20007fde0ff */
[----:B------:R-:W-:Y:S01]  /*3d6b0*/  ULDC UR4, c[0x0][0x248] ;  /* 0x0000920000047ab9 */ /* 0x000fe20000000800 */
[----:B------:R-:W-:Y:S01]  /*3d6c0*/  ISETP.LT.AND P5, PT, R45, UR12, !P2 ;  /* 0x0000000c2d007c0c */ /* 0x000fe2000d7a1270 */
[----:B------:R-:W-:Y:S01]  /*3d6d0*/  ULDC UR10, c[0x0][0x228] ;  /* 0x00008a00000a7ab9 */ /* 0x000fe20000000800 */
[----:B-1----:R-:W-:-:S02]  /*3d6e0*/  IADD3 R32, P1, R36, R2, RZ ;  /* 0x0000000224207210 */ /* 0x002fc40007f3e0ff */
[----:B----4-:R-:W-:Y:S01]  /*3d6f0*/  SHF.R.S32.HI R34, RZ, 0x1f, R36 ;  /* 0x0000001fff227819 */ /* 0x010fe20000011424 */
[----:B------:R-:W-:Y:S01]  /*3d700*/  VIADD R35, R44, 0x19 ;  /* 0x000000192c237836 */ /* 0x000fe20000000000 */
[----:B------:R-:W-:Y:S01]  /*3d710*/  PRMT R37, R31, 0x7773, RZ ;  /* 0x000077731f257816 */ /* 0x000fe200000000ff */
[----:B------:R-:W-:Y:S01]  /*3d720*/  IMAD.X R29, R30, 0x1, R61, P6 ;  /* 0x000000011e1d7824 */ /* 0x000fe200030e063d */
[----:B------:R-:W-:Y:S01]  /*3d730*/  IADD3 R30, P6, R36, R3, RZ ;  /* 0x00000003241e7210 */ /* 0x000fe20007fde0ff */
[----:B------:R-:W-:Y:S01]  /*3d740*/  IMAD.X R33, R34, 0x1, R57, P1 ;  /* 0x0000000122217824 */ /* 0x000fe200008e0639 */
[----:B------:R-:W-:Y:S01]  /*3d750*/  ISETP.GE.AND P1, PT, R35, UR6, PT ;  /* 0x0000000623007c0c */ /* 0x000fe2000bf26270 */
[----:B------:R-:W-:Y:S01]  /*3d760*/  ULDC UR6, c[0x0][0x228] ;  /* 0x00008a0000067ab9 */ /* 0x000fe20000000800 */
[----:B------:R-:W-:Y:S01]  /*3d770*/  PRMT R41, R24, 0x7770, RZ ;  /* 0x0000777018297816 */ /* 0x000fe200000000ff */
[----:B------:R0:W-:Y:S01]  /*3d780*/  @P3 STG.E.U8 desc[UR32][R28.64], R37 ;  /* 0x000000251c003986 */ /* 0x0001e2000c101120 */
[----:B------:R-:W-:Y:S01]  /*3d790*/  IMAD.X R31, R34, 0x1, R56, P6 ;  /* 0x00000001221f7824 */ /* 0x000fe200030e0638 */
[----:B------:R-:W-:Y:S01]  /*3d7a0*/  PRMT R39, R24, 0x7771, RZ ;  /* 0x0000777118277816 */ /* 0x000fe200000000ff */
[----:B------:R-:W-:Y:S01]  /*3d7b0*/  ULDC UR12, c[0x0][0x228] ;  /* 0x00008a00000c7ab9 */ /* 0x000fe20000000800 */
[----:B------:R-:W-:Y:S01]  /*3d7c0*/  ISETP.LT.AND P3, PT, R46, UR6, !P2 ;  /* 0x000000062e007c0c */ /* 0x000fe2000d761270 */
[----:B------:R-:W-:Y:S01]  /*3d7d0*/  ULDC UR6, c[0x0][0x228] ;  /* 0x00008a0000067ab9 */ /* 0x000fe20000000800 */
[C---:B------:R-:W-:Y:S01]  /*3d7e0*/  VIADD R35, R36.reuse, UR4 ;  /* 0x0000000424237c36 */ /* 0x040fe20008000000 */
[----:B------:R1:W-:Y:S01]  /*3d7f0*/  @P4 STG.E.U8 desc[UR32][R32.64], R41 ;  /* 0x0000002920004986 */ /* 0x0003e2000c101120 */
[----:B------:R-:W-:Y:S01]  /*3d800*/  ISETP.LT.AND P2, PT, R47, UR6, !P2 ;  /* 0x000000062f007c0c */ /* 0x000fe2000d741270 */
[----:B------:R-:W-:Y:S01]  /*3d810*/  ULDC UR4, c[0x0][0x228] ;  /* 0x00008a0000047ab9 */ /* 0x000fe20000000800 */
[----:B0-----:R-:W-:Y:S01]  /*3d820*/  IADD3 R28, P6, R36, R58, RZ ;  /* 0x0000003a241c7210 */ /* 0x001fe20007fde0ff */
[----:B------:R0:W-:Y:S01]  /*3d830*/  @P5 STG.E.U8 desc[UR32][R30.64], R39 ;  /* 0x000000271e005986 */ /* 0x0001e2000c101120 */
[----:B------:R-:W-:Y:S01]  /*3d840*/  ISETP.LT.AND P4, PT, R55, UR8, !P1 ;  /* 0x0000000837007c0c */ /* 0x000fe2000cf81270 */
[----:B------:R-:W-:Y:S01]  /*3d850*/  ULDC UR6, c[0x0][0x228] ;  /* 0x00008a0000067ab9 */ /* 0x000fe20000000800 */
[----:B------:R-:W-:Y:S01]  /*3d860*/  PRMT R37, R24, 0x7773, RZ ;  /* 0x0000777318257816 */ /* 0x000fe200000000ff */
[----:B------:R-:W-:Y:S01]  /*3d870*/  IMAD.X R29, R34, 0x1, R59, P6 ;  /* 0x00000001221d7824 */ /* 0x000fe200030e063b */
[----:B------:R-:W-:Y:S01]  /*3d880*/  ULDC UR8, c[0x0][0x228] ;  /* 0x00008a0000087ab9 */ /* 0x000fe20000000800 */
[----:B-1----:R-:W-:-:S02]  /*3d890*/  IADD3 R32, P6, R35, R2, RZ ;  /* 0x0000000223207210 */ /* 0x002fc40007fde0ff */
[----:B0-----:R-:W-:Y:S02]  /*3d8a0*/  IADD3 R30, P5, R36, R60, RZ ;  /* 0x0000003c241e7210 */ /* 0x001fe40007fbe0ff */
[----:B------:R-:W-:Y:S02]  /*3d8b0*/  SHF.R.S32.HI R36, RZ, 0x1f, R35 ;  /* 0x0000001fff247819 */ /* 0x000fe40000011423 */
[----:B------:R-:W-:Y:S01]  /*3d8c0*/  PRMT R39, R24, 0x7772, RZ ;  /* 0x0000777218277816 */ /* 0x000fe200000000ff */
[----:B------:R-:W-:Y:S02]  /*3d8d0*/  IMAD.X R31, R34, 0x1, R61, P5 ;  /* 0x00000001221f7824 */ /* 0x000fe400028e063d */
[----:B------:R-:W-:Y:S02]  /*3d8e0*/  IMAD.X R33, R36, 0x1, R57, P6 ;  /* 0x0000000124217824 */ /* 0x000fe400030e0639 */
[----:B------:R0:W-:Y:S04]  /*3d8f0*/  @P3 STG.E.U8 desc[UR32][R28.64], R39 ;  /* 0x000000271c003986 */ /* 0x0001e8000c101120 */
[----:B------:R-:W-:Y:S01]  /*3d900*/  @P2 STG.E.U8 desc[UR32][R30.64], R37 ;  /* 0x000000251e002986 */ /* 0x000fe2000c101120 */
[----:B---3--:R-:W-:-:S02]  /*3d910*/  PRMT R41, R40, 0x7770, RZ ;  /* 0x0000777028297816 */ /* 0x008fc400000000ff */
[C---:B------:R-:W-:Y:S02]  /*3d920*/  PRMT R43, R40.reuse, 0x7771, RZ ;  /* 0x00007771282b7816 */ /* 0x040fe400000000ff */
[C---:B0-----:R-:W-:Y:S01]  /*3d930*/  PRMT R39, R40.reuse, 0x7773, RZ ;  /* 0x0000777328277816 */ /* 0x041fe200000000ff */
[----:B------:R0:W-:Y:S02]  /*3d940*/  @P4 STG.E.U8 desc[UR32][R32.64], R41 ;  /* 0x0000002920004986 */ /* 0x0001e4000c101120 */
[----:B0-----:R-:W-:Y:S02]  /*3d950*/  PRMT R41, R40, 0x7772, RZ ;  /* 0x0000777228297816 */ /* 0x001fe400000000ff */
[----:B------:R-:W3:Y:S01]  /*3d960*/  LDL.LU R40, [R1+0x34] ;  /* 0x0000340001287983 */ /* 0x000ee20000300800 */
[----:B------:R-:W-:Y:S01]  /*3d970*/  ISETP.LT.AND P3, PT, R45, UR4, !P1 ;  /* 0x000000042d007c0c */ /* 0x000fe2000cf61270 */
[----:B------:R-:W-:Y:S01]  /*3d980*/  VIADD R24, R44, 0x1a ;  /* 0x0000001a2c187836 */ /* 0x000fe20000000000 */
[----:B------:R-:W-:Y:S01]  /*3d990*/  ISETP.LT.AND P4, PT, R46, UR6, !P1 ;  /* 0x000000062e007c0c */ /* 0x000fe2000cf81270 */
[----:B------:R-:W-:Y:S01]  /*3d9a0*/  ULDC UR4, c[0x0][0x22c] ;  /* 0x00008b0000047ab9 */ /* 0x000fe20000000800 */
[----:B------:R-:W-:Y:S01]  /*3d9b0*/  IADD3 R28, P2, R35, R3, RZ ;  /* 0x00000003231c7210 */ /* 0x000fe20007f5e0ff */
[----:B------:R-:W-:Y:S01]  /*3d9c0*/  ULDC UR6, c[0x0][0x228] ;  /* 0x00008a0000067ab9 */ /* 0x000fe20000000800 */
[----:B------:R-:W-:Y:S01]  /*3d9d0*/  ISETP.LT.AND P1, PT, R47, UR8, !P1 ;  /* 0x000000082f007c0c */ /* 0x000fe2000cf21270 */
[----:B------:R-:W-:Y:S01]  /*3d9e0*/  ULDC UR8, c[0x0][0x228] ;  /* 0x00008a0000087ab9 */ /* 0x000fe20000000800 */
[C---:B------:R-:W-:Y:S01]  /*3d9f0*/  IADD3 R30, P5, R35.reuse, R58, RZ ;  /* 0x0000003a231e7210 */ /* 0x040fe20007fbe0ff */
[----:B------:R-:W-:Y:S01]  /*3da00*/  IMAD.X R29, R36, 0x1, R56, P2 ;  /* 0x00000001241d7824 */ /* 0x000fe200010e0638 */
[----:B------:R-:W-:-:S02]  /*3da10*/  IADD3 R32, P6, R35, R60, RZ ;  /* 0x0000003c23207210 */ /* 0x000fc40007fde0ff */
[----:B------:R-:W-:Y:S01]  /*3da20*/  ISETP.GE.AND P2, PT, R24, UR4, PT ;  /* 0x0000000418007c0c */ /* 0x000fe2000bf46270 */
[----:B------:R-:W-:Y:S01]  /*3da30*/  ULDC UR4, c[0x0][0x248] ;  /* 0x0000920000047ab9 */ /* 0x000fe20000000800 */
[C---:B------:R-:W-:Y:S02]  /*3da40*/  IMAD.X R31, R36.reuse, 0x1, R59, P5 ;  /* 0x00000001241f7824 */ /* 0x040fe400028e063b */
[----:B------:R-:W-:Y:S02]  /*3da50*/  VIADD R37, R35, UR4 ;  /* 0x0000000423257c36 */ /* 0x000fe40008000000 */
[----:B------:R-:W-:Y:S01]  /*3da60*/  IMAD.X R33, R36, 0x1, R61, P6 ;  /* 0x0000000124217824 */ /* 0x000fe200030e063d */
[----:B------:R0:W-:Y:S01]  /*3da70*/  @P3 STG.E.U8 desc[UR32][R28.64], R43 ;  /* 0x0000002b1c003986 */ /* 0x0001e2000c101120 */
[----:B------:R-:W-:Y:S01]  /*3da80*/  ISETP.LT.AND P5, PT, R46, UR10, !P2 ;  /* 0x0000000a2e007c0c */ /* 0x000fe2000d7a1270 */
[----:B------:R-:W-:Y:S01]  /*3da90*/  VIADD R34, R44, 0x1b ;  /* 0x0000001b2c227836 */ /* 0x000fe20000000000 */
[----:B------:R-:W-:Y:S01]  /*3daa0*/  SHF.R.S32.HI R24, RZ, 0x1f, R37 ;  /* 0x0000001fff187819 */ /* 0x000fe20000011425 */
[----:B------:R1:W-:Y:S01]  /*3dab0*/  @P4 STG.E.U8 desc[UR32][R30.64], R41 ;  /* 0x000000291e004986 */ /* 0x0003e2000c101120 */
[----:B------:R-:W-:Y:S01]  /*3dac0*/  ISETP.LT.AND P4, PT, R55, UR6, !P2 ;  /* 0x0000000637007c0c */ /* 0x000fe2000d781270 */
[----:B------:R-:W-:Y:S01]  /*3dad0*/  ULDC UR4, c[0x0][0x22c] ;  /* 0x00008b0000047ab9 */ /* 0x000fe20000000800 */
[----:B------:R-:W-:Y:S01]  /*3dae0*/  ULDC UR10, c[0x0][0x228] ;  /* 0x00008a00000a7ab9 */ /* 0x000fe20000000800 */
[----:B------:R4:W-:Y:S01]  /*3daf0*/  @P1 STG.E.U8 desc[UR32][R32.64], R39 ;  /* 0x0000002720001986 */ /* 0x0009e2000c101120 */
[----:B------:R-:W-:Y:S01]  /*3db00*/  ISETP.LT.AND P1, PT, R45, UR8, !P2 ;  /* 0x000000082d007c0c */ /* 0x000fe2000d721270 */
[----:B------:R-:W-:Y:S01]  /*3db10*/  ULDC UR8, c[0x0][0x228] ;  /* 0x00008a0000087ab9 */ /* 0x000fe20000000800 */
[----:B------:R-:W-:Y:S01]  /*3db20*/  ULDC UR6, c[0x0][0x22c] ;  /* 0x00008b0000067ab9 */ /* 0x000fe20000000800 */
[----:B0-----:R-:W-:-:S02]  /*3db30*/  IADD3 R28, P6, R37, R2, RZ ;  /* 0x00000002251c7210 */ /* 0x001fc40007fde0ff */
[----:B-1----:R-:W-:-:S03]  /*3db40*/  IADD3 R30, P3, R37, R3, RZ ;  /* 0x00000003251e7210 */ /* 0x002fc60007f7e0ff */
[C---:B------:R-:W-:Y:S01]  /*3db50*/  IMAD.X R29, R24.reuse, 0x1, R57, P6 ;  /* 0x00000001181d7824 */ /* 0x040fe200030e0639 */
[----:B------:R-:W-:Y:S02]  /*3db60*/  PRMT R43, R25, 0x7770, RZ ;  /* 0x00007770192b7816 */ /* 0x000fe400000000ff */
[----:B----4-:R-:W-:Y:S01]  /*3db70*/  IADD3 R32, P6, R37, R58, RZ ;  /* 0x0000003a25207210 */ /* 0x010fe20007fde0ff */
[----:B------:R-:W-:Y:S01]  /*3db80*/  IMAD.X R31, R24, 0x1, R56, P3 ;  /* 0x00000001181f7824 */ /* 0x000fe200018e0638 */
[C---:B------:R-:W-:Y:S02]  /*3db90*/  PRMT R41, R25.reuse, 0x7771, RZ ;  /* 0x0000777119297816 */ /* 0x040fe400000000ff */
[----:B------:R-:W-:Y:S01]  /*3dba0*/  ISETP.GE.AND P3, PT, R34, UR4, PT ;  /* 0x0000000422007c0c */ /* 0x000fe2000bf66270 */
[----:B------:R-:W-:Y:S01]  /*3dbb0*/  IMAD.X R33, R24, 0x1, R59, P6 ;  /* 0x0000000118217824 */ /* 0x000fe200030e063b */
[----:B------:R-:W-:Y:S01]  /*3dbc0*/  PRMT R39, R25, 0x7772, RZ ;  /* 0x0000777219277816 */ /* 0x000fe200000000ff */
[----:B------:R-:W-:Y:S01]  /*3dbd0*/  ULDC UR4, c[0x0][0x248] ;  /* 0x0000920000047ab9 */ /* 0x000fe20000000800 */
[----:B------:R0:W-:Y:S01]  /*3dbe0*/  @P4 STG.E.U8 desc[UR32][R28.64], R43 ;  /* 0x0000002b1c004986 */ /* 0x0001e2000c101120 */
[----:B------:R-:W-:Y:S01]  /*3dbf0*/  VIADD R35, R37, UR4 ;  /* 0x0000000425237c36 */ /* 0x000fe20008000000 */
[----:B------:R-:W-:Y:S01]  /*3dc00*/  ISETP.LT.AND P2, PT, R47, UR8, !P2 ;  /* 0x000000082f007c0c */ /* 0x000fe2000d741270 */
[----:B------:R-:W-:Y:S01]  /*3dc10*/  VIADD R34, R44, 0x1c ;  /* 0x0000001c2c227836 */ /* 0x000fe20000000000 */
        /* <DEDUP_REMOVED lines=10> */
[----:B------:R-:W-:Y:S01]  /*3dcc0*/  IMAD.X R29, R24, 0x1, R61, P6 ;  /* 0x00000001181d7824 */ /* 0x000fe200030e063d */
[----:B------:R-:W-:Y:S02]  /*3dcd0*/  IADD3 R24, P6, R35, R3, RZ ;  /* 0x0000000323187210 */ /* 0x000fe40007fde0ff */
[----:B----4-:R-:W-:Y:S02]  /*3dce0*/  SHF.R.S32.HI R32, RZ, 0x1f, R35 ;  /* 0x0000001fff207819 */ /* 0x010fe40000011423 */
[----:B------:R-:W-:-:S03]  /*3dcf0*/  PRMT R37, R25, 0x7773, RZ ;  /* 0x0000777319257816 */ /* 0x000fc600000000ff */
[C---:B------:R-:W-:Y:S02]  /*3dd00*/  IMAD.X R31, R32.reuse, 0x1, R57, P1 ;  /* 0x00000001201f7824 */ /* 0x040fe400008e0639 */
[----:B------:R-:W-:Y:S01]  /*3dd10*/  IMAD.X R25, R32, 0x1, R56, P6 ;  /* 0x0000000120197824 */ /* 0x000fe200030e0638 */
[----:B------:R0:W-:Y:S01]  /*3dd20*/  @P2 STG.E.U8 desc[UR32][R28.64], R37 ;  /* 0x000000251c002986 */ /* 0x0001e2000c101120 */
[C---:B---3--:R-:W-:Y:S02]  /*3dd30*/  PRMT R41, R40.reuse, 0x7770, RZ ;  /* 0x0000777028297816 */ /* 0x048fe400000000ff */
[----:B------:R-:W-:-:S03]  /*3dd40*/  PRMT R39, R40, 0x7771, RZ ;  /* 0x0000777128277816 */ /* 0x000fc600000000ff */
[----:B------:R-:W-:Y:S01]  /*3dd50*/  @P4 STG.E.U8 desc[UR32][R30.64], R41 ;  /* 0x000000291e004986 */ /* 0x000fe2000c101120 */
[----:B0-----:R-:W-:-:S03]  /*3dd60*/  PRMT R37, R40, 0x7773, RZ ;  /* 0x0000777328257816 */ /* 0x001fc600000000ff */
[----:B------:R0:W-:Y:S02]  /*3dd70*/  @P5 STG.E.U8 desc[UR32][R24.64], R39 ;  /* 0x0000002718005986 */ /* 0x0001e4000c101120 */
[----:B0-----:R-:W-:Y:S02]  /*3dd80*/  PRMT R39, R40, 0x7772, RZ ;  /* 0x0000777228277816 */ /* 0x001fe400000000ff */
[----:B------:R-:W3:Y:S01]  /*3dd90*/  LDL.LU R40, [R1+0x38] ;  /* 0x0000380001287983 */ /* 0x000ee20000300800 */
[----:B------:R-:W-:Y:S01]  /*3dda0*/  ISETP.GE.AND P1, PT, R34, UR6, PT ;  /* 0x0000000622007c0c */ /* 0x000fe2000bf26270 */
[----:B------:R-:W-:Y:S01]  /*3ddb0*/  ULDC UR6, c[0x0][0x228] ;  /* 0x00008a0000067ab9 */ /* 0x000fe20000000800 */
[C---:B------:R-:W-:Y:S02]  /*3ddc0*/  IADD3 R24, P6, R35.reuse, R58, RZ ;  /* 0x0000003a23187210 */ /* 0x040fe40007fde0ff */
[----:B------:R-:W-:Y:S01]  /*3ddd0*/  ISETP.LT.AND P2, PT, R46, UR6, !P3 ;  /* 0x000000062e007c0c */ /* 0x000fe2000df41270 */
[----:B------:R-:W-:Y:S01]  /*3dde0*/  ULDC UR6, c[0x0][0x228] ;  /* 0x00008a0000067ab9 */ /* 0x000fe20000000800 */
[----:B------:R-:W-:Y:S01]  /*3ddf0*/  VIADD R33, R35, UR4 ;  /* 0x0000000423217c36 */ /* 0x000fe20008000000 */
[----:B------:R-:W-:-:S02]  /*3de00*/  ISETP.LT.AND P3, PT, R47, UR6, !P3 ;  /* 0x000000062f007c0c */ /* 0x000fc4000df61270 */
[----:B------:R-:W-:Y:S01]  /*3de10*/  ISETP.LT.AND P4, PT, R55, UR8, !P1 ;  /* 0x0000000837007c0c */ /* 0x000fe2000cf81270 */
[C---:B------:R-:W-:Y:S01]  /*3de20*/  IMAD.X R25, R32.reuse, 0x1, R59, P6 ;  /* 0x0000000120197824 */ /* 0x040fe200030e063b */
[----:B------:R-:W-:Y:S01]  /*3de30*/  IADD3 R28, P5, R35, R60, RZ ;  /* 0x0000003c231c7210 */ /* 0x000fe20007fbe0ff */
[----:B------:R-:W-:Y:S01]  /*3de40*/  ULDC UR6, c[0x0][0x228] ;  /* 0x00008a0000067ab9 */ /* 0x000fe20000000800 */
[----:B------:R-:W-:Y:S01]  /*3de50*/  SHF.R.S32.HI R34, RZ, 0x1f, R33 ;  /* 0x0000001fff227819 */ /* 0x000fe20000011421 */
[----:B------:R-:W-:Y:S01]  /*3de60*/  ULDC UR8, c[0x0][0x228] ;  /* 0x00008a0000087ab9 */ /* 0x000fe20000000800 */
[----:B------:R-:W-:Y:S01]  /*3de70*/  IADD3 R30, P6, R33, R2, RZ ;  /* 0x00000002211e7210 */ /* 0x000fe20007fde0ff */
[----:B------:R-:W-:Y:S01]  /*3de80*/  IMAD.X R29, R32, 0x1, R61, P5 ;  /* 0x00000001201d7824 */ /* 0x000fe200028e063d */
[----:B------:R-:W-:Y:S01]  /*3de90*/  PRMT R35, R26, 0x7770, RZ ;  /* 0x000077701a237816 */ /* 0x000fe200000000ff */
[----:B------:R-:W-:Y:S02]  /*3dea0*/  ULDC UR4, c[0x0][0x22c] ;  /* 0x00008b0000047ab9 */ /* 0x000fe40000000800 */
[----:B------:R-:W-:Y:S01]  /*3deb0*/  IMAD.X R31, R34, 0x1, R57, P6 ;  /* 0x00000001221f7824 */ /* 0x000fe200030e0639 */
[----:B------:R0:W-:Y:S01]  /*3dec0*/  @P2 STG.E.U8 desc[UR32][R24.64], R39 ;  /* 0x0000002718002986 */ /* 0x0001e2000c101120 */
[----:B------:R-:W-:-:S03]  /*3ded0*/  VIADD R32, R44, 0x1d ;  /* 0x0000001d2c207836 */ /* 0x000fc60000000000 */
[----:B------:R1:W-:Y:S01]  /*3dee0*/  @P3 STG.E.U8 desc[UR32][R28.64], R37 ;  /* 0x000000251c003986 */ /* 0x0003e2000c101120 */
[----:B------:R-:W-:Y:S01]  /*3def0*/  ISETP.LT.AND P3, PT, R45, UR6, !P1 ;  /* 0x000000062d007c0c */ /* 0x000fe2000cf61270 */
[----:B------:R-:W-:Y:S02]  /*3df00*/  ULDC UR6, c[0x0][0x228] ;  /* 0x00008a0000067ab9 */ /* 0x000fe40000000800 */
[----:B------:R4:W-:Y:S01]  /*3df10*/  @P4 STG.E.U8 desc[UR32][R30.64], R35 ;  /* 0x000000231e004986 */ /* 0x0009e2000c101120 */
[----:B------:R-:W-:Y:S01]  /*3df20*/  ISETP.LT.AND P4, PT, R46, UR8, !P1 ;  /* 0x000000082e007c0c */ /* 0x000fe2000cf81270 */
[----:B------:R-:W-:Y:S01]  /*3df30*/  ULDC UR8, c[0x0][0x228] ;  /* 0x00008a0000087ab9 */ /* 0x000fe20000000800 */
[-C--:B0-----:R-:W-:Y:S02]  /*3df40*/  IADD3 R24, P2, R33, R3.reuse, RZ ;  /* 0x0000000321187210 */ /* 0x081fe40007f5e0ff */
[----:B------:R-:W-:Y:S01]  /*3df50*/  ISETP.LT.AND P1, PT, R47, UR10, !P1 ;  /* 0x0000000a2f007c0c */ /* 0x000fe2000cf21270 */
[----:B------:R-:W-:Y:S01]  /*3df60*/  ULDC UR10, c[0x0][0x228] ;  /* 0x00008a00000a7ab9 */ /* 0x000fe20000000800 */
[C---:B-1----:R-:W-:Y:S01]  /*3df70*/  IADD3 R28, P5, R33.reuse, R58, RZ ;  /* 0x0000003a211c7210 */ /* 0x042fe20007fbe0ff */
[----:B------:R-:W-:Y:S01]  /*3df80*/  IMAD.X R25, R34, 0x1, R56, P2 ;  /* 0x0000000122197824 */ /* 0x000fe200010e0638 */
[----:B------:R-:W-:Y:S01]  /*3df90*/  ISETP.GE.AND P2, PT, R32, UR4, PT ;  /* 0x0000000420007c0c */ /* 0x000fe2000bf46270 */
[----:B------:R-:W-:Y:S01]  /*3dfa0*/  ULDC UR4, c[0x0][0x248] ;  /* 0x0000920000047ab9 */ /* 0x000fe20000000800 */
[C---:B----4-:R-:W-:Y:S01]  /*3dfb0*/  IADD3 R30, P6, R33.reuse, R60, RZ ;  /* 0x0000003c211e7210 */ /* 0x050fe20007fde0ff */
[----:B------:R-:W-:Y:S01]  /*3dfc0*/  IMAD.X R29, R34, 0x1, R59, P5 ;  /* 0x00000001221d7824 */ /* 0x000fe200028e063b */
[C---:B------:R-:W-:Y:S01]  /*3dfd0*/  PRMT R39, R26.reuse, 0x7771, RZ ;  /* 0x000077711a277816 */ /* 0x040fe200000000ff */
[----:B------:R-:W-:Y:S01]  /*3dfe0*/  VIADD R33, R33, UR4 ;  /* 0x0000000421217c36 */ /* 0x000fe20008000000 */
[----:B------:R-:W-:Y:S01]  /*3dff0*/  PRMT R37, R26, 0x7772, RZ ;  /* 0x000077721a257816 */ /* 0x000fe200000000ff */
[----:B------:R-:W-:Y:S01]  /*3e000*/  IMAD.X R31, R34, 0x1, R61, P6 ;  /* 0x00000001221f7824 */ /* 0x000fe200030e063d */
[----:B------:R-:W-:Y:S01]  /*3e010*/  PRMT R35, R26, 0x7773, RZ ;  /* 0x000077731a237816 */ /* 0x000fe200000000ff */
[----:B------:R0:W-:Y:S01]  /*3e020*/  @P3 STG.E.U8 desc[UR32][R24.64], R39 ;  /* 0x0000002718003986 */ /* 0x0001e2000c101120 */
[----:B------:R-:W-:Y:S01]  /*3e030*/  SHF.R.S32.HI R26, RZ, 0x1f, R33 ;  /* 0x0000001fff1a7819 */ /* 0x000fe20000011421 */
[----:B------:R-:W-:Y:S01]  /*3e040*/  VIADD R32, R44, 0x1e ;  /* 0x0000001e2c207836 */ /* 0x000fe20000000000 */
[----:B------:R-:W-:Y:S01]  /*3e050*/  ISETP.LT.AND P5, PT, R46, UR10, !P2 ;  /* 0x0000000a2e007c0c */ /* 0x000fe2000d7a1270 */
[----:B------:R1:W-:Y:S01]  /*3e060*/  @P4 STG.E.U8 desc[UR32][R28.64], R37 ;  /* 0x000000251c004986 */ /* 0x0003e2000c101120 */
[----:B------:R-:W-:Y:S01]  /*3e070*/  ISETP.LT.AND P4, PT, R55, UR6, !P2 ;  /* 0x0000000637007c0c */ /* 0x000fe2000d781270 */
[----:B------:R-:W-:Y:S01]  /*3e080*/  ULDC UR4, c[0x0][0x22c] ;  /* 0x00008b0000047ab9 */ /* 0x000fe20000000800 */
[----:B------:R-:W-:Y:S01]  /*3e090*/  ISETP.LT.AND P3, PT, R45, UR8, !P2 ;  /* 0x000000082d007c0c */ /* 0x000fe2000d761270 */
[----:B------:R4:W-:Y:S01]  /*3e0a0*/  @P1 STG.E.U8 desc[UR32][R30.64], R35 ;  /* 0x000000231e001986 */ /* 0x0009e2000c101120 */
[----:B------:R-:W-:Y:S01]  /*3e0b0*/  ULDC UR8, c[0x0][0x228] ;  /* 0x00008a0000087ab9 */ /* 0x000fe20000000800 */
[----:B------:R-:W-:Y:S01]  /*3e0c0*/  ULDC UR10, c[0x0][0x228] ;  /* 0x00008a00000a7ab9 */ /* 0x000fe20000000800 */
[----:B------:R-:W-:Y:S01]  /*3e0d0*/  VIADD R34, R44, 0x1f ;  /* 0x0000001f2c227836 */ /* 0x000fe20000000000 */
[C---:B0-----:R-:W-:Y:S01]  /*3e0e0*/  IADD3 R24, P6, R33.reuse, R2, RZ ;  /* 0x0000000221187210 */ /* 0x041fe20007fde0ff */
[----:B------:R-:W-:Y:S01]  /*3e0f0*/  ULDC UR6, c[0x0][0x22c] ;  /* 0x00008b0000067ab9 */ /* 0x000fe20000000800 */
[----:B-1----:R-:W-:-:S03]  /*3e100*/  IADD3 R28, P1, R33, R3, RZ ;  /* 0x00000003211c7210 */ /* 0x002fc60007f3e0ff */
[C---:B------:R-:W-:Y:S01]  /*3e110*/  IMAD.X R25, R26.reuse, 0x1, R57, P6 ;  /* 0x000000011a197824 */ /* 0x040fe200030e0639 */
[C---:B----4-:R-:W-:Y:S01]  /*3e120*/  IADD3 R30, P6, R33.reuse, R58, RZ ;  /* 0x0000003a211e7210 */ /* 0x050fe20007fde0ff */
[----:B------:R-:W-:Y:S01]  /*3e130*/  IMAD.X R29, R26, 0x1, R56, P1 ;  /* 0x000000011a1d7824 */ /* 0x000fe200008e0638 */
[----:B------:R-:W-:Y:S01]  /*3e140*/  ISETP.GE.AND P1, PT, R32, UR4, PT ;  /* 0x0000000420007c0c */ /* 0x000fe2000bf26270 */
[----:B------:R-:W-:Y:S02]  /*3e150*/  ULDC UR4, c[0x0][0x248] ;  /* 0x0000920000047ab9 */ /* 0x000fe40000000800 */
[----:B------:R-:W-:Y:S02]  /*3e160*/  IMAD.X R31, R26, 0x1, R59, P6 ;  /* 0x000000011a1f7824 */ /* 0x000fe400030e063b */
[----:B------:R-:W-:Y:S01]  /*3e170*/  VIADD R35, R33, UR4 ;  /* 0x0000000421237c36 */ /* 0x000fe20008000000 */
[----:B------:R-:W-:Y:S01]  /*3e180*/  ISETP.LT.AND P6, PT, R45, UR12, !P1 ;  /* 0x0000000c2d007c0c */ /* 0x000fe2000cfc1270 */
[----:B------:R-:W-:Y:S01]  /*3e190*/  ULDC UR4, c[0x0][0x248] ;  /* 0x0000920000047ab9 */ /* 0x000fe20000000800 */
[----:B------:R-:W-:-:S02]  /*3e1a0*/  ULDC UR12, c[0x0][0x228] ;  /* 0x00008a00000c7ab9 */ /* 0x000fc40000000800 */
[----:B------:R-:W-:Y:S02]  /*3e1b0*/  SHF.R.S32.HI R32, RZ, 0x1f, R35 ;  /* 0x0000001fff207819 */ /* 0x000fe40000011423 */
[C---:B---3--:R-:W-:Y:S02]  /*3e1c0*/  PRMT R41, R40.reuse, 0x7770, RZ ;  /* 0x0000777028297816 */ /* 0x048fe400000000ff */
[C---:B------:R-:W-:Y:S02]  /*3e1d0*/  PRMT R39, R40.reuse, 0x7771, RZ ;  /* 0x0000777128277816 */ /* 0x040fe400000000ff */
[----:B------:R-:W-:Y:S01]  /*3e1e0*/  PRMT R37, R40, 0x7772, RZ ;  /* 0x0000777228257816 */ /* 0x000fe200000000ff */
[----:B------:R0:W-:Y:S04]  /*3e1f0*/  @P4 STG.E.U8 desc[UR32][R24.64], R41 ;  /* 0x0000002918004986 */ /* 0x0001e8000c101120 */
[----:B------:R1:W-:Y:S01]  /*3e200*/  @P3 STG.E.U8 desc[UR32][R28.64], R39 ;  /* 0x000000271c003986 */ /* 0x0003e2000c101120 */
[----:B------:R-:W-:Y:S01]  /*3e210*/  ISETP.LT.AND P3, PT, R47, UR8, !P2 ;  /* 0x000000082f007c0c */ /* 0x000fe2000d761270 */
[----:B------:R-:W-:-:S02]  /*3e220*/  ULDC UR8, c[0x0][0x228] ;  /* 0x00008a0000087ab9 */ /* 0x000fc40000000800 */
[----:B------:R3:W-:Y:S01]  /*3e230*/  @P5 STG.E.U8 desc[UR32][R30.64], R37 ;  /* 0x000000251e005986 */ /* 0x0007e2000c101120 */
[----:B------:R-:W-:Y:S01]  /*3e240*/  ISETP.LT.AND P4, PT, R55, UR10, !P1 ;  /* 0x0000000a37007c0c */ /* 0x000fe2000cf81270 */
[----:B------:R-:W-:Y:S01]  /*3e250*/  ULDC UR10, c[0x0][0x228] ;  /* 0x00008a00000a7ab9 */ /* 0x000fe20000000800 */
[----:B0-----:R-:W-:Y:S02]  /*3e260*/  IADD3 R24, P2, R33, R60, RZ ;  /* 0x0000003c21187210 */ /* 0x001fe40007f5e0ff */
[----:B-1----:R-:W-:-:S03]  /*3e270*/  IADD3 R28, P5, R35, R2, RZ ;  /* 0x00000002231c7210 */ /* 0x002fc60007fbe0ff */
[----:B------:R-:W-:Y:S02]  /*3e280*/  IMAD.X R25, R26, 0x1, R61, P2 ;  /* 0x000000011a197824 */ /* 0x000fe400010e063d */
[----:B------:R-:W-:Y:S01]  /*3e290*/  IMAD.X R29, R32, 0x1, R57, P5 ;  /* 0x00000001201d7824 */ /* 0x000fe200028e0639 */
[----:B---3--:R-:W-:Y:S02]  /*3e2a0*/  IADD3 R30, P5, R35, R3, RZ ;  /* 0x00000003231e7210 */ /* 0x008fe40007fbe0ff */
[----:B------:R-:W-:Y:S02]  /*3e2b0*/  PRMT R33, R40, 0x7773, RZ ;  /* 0x0000777328217816 */ /* 0x000fe400000000ff */
[C---:B------:R-:W-:Y:S01]  /*3e2c0*/  PRMT R37, R27.reuse, 0x7770, RZ ;  /* 0x000077701b257816 */ /* 0x040fe200000000ff */
[----:B------:R-:W-:Y:S01]  /*3e2d0*/  IMAD.X R31, R32, 0x1, R56, P5 ;  /* 0x00000001201f7824 */ /* 0x000fe200028e0638 */
[----:B------:R-:W-:Y:S01]  /*3e2e0*/  PRMT R39, R27, 0x7771, RZ ;  /* 0x000077711b277816 */ /* 0x000fe200000000ff */
[----:B------:R0:W-:Y:S01]  /*3e2f0*/  @P3 STG.E.U8 desc[UR32][R24.64], R33 ;  /* 0x0000002118003986 */ /* 0x0001e2000c101120 */
[----:B------:R-:W-:Y:S01]  /*3e300*/  ISETP.GE.AND P2, PT, R34, UR6, PT ;  /* 0x0000000622007c0c */ /* 0x000fe2000bf46270 */
[----:B------:R-:W-:-:S02]  /*3e310*/  ULDC UR6, c[0x0][0x228] ;  /* 0x00008a0000067ab9 */ /* 0x000fc40000000800 */
[----:B------:R1:W-:Y:S01]  /*3e320*/  @P4 STG.E.U8 desc[UR32][R28.64], R37 ;  /* 0x000000251c004986 */ /* 0x0003e2000c101120 */
[----:B------:R-:W-:Y:S01]  /*3e330*/  ISETP.LT.AND P3, PT, R46, UR6, !P1 ;  /* 0x000000062e007c0c */ /* 0x000fe2000cf61270 */
[----:B------:R-:W-:Y:S02]  /*3e340*/  ULDC UR6, c[0x0][0x228] ;  /* 0x00008a0000067ab9 */ /* 0x000fe40000000800 */
[----:B------:R3:W-:Y:S01]  /*3e350*/  @P6 STG.E.U8 desc[UR32][R30.64], R39 ;  /* 0x000000271e006986 */ /* 0x0007e2000c101120 */
[----:B------:R-:W-:Y:S01]  /*3e360*/  ISETP.LT.AND P1, PT, R47, UR8, !P1 ;  /* 0x000000082f007c0c */ /* 0x000fe2000cf21270 */
[----:B------:R-:W-:Y:S01]  /*3e370*/  ULDC UR8, c[0x0][0x228] ;  /* 0x00008a0000087ab9 */ /* 0x000fe20000000800 */
[----:B0-----:R-:W-:Y:S01]  /*3e380*/  VIADD R33, R35, UR4 ;  /* 0x0000000423217c36 */ /* 0x001fe20008000000 */
[----:B------:R-:W-:Y:S01]  /*3e390*/  ISETP.LT.AND P4, PT, R55, UR6, !P2 ;  /* 0x0000000637007c0c */ /* 0x000fe2000d781270 */
[----:B------:R-:W-:Y:S01]  /*3e3a0*/  ULDC UR6, c[0x0][0x228] ;  /* 0x00008a0000067ab9 */ /* 0x000fe20000000800 */
[C---:B------:R-:W-:Y:S01]  /*3e3b0*/  IADD3 R24, P5, R35.reuse, R60, RZ ;  /* 0x0000003c23187210 */ /* 0x040fe20007fbe0ff */
[----:B------:R-:W-:Y:S01]  /*3e3c0*/  ULDC UR4, c[0x0][0x22c] ;  /* 0x00008b0000047ab9 */ /* 0x000fe20000000800 */
[----:B-1----:R-:W-:-:S02]  /*3e3d0*/  IADD3 R28, P6, R35, R58, RZ ;  /* 0x0000003a231c7210 */ /* 0x002fc40007fde0ff */
[----:B---3--:R-:W-:-:S03]  /*3e3e0*/  SHF.R.S32.HI R30, RZ, 0x1f, R33 ;  /* 0x0000001fff1e7819 */ /* 0x008fc60000011421 */
[C---:B------:R-:W-:Y:S01]  /*3e3f0*/  IMAD.X R29, R32.reuse, 0x1, R59, P6 ;  /* 0x00000001201d7824 */ /* 0x040fe200030e063b */
[----:B------:R-:W-:Y:S01]  /*3e400*/  IADD3 R26, P6, R33, R2, RZ ;  /* 0x00000002211a7210 */ /* 0x000fe20007fde0ff */
[----:B------:R-:W-:Y:S01]  /*3e410*/  IMAD.X R25, R32, 0x1, R61, P5 ;  /* 0x0000000120197824 */ /* 0x000fe200028e063d */
[C---:B------:R-:W-:Y:S02]  /*3e420*/  PRMT R31, R27.reuse, 0x7772, RZ ;  /* 0x000077721b1f7816 */ /* 0x040fe400000000ff */
[----:B------:R-:W-:Y:S01]  /*3e430*/  PRMT R37, R27, 0x7773, RZ ;  /* 0x000077731b257816 */ /* 0x000fe200000000ff */
[----:B------:R-:W-:Y:S01]  /*3e440*/  IMAD.X R27, R30, 0x1, R57, P6 ;  /* 0x000000011e1b7824 */ /* 0x000fe200030e0639 */
[----:B--2---:R-:W-:Y:S01]  /*3e450*/  PRMT R35, R42, 0x7770, RZ ;  /* 0x000077702a237816 */ /* 0x004fe200000000ff */
[----:B------:R-:W-:Y:S01]  /*3e460*/  @P3 STG.E.U8 desc[UR32][R28.64], R31 ;  /* 0x0000001f1c003986 */ /* 0x000fe2000c101120 */
[----:B------:R-:W-:Y:S01]  /*3e470*/  ISETP.LT.AND P5, PT, R45, UR6, !P2 ;  /* 0x000000062d007c0c */ /* 0x000fe2000d7a1270 */
[----:B------:R-:W-:Y:S01]  /*3e480*/  VIADD R32, R44, 0x20 ;  /* 0x000000202c207836 */ /* 0x000fe20000000000 */
[----:B------:R-:W-:Y:S01]  /*3e490*/  ULDC UR6, c[0x0][0x228] ;  /* 0x00008a0000067ab9 */ /* 0x000fe20000000800 */
[----:B------:R0:W-:Y:S04]  /*3e4a0*/  @P1 STG.E.U8 desc[UR32][R24.64], R37 ;  /* 0x0000002518001986 */ /* 0x0001e8000c101120 */
[----:B------:R1:W-:Y:S01]  /*3e4b0*/  @P4 STG.E.U8 desc[UR32][R26.64], R35 ;  /* 0x000000231a004986 */ /* 0x0003e2000c101120 */
[----:B------:R-:W-:Y:S01]  /*3e4c0*/  ISETP.LT.AND P4, PT, R46, UR8, !P2 ;  /* 0x000000082e007c0c */ /* 0x000fe2000d781270 */
[----:B------:R-:W-:Y:S01]  /*3e4d0*/  ULDC UR8, c[0x0][0x228] ;  /* 0x00008a0000087ab9 */ /* 0x000fe20000000800 */
[----:B------:R-:W-:Y:S01]  /*3e4e0*/  ISETP.LT.AND P2, PT, R47, UR10, !P2 ;  /* 0x0000000a2f007c0c */ /* 0x000fe2000d741270 */
[----:B------:R-:W-:Y:S01]  /*3e4f0*/  ULDC UR10, c[0x0][0x228] ;  /* 0x00008a00000a7ab9 */ /* 0x000fe20000000800 */
[----:B0-----:R-:W-:-:S02]  /*3e500*/  IADD3 R24, P3, R33, R3, RZ ;  /* 0x0000000321187210 */ /* 0x001fc40007f7e0ff */
[----:B-1----:R-:W-:-:S03]  /*3e510*/  IADD3 R26, P6, R33, R58, RZ ;  /* 0x0000003a211a7210 */ /* 0x002fc60007fde0ff */
[----:B------:R-:W-:Y:S01]  /*3e520*/  IMAD.X R25, R30, 0x1, R56, P3 ;  /* 0x000000011e197824 */ /* 0x000fe200018e0638 */
[C---:B------:R-:W-:Y:S02]  /*3e530*/  IADD3 R28, P3, R33.reuse, R60, RZ ;  /* 0x0000003c211c7210 */ /* 0x040fe40007f7e0ff */
[----:B------:R-:W-:Y:S01]  /*3e540*/  PRMT R37, R42, 0x7771, RZ ;  /* 0x000077712a257816 */ /* 0x000fe200000000ff */
[----:B------:R-:W-:Y:S01]  /*3e550*/  IMAD.X R27, R30, 0x1, R59, P6 ;  /* 0x000000011e1b7824 */ /* 0x000fe200030e063b */
[----:B------:R-:W-:Y:S02]  /*3e560*/  PRMT R35, R42, 0x7772, RZ ;  /* 0x000077722a237816 */ /* 0x000fe400000000ff */
[----:B------:R-:W-:Y:S01]  /*3e570*/  ISETP.GE.AND P1, PT, R32, UR4, PT ;  /* 0x0000000420007c0c */ /* 0x000fe2000bf26270 */
[----:B------:R-:W-:Y:S01]  /*3e580*/  ULDC UR4, c[0x0][0x248] ;  /* 0x0000920000047ab9 */ /* 0x000fe20000000800 */
        /* <DEDUP_REMOVED lines=9> */
[----:B------:R-:W-:Y:S01]  /*3e620*/  SHF.R.S32.HI R32, RZ, 0x1f, R33 ;  /* 0x0000001fff207819 */ /* 0x000fe20000011421 */
[----:B------:R2:W-:Y:S01]  /*3e630*/  @P2 STG.E.U8 desc[UR32][R28.64], R31 ;  /* 0x0000001f1c002986 */ /* 0x0005e2000c101120 */
[----:B------:R-:W-:Y:S01]  /*3e640*/  ISETP.LT.AND P5, PT, R46, UR10, !P1 ;  /* 0x0000000a2e007c0c */ /* 0x000fe2000cfa1270 */
[----:B------:R-:W-:Y:S01]  /*3e650*/  ULDC UR8, c[0x0][0x228] ;  /* 0x00008a0000087ab9 */ /* 0x000fe20000000800 */
[----:B------:R-:W-:Y:S01]  /*3e660*/  PRMT R39, R20, 0x7770, RZ ;  /* 0x0000777014277816 */ /* 0x000fe200000000ff */
[----:B------:R-:W-:Y:S01]  /*3e670*/  ULDC UR10, c[0x0][0x228] ;  /* 0x00008a00000a7ab9 */ /* 0x000fe20000000800 */
[C---:B0-----:R-:W-:Y:S01]  /*3e680*/  IADD3 R24, P6, R33.reuse, R2, RZ ;  /* 0x0000000221187210 */ /* 0x041fe20007fde0ff */
[----:B------:R-:W-:Y:S01]  /*3e690*/  VIADD R34, R44, 0x22 ;  /* 0x000000222c227836 */ /* 0x000fe20000000000 */
[----:B------:R-:W-:Y:S01]  /*3e6a0*/  PRMT R37, R20, 0x7771, RZ ;  /* 0x0000777114257816 */ /* 0x000fe200000000ff */
[----:B------:R-:W-:Y:S01]  /*3e6b0*/  ULDC UR6, c[0x0][0x22c] ;  /* 0x00008b0000067ab9 */ /* 0x000fe20000000800 */
[C---:B-1----:R-:W-:Y:S01]  /*3e6c0*/  IADD3 R26, P2, R33.reuse, R3, RZ ;  /* 0x00000003211a7210 */ /* 0x042fe20007f5e0ff */
[----:B------:R-:W-:Y:S01]  /*3e6d0*/  IMAD.X R25, R32, 0x1, R57, P6 ;  /* 0x0000000120197824 */ /* 0x000fe200030e0639 */
[----:B--2---:R-:W-:-:S03]  /*3e6e0*/  IADD3 R28, P6, R33, R58, RZ ;  /* 0x0000003a211c7210 */ /* 0x004fc60007fde0ff */
[----:B------:R-:W-:Y:S01]  /*3e6f0*/  IMAD.X R27, R32, 0x1, R56, P2 ;  /* 0x00000001201b7824 */ /* 0x000fe200010e0638 */
[----:B------:R-:W-:Y:S01]  /*3e700*/  ISETP.GE.AND P2, PT, R30, UR4, PT ;  /* 0x000000041e007c0c */ /* 0x000fe2000bf46270 */
[----:B------:R0:W-:Y:S01]  /*3e710*/  @P4 STG.E.U8 desc[UR32][R24.64], R39 ;  /* 0x0000002718004986 */ /* 0x0001e2000c101120 */
[----:B------:R-:W-:Y:S01]  /*3e720*/  ULDC UR4, c[0x0][0x248] ;  /* 0x0000920000047ab9 */ /* 0x000fe20000000800 */
[----:B------:R-:W-:Y:S01]  /*3e730*/  IMAD.X R29, R32, 0x1, R59, P6 ;  /* 0x00000001201d7824 */ /* 0x000fe200030e063b */
[----:B------:R-:W-:Y:S01]  /*3e740*/  PRMT R31, R20, 0x7772, RZ ;  /* 0x00007772141f7816 */ /* 0x000fe200000000ff */
[----:B------:R1:W-:Y:S01]  /*3e750*/  @P3 STG.E.U8 desc[UR32][R26.64], R37 ;  /* 0x000000251a003986 */ /* 0x0003e2000c101120 */
[----:B------:R-:W-:Y:S01]  /*3e760*/  VIADD R35, R33, UR4 ;  /* 0x0000000421237c36 */ /* 0x000fe20008000000 */
[----:B------:R-:W-:Y:S01]  /*3e770*/  ISETP.LT.AND P3, PT, R47, UR8, !P1 ;  /* 0x000000082f007c0c */ /* 0x000fe2000cf61270 */
[----:B------:R-:W-:Y:S01]  /*3e780*/  ULDC UR4, c[0x0][0x248] ;  /* 0x0000920000047ab9 */ /* 0x000fe20000000800 */
[----:B------:R-:W-:Y:S01]  /*3e790*/  ISETP.LT.AND P4, PT, R55, UR10, !P2 ;  /* 0x0000000a37007c0c */ /* 0x000fe2000d781270 */
[----:B------:R2:W-:Y:S01]  /*3e7a0*/  @P5 STG.E.U8 desc[UR32][R28.64], R31 ;  /* 0x0000001f1c005986 */ /* 0x0005e2000c101120 */
[----:B------:R-:W-:Y:S01]  /*3e7b0*/  SHF.R.S32.HI R30, RZ, 0x1f, R35 ;  /* 0x0000001fff1e7819 */ /* 0x000fe20000011423 */
[----:B------:R-:W-:Y:S01]  /*3e7c0*/  ULDC UR8, c[0x0][0x228] ;  /* 0x00008a0000087ab9 */ /* 0x000fe20000000800 */
[----:B0-----:R-:W-:Y:S01]  /*3e7d0*/  IADD3 R24, P6, R33, R60, RZ ;  /* 0x0000003c21187210 */ /* 0x001fe20007fde0ff */
[----:B------:R-:W-:Y:S01]  /*3e7e0*/  ULDC UR10, c[0x0][0x228] ;  /* 0x00008a00000a7ab9 */ /* 0x000fe20000000800 */
[----:B------:R-:W-:Y:S01]  /*3e7f0*/  ISETP.LT.AND P5, PT, R45, UR12, !P2 ;  /* 0x0000000c2d007c0c */ /* 0x000fe2000d7a1270 */
[----:B------:R-:W-:Y:S01]  /*3e800*/  ULDC UR12, c[0x0][0x228] ;  /* 0x00008a00000c7ab9 */ /* 0x000fe20000000800 */
[----:B-1----:R-:W-:Y:S01]  /*3e810*/  IADD3 R26, P1, R35, R2, RZ ;  /* 0x00000002231a7210 */ /* 0x002fe20007f3e0ff */
[----:B------:R-:W-:Y:S01]  /*3e820*/  IMAD.X R25, R32, 0x1, R61, P6 ;  /* 0x0000000120197824 */ /* 0x000fe200030e063d */
[----:B------:R-:W-:-:S02]  /*3e830*/  PRMT R33, R20, 0x7773, RZ ;  /* 0x0000777314217816 */ /* 0x000fc400000000ff */
[C---:B--2---:R-:W-:Y:S01]  /*3e840*/  IADD3 R28, P6, R35.reuse, R3, RZ ;  /* 0x00000003231c7210 */ /* 0x044fe20007fde0ff */
[----:B------:R-:W-:Y:S01]  /*3e850*/  IMAD.X R27, R30, 0x1, R57, P1 ;  /* 0x000000011e1b7824 */ /* 0x000fe200008e0639 */
[----:B------:R-:W-:Y:S01]  /*3e860*/  ISETP.GE.AND P1, PT, R34, UR6, PT ;  /* 0x0000000622007c0c */ /* 0x000fe2000bf26270 */
[----:B------:R-:W-:Y:S01]  /*3e870*/  ULDC UR6, c[0x0][0x228] ;  /* 0x00008a0000067ab9 */ /* 0x000fe20000000800 */
[----:B------:R-:W-:Y:S01]  /*3e880*/  PRMT R39, R16, 0x7770, RZ ;  /* 0x0000777010277816 */ /* 0x000fe200000000ff */
[----:B------:R0:W-:Y:S01]  /*3e890*/  @P3 STG.E.U8 desc[UR32][R24.64], R33 ;  /* 0x0000002118003986 */ /* 0x0001e2000c101120 */
[----:B------:R-:W-:Y:S01]  /*3e8a0*/  IMAD.X R29, R30, 0x1, R56, P6 ;  /* 0x000000011e1d7824 */ /* 0x000fe200030e0638 */
[----:B------:R-:W-:Y:S02]  /*3e8b0*/  PRMT R37, R16, 0x7771, RZ ;  /* 0x0000777110257816 */ /* 0x000fe400000000ff */
[----:B------:R-:W-:Y:S01]  /*3e8c0*/  ISETP.LT.AND P3, PT, R46, UR6, !P2 ;  /* 0x000000062e007c0c */ /* 0x000fe2000d761270 */
[----:B------:R-:W-:Y:S01]  /*3e8d0*/  ULDC UR6, c[0x0][0x228] ;  /* 0x00008a0000067ab9 */ /* 0x000fe20000000800 */
[----:B------:R-:W-:Y:S01]  /*3e8e0*/  VIADD R31, R35, UR4 ;  /* 0x00000004231f7c36 */ /* 0x000fe20008000000 */
[----:B------:R1:W-:Y:S01]  /*3e8f0*/  @P4 STG.E.U8 desc[UR32][R26.64], R39 ;  /* 0x000000271a004986 */ /* 0x0003e2000c101120 */
[----:B------:R-:W-:Y:S01]  /*3e900*/  ISETP.LT.AND P2, PT, R47, UR6, !P2 ;  /* 0x000000062f007c0c */ /* 0x000fe2000d741270 */
[----:B------:R-:W-:Y:S01]  /*3e910*/  ULDC UR4, c[0x0][0x228] ;  /* 0x00008a0000047ab9 */ /* 0x000fe20000000800 */
[----:B0-----:R-:W-:Y:S01]  /*3e920*/  IADD3 R24, P6, R35, R58, RZ ;  /* 0x0000003a23187210 */ /* 0x001fe20007fde0ff */
[----:B------:R0:W-:Y:S01]  /*3e930*/  @P5 STG.E.U8 desc[UR32][R28.64], R37 ;  /* 0x000000251c005986 */ /* 0x0001e2000c101120 */
[----:B------:R-:W-:Y:S01]  /*3e940*/  ISETP.LT.AND P4, PT, R55, UR8, !P1 ;  /* 0x0000000837007c0c */ /* 0x000fe2000cf81270 */
[----:B------:R-:W-:Y:S01]  /*3e950*/  ULDC UR6, c[0x0][0x228] ;  /* 0x00008a0000067ab9 */ /* 0x000fe20000000800 */
[----:B------:R-:W-:Y:S01]  /*3e960*/  SHF.R.S32.HI R20, RZ, 0x1f, R31 ;  /* 0x0000001fff147819 */ /* 0x000fe2000001141f */
[----:B------:R-:W-:Y:S01]  /*3e970*/  IMAD.X R25, R30, 0x1, R59, P6 ;  /* 0x000000011e197824 */ /* 0x000fe200030e063b */
[----:B------:R-:W-:Y:S01]  /*3e980*/  PRMT R33, R21, 0x7770, RZ ;  /* 0x0000777015217816 */ /* 0x000fe200000000ff */
[----:B------:R-:W-:Y:S01]  /*3e990*/  ULDC UR8, c[0x0][0x228] ;  /* 0x00008a0000087ab9 */ /* 0x000fe20000000800 */
[----:B-1----:R-:W-:-:S02]  /*3e9a0*/  IADD3 R26, P5, R35, R60, RZ ;  /* 0x0000003c231a7210 */ /* 0x002fc40007fbe0ff */
[----:B0-----:R-:W-:-:S03]  /*3e9b0*/  IADD3 R28, P6, R31, R2, RZ ;  /* 0x000000021f1c7210 */ /* 0x001fc60007fde0ff */
[----:B------:R-:W-:Y:S01]  /*3e9c0*/  IMAD.X R27, R30, 0x1, R61, P5 ;  /* 0x000000011e1b7824 */ /* 0x000fe200028e063d */
[C---:B------:R-:W-:Y:S02]  /*3e9d0*/  PRMT R37, R16.reuse, 0x7772, RZ ;  /* 0x0000777210257816 */ /* 0x040fe400000000ff */
[----:B------:R-:W-:Y:S01]  /*3e9e0*/  PRMT R35, R16, 0x7773, RZ ;  /* 0x0000777310237816 */ /* 0x000fe200000000ff */
[----:B------:R-:W-:Y:S02]  /*3e9f0*/  IMAD.X R29, R20, 0x1, R57, P6 ;  /* 0x00000001141d7824 */ /* 0x000fe400030e0639 */
[----:B------:R0:W-:Y:S01]  /*3ea00*/  @P3 STG.E.U8 desc[UR32][R24.64], R37 ;  /* 0x0000002518003986 */ /* 0x0001e2000c101120 */
[----:B------:R-:W-:Y:S01]  /*3ea10*/  ISETP.LT.AND P3, PT, R45, UR4, !P1 ;  /* 0x000000042d007c0c */ /* 0x000fe2000cf61270 */
[----:B------:R-:W-:Y:S01]  /*3ea20*/  VIADD R16, R44, 0x23 ;  /* 0x000000232c107836 */ /* 0x000fe20000000000 */
[----:B------:R-:W-:Y:S01]  /*3ea30*/  ULDC UR4, c[0x0][0x22c] ;  /* 0x00008b0000047ab9 */ /* 0x000fe20000000800 */
[----:B------:R1:W-:Y:S04]  /*3ea40*/  @P2 STG.E.U8 desc[UR32][R26.64], R35 ;  /* 0x000000231a002986 */ /* 0x0003e8000c101120 */
[----:B------:R2:W-:Y:S01]  /*3ea50*/  @P4 STG.E.U8 desc[UR32][R28.64], R33 ;  /* 0x000000211c004986 */ /* 0x0005e2000c101120 */
[----:B------:R-:W-:Y:S01]  /*3ea60*/  ISETP.LT.AND P4, PT, R46, UR6, !P1 ;  /* 0x000000062e007c0c */ /* 0x000fe2000cf81270 */
[----:B------:R-:W-:Y:S01]  /*3ea70*/  ULDC UR6, c[0x0][0x228] ;  /* 0x00008a0000067ab9 */ /* 0x000fe20000000800 */
[----:B0-----:R-:W-:-:S02]  /*3ea80*/  IADD3 R24, P2, R31, R3, RZ ;  /* 0x000000031f187210 */ /* 0x001fc40007f5e0ff */
[----:B------:R-:W-:Y:S01]  /*3ea90*/  ISETP.LT.AND P1, PT, R47, UR8, !P1 ;  /* 0x000000082f007c0c */ /* 0x000fe2000cf21270 */
[----:B------:R-:W-:Y:S01]  /*3eaa0*/  ULDC UR8, c[0x0][0x228] ;  /* 0x00008a0000087ab9 */ /* 0x000fe20000000800 */
[C---:B-1----:R-:W-:Y:S01]  /*3eab0*/  IADD3 R26, P5, R31.reuse, R58, RZ ;  /* 0x0000003a1f1a7210 */ /* 0x042fe20007fbe0ff */
[--C-:B------:R-:W-:Y:S01]  /*3eac0*/  IMAD.X R25, R20, 0x1, R56.reuse, P2 ;  /* 0x0000000114197824 */ /* 0x100fe200010e0638 */
[----:B------:R-:W-:Y:S01]  /*3ead0*/  ISETP.GE.AND P2, PT, R16, UR4, PT ;  /* 0x0000000410007c0c */ /* 0x000fe2000bf46270 */
[----:B------:R-:W-:Y:S01]  /*3eae0*/  ULDC UR4, c[0x0][0x248] ;  /* 0x0000920000047ab9 */ /* 0x000fe20000000800 */
[----:B--2---:R-:W-:Y:S01]  /*3eaf0*/  IADD3 R28, P6, R31, R60, RZ ;  /* 0x0000003c1f1c7210 */ /* 0x004fe20007fde0ff */
[C---:B------:R-:W-:Y:S01]  /*3eb00*/  IMAD.X R27, R20.reuse, 0x1, R59, P5 ;  /* 0x00000001141b7824 */ /* 0x040fe200028e063b */
[----:B------:R-:W-:Y:S01]  /*3eb10*/  PRMT R37, R21, 0x7771, RZ ;  /* 0x0000777115257816 */ /* 0x000fe200000000ff */
[----:B------:R-:W-:Y:S01]  /*3eb20*/  VIADD R31, R31, UR4 ;  /* 0x000000041f1f7c36 */ /* 0x000fe20008000000 */
[C---:B------:R-:W-:Y:S01]  /*3eb30*/  PRMT R35, R21.reuse, 0x7772, RZ ;  /* 0x0000777215237816 */ /* 0x040fe200000000ff */
[----:B------:R-:W-:Y:S01]  /*3eb40*/  IMAD.X R29, R20, 0x1, R61, P6 ;  /* 0x00000001141d7824 */ /* 0x000fe200030e063d */
[----:B------:R-:W-:Y:S01]  /*3eb50*/  PRMT R33, R21, 0x7773, RZ ;  /* 0x0000777315217816 */ /* 0x000fe200000000ff */
[----:B------:R0:W-:Y:S01]  /*3eb60*/  @P3 STG.E.U8 desc[UR32][R24.64], R37 ;  /* 0x0000002518003986 */ /* 0x0001e2000c101120 */
[----:B------:R-:W-:Y:S01]  /*3eb70*/  SHF.R.S32.HI R16, RZ, 0x1f, R31 ;  /* 0x0000001fff107819 */ /* 0x000fe2000001141f */
[----:B------:R-:W-:Y:S01]  /*3eb80*/  VIADD R30, R44, 0x24 ;  /* 0x000000242c1e7836 */ /* 0x000fe20000000000 */
[----:B------:R-:W-:Y:S01]  /*3eb90*/  IADD3 R20, P6, R31, R2, RZ ;  /* 0x000000021f147210 */ /* 0x000fe20007fde0ff */
[----:B------:R1:W-:Y:S01]  /*3eba0*/  @P4 STG.E.U8 desc[UR32][R26.64], R35 ;  /* 0x000000231a004986 */ /* 0x0003e2000c101120 */
[----:B------:R-:W-:Y:S01]  /*3ebb0*/  ISETP.LT.AND P4, PT, R55, UR6, !P2 ;  /* 0x0000000637007c0c */ /* 0x000fe2000d781270 */
[----:B------:R-:W-:Y:S01]  /*3ebc0*/  ULDC UR4, c[0x0][0x22c] ;  /* 0x00008b0000047ab9 */ /* 0x000fe20000000800 */
[----:B------:R-:W-:Y:S01]  /*3ebd0*/  ISETP.LT.AND P5, PT, R46, UR10, !P2 ;  /* 0x0000000a2e007c0c */ /* 0x000fe2000d7a1270 */
[----:B------:R2:W-:Y:S01]  /*3ebe0*/  @P1 STG.E.U8 desc[UR32][R28.64], R33 ;  /* 0x000000211c001986 */ /* 0x0005e2000c101120 */
[----:B------:R-:W-:Y:S01]  /*3ebf0*/  ISETP.LT.AND P1, PT, R45, UR8, !P2 ;  /* 0x000000082d007c0c */ /* 0x000fe2000d721270 */
[C---:B------:R-:W-:Y:S01]  /*3ec00*/  IMAD.X R21, R16.reuse, 0x1, R57, P6 ;  /* 0x0000000110157824 */ /* 0x040fe200030e0639 */
[----:B------:R-:W-:Y:S01]  /*3ec10*/  ULDC UR8, c[0x0][0x228] ;  /* 0x00008a0000087ab9 */ /* 0x000fe20000000800 */
[----:B0-----:R-:W-:Y:S01]  /*3ec20*/  IADD3 R24, P3, R31, R3, RZ ;  /* 0x000000031f187210 */ /* 0x001fe20007f7e0ff */
[----:B------:R-:W-:Y:S01]  /*3ec30*/  ULDC UR10, c[0x0][0x228] ;  /* 0x00008a00000a7ab9 */ /* 0x000fe20000000800 */
[----:B------:R-:W-:Y:S01]  /*3ec40*/  PRMT R37, R17, 0x7770, RZ ;  /* 0x0000777011257816 */ /* 0x000fe200000000ff */
[----:B------:R-:W-:Y:S01]  /*3ec50*/  ULDC UR6, c[0x0][0x22c] ;  /* 0x00008b0000067ab9 */ /* 0x000fe20000000800 */
[----:B-1----:R-:W-:Y:S01]  /*3ec60*/  IADD3 R26, P6, R31, R58, RZ ;  /* 0x0000003a1f1a7210 */ /* 0x002fe20007fde0ff */
[----:B------:R-:W-:Y:S01]  /*3ec70*/  IMAD.X R25, R16, 0x1, R56, P3 ;  /* 0x0000000110197824 */ /* 0x000fe200018e0638 */
[----:B------:R-:W-:Y:S01]  /*3ec80*/  ISETP.GE.AND P3, PT, R30, UR4, PT ;  /* 0x000000041e007c0c */ /* 0x000fe2000bf66270 */
[----:B------:R-:W-:Y:S01]  /*3ec90*/  ULDC UR4, c[0x0][0x248] ;  /* 0x0000920000047ab9 */ /* 0x000fe20000000800 */
[C---:B------:R-:W-:Y:S01]  /*3eca0*/  PRMT R35, R17.reuse, 0x7771, RZ ;  /* 0x0000777111237816 */ /* 0x040fe200000000ff */
[----:B------:R-:W-:Y:S01]  /*3ecb0*/  IMAD.X R27, R16, 0x1, R59, P6 ;  /* 0x00000001101b7824 */ /* 0x000fe200030e063b */
[----:B--2---:R-:W-:Y:S01]  /*3ecc0*/  PRMT R29, R17, 0x7772, RZ ;  /* 0x00007772111d7816 */ /* 0x004fe200000000ff */
[----:B------:R-:W-:Y:S01]  /*3ecd0*/  VIADD R33, R31, UR4 ;  /* 0x000000041f217c36 */ /* 0x000fe20008000000 */
[----:B------:R-:W-:Y:S01]  /*3ece0*/  ISETP.LT.AND P2, PT, R47, UR8, !P2 ;  /* 0x000000082f007c0c */ /* 0x000fe2000d741270 */
[----:B------:R0:W-:Y:S01]  /*3ecf0*/  @P4 STG.E.U8 desc[UR32][R20.64], R37 ;  /* 0x0000002514004986 */ /* 0x0001e2000c101120 */
[----:B------:R-:W-:Y:S01]  /*3ed00*/  ISETP.LT.AND P4, PT, R55, UR10, !P3 ;  /* 0x0000000a37007c0c */ /* 0x000fe2000df81270 */
[----:B------:R-:W-:Y:S01]  /*3ed10*/  VIADD R30, R44, 0x25 ;  /* 0x000000252c1e7836 */ /* 0x000fe20000000000 */
[----:B------:R-:W-:Y:S01]  /*3ed20*/  SHF.R.S32.HI R28, RZ, 0x1f, R33 ;  /* 0x0000001fff1c7819 */ /* 0x000fe20000011421 */
[----:B------:R1:W-:Y:S01]  /*3ed30*/  @P1 STG.E.U8 desc[UR32][R24.64], R35 ;  /* 0x0000002318001986 */ /* 0x0003e2000c101120 */
[----:B------:R-:W-:Y:S01]  /*3ed40*/  ULDC UR4, c[0x0][0x248] ;  /* 0x0000920000047ab9 */ /* 0x000fe20000000800 */
[----:B------:R-:W-:Y:S01]  /*3ed50*/  ULDC UR8, c[0x0][0x228] ;  /* 0x00008a0000087ab9 */ /* 0x000fe20000000800 */
[----:B------:R-:W-:Y:S01]  /*3ed60*/  ULDC UR10, c[0x0][0x228] ;  /* 0x00008a00000a7ab9 */ /* 0x000fe20000000800 */
[----:B------:R2:W-:Y:S01]  /*3ed70*/  @P5 STG.E.U8 desc[UR32][R26.64], R29 ;  /* 0x0000001d1a005986 */ /* 0x0005e2000c101120 */
[----:B------:R-:W-:Y:S01]  /*3ed80*/  ISETP.LT.AND P5, PT, R45, UR12, !P3 ;  /* 0x0000000c2d007c0c */ /* 0x000fe2000dfa1270 */
[----:B------:R-:W-:Y:S01]  /*3ed90*/  ULDC UR12, c[0x0][0x228] ;  /* 0x00008a00000c7ab9 */ /* 0x000fe20000000800 */
[----:B0-----:R-:W-:-:S02]  /*3eda0*/  IADD3 R20, P6, R31, R60, RZ ;  /* 0x0000003c1f147210 */ /* 0x001fc40007fde0ff */
[----:B-1----:R-:W-:-:S03]  /*3edb0*/  IADD3 R24, P1, R33, R2, RZ ;  /* 0x0000000221187210 */ /* 0x002fc60007f3e0ff */
[----:B------:R-:W-:Y:S01]  /*3edc0*/  IMAD.X R21, R16, 0x1, R61, P6 ;  /* 0x0000000110157824 */ /* 0x000fe200030e063d */
[----:B------:R-:W-:Y:S02]  /*3edd0*/  IADD3 R16, P6, R33, R3, RZ ;  /* 0x0000000321107210 */ /* 0x000fe40007fde0ff */
[----:B------:R-:W-:Y:S01]  /*3ede0*/  PRMT R37, R17, 0x7773, RZ ;  /* 0x0000777311257816 */ /* 0x000fe200000000ff */
[----:B------:R-:W-:Y:S01]  /*3edf0*/  IMAD.X R25, R28, 0x1, R57, P1 ;  /* 0x000000011c197824 */ /* 0x000fe200008e0639 */
[----:B------:R-:W-:Y:S01]  /*3ee00*/  ISETP.GE.AND P1, PT, R30, UR6, PT ;  /* 0x000000061e007c0c */ /* 0x000fe2000bf26270 */
[----:B------:R-:W-:Y:S01]  /*3ee10*/  ULDC UR6, c[0x0][0x228] ;  /* 0x00008a0000067ab9 */ /* 0x000fe20000000800 */
[----:B------:R-:W-:Y:S01]  /*3ee20*/  PRMT R35, R22, 0x7770, RZ ;  /* 0x0000777016237816 */ /* 0x000fe200000000ff */
[----:B------:R-:W-:Y:S01]  /*3ee30*/  IMAD.X R17, R28, 0x1, R56, P6 ;  /* 0x000000011c117824 */ /* 0x000fe200030e0638 */
[----:B------:R-:W-:Y:S01]  /*3ee40*/  PRMT R31, R22, 0x7771, RZ ;  /* 0x00007771161f7816 */ /* 0x000fe200000000ff */
[----:B------:R0:W-:Y:S01]  /*3ee50*/  @P2 STG.E.U8 desc[UR32][R20.64], R37 ;  /* 0x0000002514002986 */ /* 0x0001e2000c101120 */
[----:B------:R-:W-:Y:S01]  /*3ee60*/  ISETP.LT.AND P2, PT, R46, UR6, !P3 ;  /* 0x000000062e007c0c */ /* 0x000fe2000df41270 */
[----:B------:R-:W-:Y:S01]  /*3ee70*/  ULDC UR6, c[0x0][0x228] ;  /* 0x00008a0000067ab9 */ /* 0x000fe20000000800 */
[C---:B--2---:R-:W-:Y:S01]  /*3ee80*/  IADD3 R26, P6, R33.reuse, R58, RZ ;  /* 0x0000003a211a7210 */ /* 0x044fe20007fde0ff */
[----:B------:R-:W-:Y:S01]  /*3ee90*/  VIADD R29, R33, UR4 ;  /* 0x00000004211d7c36 */ /* 0x000fe20008000000 */
[----:B------:R1:W-:Y:S01]  /*3eea0*/  @P4 STG.E.U8 desc[UR32][R24.64], R35 ;  /* 0x0000002318004986 */ /* 0x0003e2000c101120 */
[----:B------:R-:W-:Y:S01]  /*3eeb0*/  ISETP.LT.AND P3, PT, R47, UR8, !P3 ;  /* 0x000000082f007c0c */ /* 0x000fe2000df61270 */
[----:B------:R-:W-:Y:S01]  /*3eec0*/  ULDC UR4, c[0x0][0x228] ;  /* 0x00008a0000047ab9 */ /* 0x000fe20000000800 */
[----:B------:R-:W-:Y:S01]  /*3eed0*/  ISETP.LT.AND P4, PT, R55, UR6, !P1 ;  /* 0x0000000637007c0c */ /* 0x000fe2000cf81270 */
[----:B------:R2:W-:Y:S01]  /*3eee0*/  @P5 STG.E.U8 desc[UR32][R16.64], R31 ;  /* 0x0000001f10005986 */ /* 0x0005e2000c101120 */
[----:B------:R-:W-:Y:S01]  /*3eef0*/  IMAD.X R27, R28, 0x1, R59, P6 ;  /* 0x000000011c1b7824 */ /* 0x000fe200030e063b */
[----:B------:R-:W-:Y:S01]  /*3ef00*/  SHF.R.S32.HI R30, RZ, 0x1f, R29 ;  /* 0x0000001fff1e7819 */ /* 0x000fe2000001141d */
[----:B------:R-:W-:Y:S01]  /*3ef10*/  ULDC UR6, c[0x0][0x228] ;  /* 0x00008a0000067ab9 */ /* 0x000fe20000000800 */
[----:B0-----:R-:W-:Y:S01]  /*3ef20*/  IADD3 R20, P5, R33, R60, RZ ;  /* 0x0000003c21147210 */ /* 0x001fe20007fbe0ff */
[----:B------:R-:W-:Y:S01]  /*3ef30*/  ULDC UR8, c[0x0][0x228] ;  /* 0x00008a0000087ab9 */ /* 0x000fe20000000800 */
[----:B------:R-:W-:-:S02]  /*3ef40*/  PRMT R33, R18, 0x7770, RZ ;  /* 0x0000777012217816 */ /* 0x000fc400000000ff */
[----:B-1----:R-:W-:Y:S02]  /*3ef50*/  PRMT R25, R22, 0x7773, RZ ;  /* 0x0000777316197816 */ /* 0x002fe400000000ff */
[----:B--2---:R-:W-:Y:S01]  /*3ef60*/  IADD3 R16, P6, R29, R2, RZ ;  /* 0x000000021d107210 */ /* 0x004fe20007fde0ff */
[----:B------:R-:W-:Y:S01]  /*3ef70*/  IMAD.X R21, R28, 0x1, R61, P5 ;  /* 0x000000011c157824 */ /* 0x000fe200028e063d */
[----:B------:R-:W-:-:S03]  /*3ef80*/  PRMT R31, R22, 0x7772, RZ ;  /* 0x00007772161f7816 */ /* 0x000fc600000000ff */
[----:B------:R-:W-:Y:S02]  /*3ef90*/  IMAD.X R17, R30, 0x1, R57, P6 ;  /* 0x000000011e117824 */ /* 0x000fe400030e0639 */
        /* <DEDUP_REMOVED lines=8> */
[----:B------:R-:W-:Y:S01]  /*3f020*/  ISETP.LT.AND P1, PT, R47, UR8, !P1 ;  /* 0x000000082f007c0c */ /* 0x000fe2000cf21270 */
[----:B------:R-:W-:Y:S01]  /*3f030*/  ULDC UR8, c[0x0][0x228] ;  /* 0x00008a0000087ab9 */ /* 0x000fe20000000800 */
[C---:B0-----:R-:W-:Y:S02]  /*3f040*/  IADD3 R26, P2, R29.reuse, R3, RZ ;  /* 0x000000031d1a7210 */ /* 0x041fe40007f5e0ff */
[----:B------:R-:W-:-:S02]  /*3f050*/  IADD3 R24, P6, R29, R60, RZ ;  /* 0x0000003c1d187210 */ /* 0x000fc40007fde0ff */
[C---:B-1----:R-:W-:Y:S01]  /*3f060*/  IADD3 R20, P5, R29.reuse, R58, RZ ;  /* 0x0000003a1d147210 */ /* 0x042fe20007fbe0ff */
[----:B------:R-:W-:Y:S01]  /*3f070*/  IMAD.X R27, R30, 0x1, R56, P2 ;  /* 0x000000011e1b7824 */ /* 0x000fe200010e0638 */
[----:B------:R-:W-:Y:S01]  /*3f080*/  ISETP.GE.AND P2, PT, R22, UR4, PT ;  /* 0x0000000416007c0c */ /* 0x000fe2000bf46270 */
[----:B------:R-:W-:Y:S01]  /*3f090*/  ULDC UR4, c[0x0][0x248] ;  /* 0x0000920000047ab9 */ /* 0x000fe20000000800 */
[----:B--2---:R-:W-:Y:S01]  /*3f0a0*/  PRMT R33, R18, 0x7771, RZ ;  /* 0x0000777112217816 */ /* 0x004fe200000000ff */
[----:B------:R-:W-:Y:S01]  /*3f0b0*/  IMAD.X R21, R30, 0x1, R59, P5 ;  /* 0x000000011e157824 */ /* 0x000fe200028e063b */
[----:B------:R-:W-:Y:S01]  /*3f0c0*/  PRMT R31, R18, 0x7772, RZ ;  /* 0x00007772121f7816 */ /* 0x000fe200000000ff */
[----:B------:R-:W-:Y:S01]  /*3f0d0*/  IMAD.X R25, R30, 0x1, R61, P6 ;  /* 0x000000011e197824 */ /* 0x000fe200030e063d */
[----:B------:R-:W-:Y:S01]  /*3f0e0*/  PRMT R17, R18, 0x7773, RZ ;  /* 0x0000777312117816 */ /* 0x000fe200000000ff */
[----:B------:R-:W-:Y:S01]  /*3f0f0*/  VIADD R29, R29, UR4 ;  /* 0x000000041d1d7c36 */ /* 0x000fe20008000000 */
[----:B------:R-:W-:Y:S01]  /*3f100*/  @P3 STG.E.U8 desc[UR32][R26.64], R33 ;  /* 0x000000211a003986 */ /* 0x000fe2000c101120 */
[----:B------:R-:W-:Y:S01]  /*3f110*/  VIADD R16, R44, 0x27 ;  /* 0x000000272c107836 */ /* 0x000fe20000000000 */
[----:B------:R-:W-:-:S02]  /*3f120*/  ULDC UR4, c[0x0][0x22c] ;  /* 0x00008b0000047ab9 */ /* 0x000fc40000000800 */
[----:B------:R0:W-:Y:S01]  /*3f130*/  @P4 STG.E.U8 desc[UR32][R20.64], R31 ;  /* 0x0000001f14004986 */ /* 0x0001e2000c101120 */
[----:B------:R-:W-:-:S03]  /*3f140*/  SHF.R.S32.HI R18, RZ, 0x1f, R29 ;  /* 0x0000001fff127819 */ /* 0x000fc6000001141d */
[----:B------:R1:W-:Y:S01]  /*3f150*/  @P1 STG.E.U8 desc[UR32][R24.64], R17 ;  /* 0x0000001118001986 */ /* 0x0003e2000c101120 */
[----:B------:R-:W-:Y:S02]  /*3f160*/  ISETP.LT.AND P1, PT, R55, UR6, !P2 ;  /* 0x0000000637007c0c */ /* 0x000fe4000d721270 */
[----:B------:R-:W-:Y:S01]  /*3f170*/  PRMT R35, R23, 0x7770, RZ ;  /* 0x0000777017237816 */ /* 0x000fe200000000ff */
[----:B------:R-:W-:Y:S01]  /*3f180*/  VIADD R22, R44, 0x28 ;  /* 0x000000282c167836 */ /* 0x000fe20000000000 */
[----:B------:R-:W-:Y:S01]  /*3f190*/  ISETP.LT.AND P4, PT, R45, UR8, !P2 ;  /* 0x000000082d007c0c */ /* 0x000fe2000d781270 */
[----:B------:R-:W-:Y:S01]  /*3f1a0*/  ULDC UR8, c[0x0][0x228] ;  /* 0x00008a0000087ab9 */ /* 0x000fe20000000800 */
[----:B------:R-:W-:Y:S01]  /*3f1b0*/  ISETP.LT.AND P6, PT, R46, UR10, !P2 ;  /* 0x0000000a2e007c0c */ /* 0x000fe2000d7c1270 */
[----:B------:R-:W-:Y:S01]  /*3f1c0*/  ULDC UR10, c[0x0][0x228] ;  /* 0x00008a00000a7ab9 */ /* 0x000fe20000000800 */
[C---:B0-----:R-:W-:Y:S01]  /*3f1d0*/  IADD3 R20, P3, R29.reuse, R2, RZ ;  /* 0x000000021d147210 */ /* 0x041fe20007f7e0ff */
[----:B------:R-:W-:Y:S01]  /*3f1e0*/  ULDC UR6, c[0x0][0x22c] ;  /* 0x00008b0000067ab9 */ /* 0x000fe20000000800 */
[----:B-1----:R-:W-:-:S03]  /*3f1f0*/  IADD3 R24, P5, R29, R3, RZ ;  /* 0x000000031d187210 */ /* 0x002fc60007fbe0ff */
[----:B------:R-:W-:Y:S01]  /*3f200*/  IMAD.X R21, R18, 0x1, R57, P3 ;  /* 0x0000000112157824 */ /* 0x000fe200018e0639 */
[----:B------:R-:W-:Y:S01]  /*3f210*/  ISETP.GE.AND P3, PT, R16, UR4, PT ;  /* 0x0000000410007c0c */ /* 0x000fe2000bf66270 */
[----:B------:R-:W-:Y:S01]  /*3f220*/  ULDC UR4, c[0x0][0x248] ;  /* 0x0000920000047ab9 */ /* 0x000fe20000000800 */
[C---:B------:R-:W-:Y:S01]  /*3f230*/  IMAD.X R25, R18.reuse, 0x1, R56, P5 ;  /* 0x0000000112197824 */ /* 0x040fe200028e0638 */
[----:B------:R-:W-:Y:S02]  /*3f240*/  IADD3 R16, P5, R29, R58, RZ ;  /* 0x0000003a1d107210 */ /* 0x000fe40007fbe0ff */
[C---:B------:R-:W-:Y:S02]  /*3f250*/  PRMT R33, R23.reuse, 0x7771, RZ ;  /* 0x0000777117217816 */ /* 0x040fe400000000ff */
[----:B------:R-:W-:Y:S01]  /*3f260*/  PRMT R31, R23, 0x7772, RZ ;  /* 0x00007772171f7816 */ /* 0x000fe200000000ff */
[----:B------:R-:W-:Y:S01]  /*3f270*/  IMAD.X R17, R18, 0x1, R59, P5 ;  /* 0x0000000112117824 */ /* 0x000fe200028e063b */
[----:B------:R0:W-:Y:S01]  /*3f280*/  @P1 STG.E.U8 desc[UR32][R20.64], R35 ;  /* 0x0000002314001986 */ /* 0x0001e2000c101120 */
[----:B------:R-:W-:Y:S01]  /*3f290*/  VIADD R27, R29, UR4 ;  /* 0x000000041d1b7c36 */ /* 0x000fe20008000000 */
[----:B------:R-:W-:Y:S01]  /*3f2a0*/  ISETP.LT.AND P2, PT, R47, UR8, !P2 ;  /* 0x000000082f007c0c */ /* 0x000fe2000d741270 */
[----:B------:R-:W-:Y:S01]  /*3f2b0*/  ULDC UR4, c[0x0][0x248] ;  /* 0x0000920000047ab9 */ /* 0x000fe20000000800 */
[----:B------:R1:W-:Y:S01]  /*3f2c0*/  @P4 STG.E.U8 desc[UR32][R24.64], R33 ;  /* 0x0000002118004986 */ /* 0x0003e2000c101120 */
[----:B------:R-:W-:Y:S01]  /*3f2d0*/  ISETP.LT.AND P4, PT, R55, UR10, !P3 ;  /* 0x0000000a37007c0c */ /* 0x000fe2000df81270 */
[----:B------:R-:W-:Y:S01]  /*3f2e0*/  ULDC UR8, c[0x0][0x228] ;  /* 0x00008a0000087ab9 */ /* 0x000fe20000000800 */
[----:B------:R-:W-:Y:S01]  /*3f2f0*/  SHF.R.S32.HI R26, RZ, 0x1f, R27 ;  /* 0x0000001fff1a7819 */ /* 0x000fe2000001141b */
[----:B------:R2:W-:Y:S01]  /*3f300*/  @P6 STG.E.U8 desc[UR32][R16.64], R31 ;  /* 0x0000001f10006986 */ /* 0x0005e2000c101120 */
[----:B------:R-:W-:Y:S01]  /*3f310*/  ISETP.LT.AND P5, PT, R45, UR12, !P3 ;  /* 0x0000000c2d007c0c */ /* 0x000fe2000dfa1270 */
[----:B------:R-:W-:Y:S01]  /*3f320*/  ULDC UR10, c[0x0][0x228] ;  /* 0x00008a00000a7ab9 */ /* 0x000fe20000000800 */
[----:B------:R-:W-:Y:S01]  /*3f330*/  ULDC UR12, c[0x0][0x228] ;  /* 0x00008a00000c7ab9 */ /* 0x000fe20000000800 */
[----:B0-----:R-:W-:-:S02]  /*3f340*/  IADD3 R20, P6, R29, R60, RZ ;  /* 0x0000003c1d147210 */ /* 0x001fc40007fde0ff */
[----:B-1----:R-:W-:-:S03]  /*3f350*/  IADD3 R24, P1, R27, R2, RZ ;  /* 0x000000021b187210 */ /* 0x002fc60007f3e0ff */
[----:B------:R-:W-:Y:S01]  /*3f360*/  IMAD.X R21, R18, 0x1, R61, P6 ;  /* 0x0000000112157824 */ /* 0x000fe200030e063d */
[----:B------:R-:W-:Y:S02]  /*3f370*/  PRMT R29, R23, 0x7773, RZ ;  /* 0x00007773171d7816 */ /* 0x000fe400000000ff */
[----:B--2---:R-:W-:Y:S01]  /*3f380*/  IADD3 R16, P6, R27, R3, RZ ;  /* 0x000000031b107210 */ /* 0x004fe20007fde0ff */
[----:B------:R-:W-:Y:S01]  /*3f390*/  IMAD.X R25, R26, 0x1, R57, P1 ;  /* 0x000000011a197824 */ /* 0x000fe200008e0639 */
[----:B------:R-:W-:Y:S01]  /*3f3a0*/  ISETP.GE.AND P1, PT, R22, UR6, PT ;  /* 0x0000000616007c0c */ /* 0x000fe2000bf26270 */
[----:B------:R-:W-:Y:S01]  /*3f3b0*/  ULDC UR6, c[0x0][0x228] ;  /* 0x00008a0000067ab9 */ /* 0x000fe20000000800 */
[C---:B------:R-:W-:Y:S01]  /*3f3c0*/  PRMT R33, R19.reuse, 0x7770, RZ ;  /* 0x0000777013217816 */ /* 0x040fe200000000ff */
[----:B------:R-:W-:Y:S01]  /*3f3d0*/  IMAD.X R17, R26, 0x1, R56, P6 ;  /* 0x000000011a117824 */ /* 0x000fe200030e0638 */
[----:B------:R-:W-:Y:S01]  /*3f3e0*/  PRMT R31, R19, 0x7771, RZ ;  /* 0x00007771131f7816 */ /* 0x000fe200000000ff */
[----:B------:R0:W-:Y:S01]  /*3f3f0*/  @P2 STG.E.U8 desc[UR32][R20.64], R29 ;  /* 0x0000001d14002986 */ /* 0x0001e2000c101120 */
[----:B------:R-:W-:Y:S01]  /*3f400*/  ISETP.LT.AND P2, PT, R46, UR6, !P3 ;  /* 0x000000062e007c0c */ /* 0x000fe2000df41270 */
[----:B------:R-:W-:Y:S01]  /*3f410*/  ULDC UR6, c[0x0][0x228] ;  /* 0x00008a0000067ab9 */ /* 0x000fe20000000800 */
[----:B------:R-:W-:Y:S01]  /*3f420*/  IADD3 R22, P6, R27, R58, RZ ;  /* 0x0000003a1b167210 */ /* 0x000fe20007fde0ff */
[----:B------:R1:W-:Y:S01]  /*3f430*/  @P4 STG.E.U8 desc[UR32][R24.64], R33 ;  /* 0x0000002118004986 */ /* 0x0003e2000c101120 */
[----:B------:R-:W-:Y:S01]  /*3f440*/  ISETP.LT.AND P3, PT, R47, UR8, !P3 ;  /* 0x000000082f007c0c */ /* 0x000fe2000df61270 */
[----:B------:R-:W-:Y:S01]  /*3f450*/  ULDC UR8, c[0x0][0x228] ;  /* 0x00008a0000087ab9 */ /* 0x000fe20000000800 */
[----:B------:R-:W-:Y:S01]  /*3f460*/  ISETP.LT.AND P4, PT, R55, UR6, !P1 ;  /* 0x0000000637007c0c */ /* 0x000fe2000cf81270 */
[----:B------:R2:W-:Y:S01]  /*3f470*/  @P5 STG.E.U8 desc[UR32][R16.64], R31 ;  /* 0x0000001f10005986 */ /* 0x0005e2000c101120 */
[C---:B0-----:R-:W-:Y:S01]  /*3f480*/  VIADD R29, R27.reuse, UR4 ;  /* 0x000000041b1d7c36 */ /* 0x041fe20008000000 */
[----:B------:R-:W-:Y:S01]  /*3f490*/  IADD3 R18, P5, R27, R60, RZ ;  /* 0x0000003c1b127210 */ /* 0x000fe20007fbe0ff */
[----:B------:R-:W-:Y:S01]  /*3f4a0*/  IMAD.X R23, R26, 0x1, R59, P6 ;  /* 0x000000011a177824 */ /* 0x000fe200030e063b */
[----:B------:R-:W-:Y:S01]  /*3f4b0*/  PRMT R21, R19, 0x7772, RZ ;  /* 0x0000777213157816 */ /* 0x000fe200000000ff */
[----:B------:R-:W-:Y:S01]  /*3f4c0*/  ULDC UR4, c[0x0][0x228] ;  /* 0x00008a0000047ab9 */ /* 0x000fe20000000800 */
[----:B------:R-:W-:Y:S01]  /*3f4d0*/  SHF.R.S32.HI R28, RZ, 0x1f, R29 ;  /* 0x0000001fff1c7819 */ /* 0x000fe2000001141d */
[----:B------:R-:W-:Y:S01]  /*3f4e0*/  ULDC UR6, c[0x0][0x228] ;  /* 0x00008a0000067ab9 */ /* 0x000fe20000000800 */
[----:B-1----:R-:W-:-:S02]  /*3f4f0*/  IADD3 R24, P6, R29, R2, RZ ;  /* 0x000000021d187210 */ /* 0x002fc40007fde0ff */
[----:B--2---:R-:W-:Y:S01]  /*3f500*/  PRMT R17, R19, 0x7773, RZ ;  /* 0x0000777313117816 */ /* 0x004fe200000000ff */
[----:B------:R-:W-:Y:S01]  /*3f510*/  IMAD.X R19, R26, 0x1, R61, P5 ;  /* 0x000000011a137824 */ /* 0x000fe200028e063d */
[----:B------:R-:W-:Y:S01]  /*3f520*/  PRMT R27, R12, 0x7770, RZ ;  /* 0x000077700c1b7816 */ /* 0x000fe200000000ff */
[----:B------:R-:W-:Y:S01]  /*3f530*/  IMAD.X R25, R28, 0x1, R57, P6 ;  /* 0x000000011c197824 */ /* 0x000fe200030e0639 */
[----:B------:R0:W-:Y:S01]  /*3f540*/  @P2 STG.E.U8 desc[UR32][R22.64], R21 ;  /* 0x0000001516002986 */ /* 0x0001e2000c101120 */
[----:B------:R-:W-:-:S03]  /*3f550*/  IADD3 R20, P2, R29, R3, RZ ;  /* 0x000000031d147210 */ /* 0x000fc60007f5e0ff */
[----:B------:R1:W-:Y:S01]  /*3f560*/  @P3 STG.E.U8 desc[UR32][R18.64], R17 ;  /* 0x0000001112003986 */ /* 0x0003e2000c101120 */
[----:B------:R-:W-:Y:S01]  /*3f570*/  ISETP.LT.AND P3, PT, R45, UR4, !P1 ;  /* 0x000000042d007c0c */ /* 0x000fe2000cf61270 */
[----:B------:R-:W-:Y:S01]  /*3f580*/  VIADD R26, R44, 0x29 ;  /* 0x000000292c1a7836 */ /* 0x000fe20000000000 */
[----:B------:R-:W-:Y:S01]  /*3f590*/  ULDC UR4, c[0x0][0x22c] ;  /* 0x00008b0000047ab9 */ /* 0x000fe20000000800 */
[----:B------:R2:W-:Y:S01]  /*3f5a0*/  @P4 STG.E.U8 desc[UR32][R24.64], R27 ;  /* 0x0000001b18004986 */ /* 0x0005e2000c101120 */
[----:B------:R-:W-:Y:S01]  /*3f5b0*/  ISETP.LT.AND P4, PT, R46, UR6, !P1 ;  /* 0x000000062e007c0c */ /* 0x000fe2000cf81270 */
[----:B------:R-:W-:Y:S01]  /*3f5c0*/  ULDC UR6, c[0x0][0x228] ;  /* 0x00008a0000067ab9 */ /* 0x000fe20000000800 */
[----:B------:R-:W-:Y:S01]  /*3f5d0*/  ISETP.LT.AND P1, PT, R47, UR8, !P1 ;  /* 0x000000082f007c0c */ /* 0x000fe2000cf21270 */
[----:B0-----:R-:W-:Y:S01]  /*3f5e0*/  IMAD.X R21, R28, 0x1, R56, P2 ;  /* 0x000000011c157824 */ /* 0x001fe200010e0638 */
[C---:B------:R-:W-:Y:S01]  /*3f5f0*/  IADD3 R16, P6, R29.reuse, R60, RZ ;  /* 0x0000003c1d107210 */ /* 0x040fe20007fde0ff */
[----:B------:R-:W-:Y:S01]  /*3f600*/  ULDC UR8, c[0x0][0x228] ;  /* 0x00008a0000087ab9 */ /* 0x000fe20000000800 */
[----:B-1----:R-:W-:-:S02]  /*3f610*/  IADD3 R18, P5, R29, R58, RZ ;  /* 0x0000003a1d127210 */ /* 0x002fc40007fbe0ff */
[----:B------:R-:W-:Y:S01]  /*3f620*/  ISETP.GE.AND P2, PT, R26, UR4, PT ;  /* 0x000000041a007c0c */ /* 0x000fe2000bf46270 */
[----:B------:R-:W-:Y:S01]  /*3f630*/  ULDC UR4, c[0x0][0x248] ;  /* 0x0000920000047ab9 */ /* 0x000fe20000000800 */
[----:B--2---:R-:W-:Y:S01]  /*3f640*/  PRMT R27, R12, 0x7771, RZ ;  /* 0x000077710c1b7816 */ /* 0x004fe200000000ff */
[----:B------:R-:W-:Y:S01]  /*3f650*/  IMAD.X R19, R28, 0x1, R59, P5 ;  /* 0x000000011c137824 */ /* 0x000fe200028e063b */
[C---:B------:R-:W-:Y:S01]  /*3f660*/  PRMT R25, R12.reuse, 0x7772, RZ ;  /* 0x000077720c197816 */ /* 0x040fe200000000ff */
[----:B------:R-:W-:Y:S01]  /*3f670*/  VIADD R29, R29, UR4 ;  /* 0x000000041d1d7c36 */ /* 0x000fe20008000000 */
[----:B------:R-:W-:Y:S01]  /*3f680*/  PRMT R23, R12, 0x7773, RZ ;  /* 0x000077730c177816 */ /* 0x000fe200000000ff */
[----:B------:R-:W-:Y:S01]  /*3f690*/  IMAD.X R17, R28, 0x1, R61, P6 ;  /* 0x000000011c117824 */ /* 0x000fe200030e063d */
[----:B------:R0:W-:Y:S01]  /*3f6a0*/  @P3 STG.E.U8 desc[UR32][R20.64], R27 ;  /* 0x0000001b14003986 */ /* 0x0001e2000c101120 */
[----:B------:R-:W-:Y:S01]  /*3f6b0*/  VIADD R22, R44, 0x2a ;  /* 0x0000002a2c167836 */ /* 0x000fe20000000000 */
[----:B------:R-:W-:Y:S01]  /*3f6c0*/  SHF.R.S32.HI R12, RZ, 0x1f, R29 ;  /* 0x0000001fff0c7819 */ /* 0x000fe2000001141d */
[----:B------:R-:W-:Y:S01]  /*3f6d0*/  ULDC UR4, c[0x0][0x22c] ;  /* 0x00008b0000047ab9 */ /* 0x000fe20000000800 */
[----:B------:R1:W-:Y:S01]  /*3f6e0*/  @P4 STG.E.U8 desc[UR32][R18.64], R25 ;  /* 0x0000001912004986 */ /* 0x0003e2000c101120 */
[----:B------:R-:W-:-:S02]  /*3f6f0*/  ISETP.LT.AND P4, PT, R55, UR6, !P2 ;  /* 0x0000000637007c0c */ /* 0x000fc4000d781270 */
[----:B------:R-:W-:Y:S01]  /*3f700*/  PRMT R31, R8, 0x7770, RZ ;  /* 0x00007770081f7816 */ /* 0x000fe200000000ff */
[----:B------:R2:W-:Y:S01]  /*3f710*/  @P1 STG.E.U8 desc[UR32][R16.64], R23 ;  /* 0x0000001710001986 */ /* 0x0005e2000c101120 */
[----:B------:R-:W-:Y:S01]  /*3f720*/  ISETP.LT.AND P1, PT, R45, UR8, !P2 ;  /* 0x000000082d007c0c */ /* 0x000fe2000d721270 */
[----:B------:R-:W-:Y:S01]  /*3f730*/  ULDC UR8, c[0x0][0x228] ;  /* 0x00008a0000087ab9 */ /* 0x000fe20000000800 */
[----:B------:R-:W-:Y:S01]  /*3f740*/  ISETP.LT.AND P5, PT, R46, UR10, !P2 ;  /* 0x0000000a2e007c0c */ /* 0x000fe2000d7a1270 */
[----:B------:R-:W-:Y:S01]  /*3f750*/  ULDC UR10, c[0x0][0x228] ;  /* 0x00008a00000a7ab9 */ /* 0x000fe20000000800 */
[C---:B0-----:R-:W-:Y:S01]  /*3f760*/  IADD3 R20, P3, R29.reuse, R3, RZ ;  /* 0x000000031d147210 */ /* 0x041fe20007f7e0ff */
[----:B------:R-:W-:Y:S01]  /*3f770*/  VIADD R26, R44, 0x2b ;  /* 0x0000002b2c1a7836 */ /* 0x000fe20000000000 */
[----:B------:R-:W-:Y:S01]  /*3f780*/  PRMT R27, R8, 0x7771, RZ ;  /* 0x00007771081b7816 */ /* 0x000fe200000000ff */
[----:B------:R-:W-:Y:S01]  /*3f790*/  ULDC UR6, c[0x0][0x22c] ;  /* 0x00008b0000067ab9 */ /* 0x000fe20000000800 */
[----:B-1----:R-:W-:Y:S01]  /*3f7a0*/  IADD3 R18, P6, R29, R2, RZ ;  /* 0x000000021d127210 */ /* 0x002fe20007fde0ff */
[----:B------:R-:W-:Y:S01]  /*3f7b0*/  IMAD.X R21, R12, 0x1, R56, P3 ;  /* 0x000000010c157824 */ /* 0x000fe200018e0638 */
[----:B------:R-:W-:Y:S01]  /*3f7c0*/  ISETP.GE.AND P3, PT, R22, UR4, PT ;  /* 0x0000000416007c0c */ /* 0x000fe2000bf66270 */
[----:B------:R-:W-:-:S02]  /*3f7d0*/  ULDC UR4, c[0x0][0x248] ;  /* 0x0000920000047ab9 */ /* 0x000fc40000000800 */
[----:B------:R-:W-:Y:S01]  /*3f7e0*/  IMAD.X R19, R12, 0x1, R57, P6 ;  /* 0x000000010c137824 */ /* 0x000fe200030e0639 */
[C---:B--2---:R-:W-:Y:S01]  /*3f7f0*/  IADD3 R16, P6, R29.reuse, R58, RZ ;  /* 0x0000003a1d107210 */ /* 0x044fe20007fde0ff */
[----:B------:R-:W-:Y:S01]  /*3f800*/  VIADD R25, R29, UR4 ;  /* 0x000000041d197c36 */ /* 0x000fe20008000000 */
[----:B------:R-:W-:Y:S01]  /*3f810*/  PRMT R23, R8, 0x7772, RZ ;  /* 0x0000777208177816 */ /* 0x000fe200000000ff */
[----:B------:R-:W-:Y:S01]  /*3f820*/  ULDC UR4, c[0x0][0x248] ;  /* 0x0000920000047ab9 */ /* 0x000fe20000000800 */
[----:B------:R-:W-:Y:S01]  /*3f830*/  ISETP.LT.AND P2, PT, R47, UR8, !P2 ;  /* 0x000000082f007c0c */ /* 0x000fe2000d741270 */
[----:B------:R-:W-:Y:S01]  /*3f840*/  IMAD.X R17, R12, 0x1, R59, P6 ;  /* 0x000000010c117824 */ /* 0x000fe200030e063b */
[----:B------:R0:W-:Y:S01]  /*3f850*/  @P4 STG.E.U8 desc[UR32][R18.64], R31 ;  /* 0x0000001f12004986 */ /* 0x0001e2000c101120 */
[----:B------:R-:W-:Y:S01]  /*3f860*/  ISETP.LT.AND P4, PT, R55, UR10, !P3 ;  /* 0x0000000a37007c0c */ /* 0x000fe2000df81270 */
[----:B------:R-:W-:Y:S01]  /*3f870*/  ULDC UR8, c[0x0][0x228] ;  /* 0x00008a0000087ab9 */ /* 0x000fe20000000800 */
[----:B------:R-:W-:Y:S01]  /*3f880*/  SHF.R.S32.HI R24, RZ, 0x1f, R25 ;  /* 0x0000001fff187819 */ /* 0x000fe20000011419 */
[----:B------:R1:W-:Y:S01]  /*3f890*/  @P1 STG.E.U8 desc[UR32][R20.64], R27 ;  /* 0x0000001b14001986 */ /* 0x0003e2000c101120 */
[----:B------:R-:W-:Y:S01]  /*3f8a0*/  IADD3 R22, P1, R25, R2, RZ ;  /* 0x0000000219167210 */ /* 0x000fe20007f3e0ff */
[----:B------:R-:W-:-:S02]  /*3f8b0*/  ULDC UR10, c[0x0][0x228] ;  /* 0x00008a00000a7ab9 */ /* 0x000fc40000000800 */
[----:B------:R2:W-:Y:S01]  /*3f8c0*/  @P5 STG.E.U8 desc[UR32][R16.64], R23 ;  /* 0x0000001710005986 */ /* 0x0005e2000c101120 */
[----:B------:R-:W-:Y:S01]  /*3f8d0*/  ISETP.LT.AND P5, PT, R45, UR12, !P3 ;  /* 0x0000000c2d007c0c */ /* 0x000fe2000dfa1270 */
[----:B------:R-:W-:Y:S01]  /*3f8e0*/  ULDC UR12, c[0x0][0x228] ;  /* 0x00008a00000c7ab9 */ /* 0x000fe20000000800 */
[----:B0-----:R-:W-:Y:S02]  /*3f8f0*/  IADD3 R18, P6, R29, R60, RZ ;  /* 0x0000003c1d127210 */ /* 0x001fe40007fde0ff */
[----:B------:R-:W-:-:S03]  /*3f900*/  PRMT R33, R8, 0x7773, RZ ;  /* 0x0000777308217816 */ /* 0x000fc600000000ff */
[----:B------:R-:W-:Y:S01]  /*3f910*/  IMAD.X R19, R12, 0x1, R61, P6 ;  /* 0x000000010c137824 */ /* 0x000fe200030e063d */
[----:B-1----:R-:W-:Y:S01]  /*3f920*/  IADD3 R20, P6, R25, R3, RZ ;  /* 0x0000000319147210 */ /* 0x002fe20007fde0ff */
[----:B--2---:R-:W-:Y:S01]  /*3f930*/  IMAD.X R23, R24, 0x1, R57, P1 ;  /* 0x0000000118177824 */ /* 0x004fe200008e0639 */
[----:B------:R-:W-:Y:S01]  /*3f940*/  ISETP.GE.AND P1, PT, R26, UR6, PT ;  /* 0x000000061a007c0c */ /* 0x000fe2000bf26270 */
[----:B------:R-:W-:Y:S01]  /*3f950*/  ULDC UR6, c[0x0][0x228] ;  /* 0x00008a0000067ab9 */ /* 0x000fe20000000800 */
[C---:B------:R-:W-:Y:S01]  /*3f960*/  PRMT R31, R13.reuse, 0x7770, RZ ;  /* 0x000077700d1f7816 */ /* 0x040fe200000000ff */
[----:B------:R0:W-:Y:S01]  /*3f970*/  @P2 STG.E.U8 desc[UR32][R18.64], R33 ;  /* 0x0000002112002986 */ /* 0x0001e2000c101120 */
[----:B------:R-:W-:Y:S01]  /*3f980*/  IMAD.X R21, R24, 0x1, R56, P6 ;  /* 0x0000000118157824 */ /* 0x000fe200030e0638 */
[----:B------:R-:W-:Y:S02]  /*3f990*/  PRMT R29, R13, 0x7771, RZ ;  /* 0x000077710d1d7816 */ /* 0x000fe400000000ff */
[----:B------:R-:W-:Y:S01]  /*3f9a0*/  ISETP.LT.AND P2, PT, R46, UR6, !P3 ;  /* 0x000000062e007c0c */ /* 0x000fe2000df41270 */
[----:B------:R-:W-:Y:S01]  /*3f9b0*/  ULDC UR6, c[0x0][0x228] ;  /* 0x00008a0000067ab9 */ /* 0x000fe20000000800 */
[C---:B------:R-:W-:Y:S01]  /*3f9c0*/  IADD3 R16, P6, R25.reuse, R58, RZ ;  /* 0x0000003a19107210 */ /* 0x040fe20007fde0ff */
[----:B------:R-:W-:Y:S01]  /*3f9d0*/  VIADD R27, R25, UR4 ;  /* 0x00000004191b7c36 */ /* 0x000fe20008000000 */
[----:B------:R1:W-:Y:S01]  /*3f9e0*/  @P4 STG.E.U8 desc[UR32][R22.64], R31 ;  /* 0x0000001f16004986 */ /* 0x0003e2000c101120 */
[----:B------:R-:W-:Y:S01]  /*3f9f0*/  ISETP.LT.AND P3, PT, R47, UR6, !P3 ;  /* 0x000000062f007c0c */ /* 0x000fe2000df61270 */
[----:B------:R-:W-:Y:S01]  /*3fa00*/  ULDC UR4, c[0x0][0x228] ;  /* 0x00008a0000047ab9 */ /* 0x000fe20000000800 */
[----:B------:R-:W-:Y:S01]  /*3fa10*/  ISETP.LT.AND P4, PT, R55, UR8, !P1 ;  /* 0x0000000837007c0c */ /* 0x000fe2000cf81270 */
[----:B------:R2:W-:Y:S01]  /*3fa20*/  @P5 STG.E.U8 desc[UR32][R20.64], R29 ;  /* 0x0000001d14005986 */ /* 0x0005e2000c101120 */
[----:B0-----:R-:W-:Y:S01]  /*3fa30*/  IADD3 R18, P5, R25, R60, RZ ;  /* 0x0000003c19127210 */ /* 0x001fe20007fbe0ff */
[C---:B------:R-:W-:Y:S01]  /*3fa40*/  IMAD.X R17, R24.reuse, 0x1, R59, P6 ;  /* 0x0000000118117824 */ /* 0x040fe200030e063b */
[----:B------:R-:W-:Y:S01]  /*3fa50*/  SHF.R.S32.HI R8, RZ, 0x1f, R27 ;  /* 0x0000001fff087819 */ /* 0x000fe2000001141b */
[----:B------:R-:W-:Y:S01]  /*3fa60*/  ULDC UR6, c[0x0][0x228] ;  /* 0x00008a0000067ab9 */ /* 0x000fe20000000800 */
[----:B------:R-:W-:Y:S01]  /*3fa70*/  IADD3 R12, P6, R27, R2, RZ ;  /* 0x000000021b0c7210 */ /* 0x000fe20007fde0ff */
[----:B------:R-:W-:Y:S01]  /*3fa80*/  IMAD.X R19, R24, 0x1, R61, P5 ;  /* 0x0000000118137824 */ /* 0x000fe200028e063d */
[----:B-1----:R-:W-:Y:S01]  /*3fa90*/  PRMT R23, R13, 0x7772, RZ ;  /* 0x000077720d177816 */ /* 0x002fe200000000ff */
[----:B------:R-:W-:Y:S01]  /*3faa0*/  ULDC UR8, c[0x0][0x228] ;  /* 0x00008a0000087ab9 */ /* 0x000fe20000000800 */
[----:B------:R-:W-:-:S02]  /*3fab0*/  PRMT R25, R9, 0x7770, RZ ;  /* 0x0000777009197816 */ /* 0x000fc400000000ff */
[----:B--2---:R-:W-:Y:S01]  /*3fac0*/  PRMT R21, R13, 0x7773, RZ ;  /* 0x000077730d157816 */ /* 0x004fe200000000ff */
[----:B------:R-:W-:Y:S01]  /*3fad0*/  IMAD.X R13, R8, 0x1, R57, P6 ;  /* 0x00000001080d7824 */ /* 0x000fe200030e0639 */
[----:B------:R0:W-:Y:S04]  /*3fae0*/  @P2 STG.E.U8 desc[UR32][R16.64], R23 ;  /* 0x0000001710002986 */ /* 0x0001e8000c101120 */
[----:B------:R1:W-:Y:S01]  /*3faf0*/  @P3 STG.E.U8 desc[UR32][R18.64], R21 ;  /* 0x0000001512003986 */ /* 0x0003e2000c101120 */
[----:B------:R-:W-:Y:S01]  /*3fb00*/  ISETP.LT.AND P3, PT, R45, UR4, !P1 ;  /* 0x000000042d007c0c */ /* 0x000fe2000cf61270 */
[----:B------:R-:W-:Y:S01]  /*3fb10*/  VIADD R22, R44, 0x2c ;  /* 0x0000002c2c167836 */ /* 0x000fe20000000000 */
[----:B------:R-:W-:Y:S01]  /*3fb20*/  ULDC UR4, c[0x0][0x22c] ;  /* 0x00008b0000047ab9 */ /* 0x000fe20000000800 */
[----:B------:R2:W-:Y:S01]  /*3fb30*/  @P4 STG.E.U8 desc[UR32][R12.64], R25 ;  /* 0x000000190c004986 */ /* 0x0005e2000c101120 */
[----:B------:R-:W-:Y:S01]  /*3fb40*/  ISETP.LT.AND P4, PT, R46, UR6, !P1 ;  /* 0x000000062e007c0c */ /* 0x000fe2000cf81270 */
[----:B------:R-:W-:Y:S01]  /*3fb50*/  ULDC UR6, c[0x0][0x228] ;  /* 0x00008a0000067ab9 */ /* 0x000fe20000000800 */
[----:B0-----:R-:W-:-:S02]  /*3fb60*/  IADD3 R16, P2, R27, R3, RZ ;  /* 0x000000031b107210 */ /* 0x001fc40007f5e0ff */
[----:B------:R-:W-:Y:S01]  /*3fb70*/  ISETP.LT.AND P1, PT, R47, UR8, !P1 ;  /* 0x000000082f007c0c */ /* 0x000fe2000cf21270 */
[----:B------:R-:W-:Y:S01]  /*3fb80*/  ULDC UR8, c[0x0][0x228] ;  /* 0x00008a0000087ab9 */ /* 0x000fe20000000800 */
[C---:B-1----:R-:W-:Y:S01]  /*3fb90*/  IADD3 R18, P5, R27.reuse, R58, RZ ;  /* 0x0000003a1b127210 */ /* 0x042fe20007fbe0ff */
[C---:B------:R-:W-:Y:S01]  /*3fba0*/  IMAD.X R17, R8.reuse, 0x1, R56, P2 ;  /* 0x0000000108117824 */ /* 0x040fe200010e0638 */
[----:B------:R-:W-:Y:S02]  /*3fbb0*/  IADD3 R20, P6, R27, R60, RZ ;  /* 0x0000003c1b147210 */ /* 0x000fe40007fde0ff */
[C---:B--2---:R-:W-:Y:S01]  /*3fbc0*/  PRMT R25, R9.reuse, 0x7771, RZ ;  /* 0x0000777109197816 */ /* 0x044fe200000000ff */
[----:B------:R-:W-:Y:S01]  /*3fbd0*/  IMAD.X R19, R8, 0x1, R59, P5 ;  /* 0x0000000108137824 */ /* 0x000fe200028e063b */
[C---:B------:R-:W-:Y:S02]  /*3fbe0*/  PRMT R23, R9.reuse, 0x7772, RZ ;  /* 0x0000777209177816 */ /* 0x040fe400000000ff */
[----:B------:R-:W-:Y:S01]  /*3fbf0*/  ISETP.GE.AND P2, PT, R22, UR4, PT ;  /* 0x0000000416007c0c */ /* 0x000fe2000bf46270 */
[----:B------:R-:W-:Y:S01]  /*3fc00*/  ULDC UR4, c[0x0][0x248] ;  /* 0x0000920000047ab9 */ /* 0x000fe20000000800 */
[----:B------:R-:W-:Y:S01]  /*3fc10*/  IMAD.X R21, R8, 0x1, R61, P6 ;  /* 0x0000000108157824 */ /* 0x000fe200030e063d */
[----:B------:R-:W-:Y:S01]  /*3fc20*/  PRMT R13, R9, 0x7773, RZ ;  /* 0x00007773090d7816 */ /* 0x000fe200000000ff */
        /* <DEDUP_REMOVED lines=9> */
[C---:B------:R-:W-:Y:S01]  /*3fcc0*/  IADD3 R8, P6, R27.reuse, R2, RZ ;  /* 0x000000021b087210 */ /* 0x040fe20007fde0ff */
[----:B------:R-:W-:Y:S01]  /*3fcd0*/  ULDC UR8, c[0x0][0x228] ;  /* 0x00008a0000087ab9 */ /* 0x000fe20000000800 */
[----:B------:R-:W-:Y:S01]  /*3fce0*/  IADD3 R12, P1, R27, R3, RZ ;  /* 0x000000031b0c7210 */ /* 0x000fe20007f3e0ff */
[----:B------:R-:W-:Y:S01]  /*3fcf0*/  ULDC UR6, c[0x0][0x22c] ;  /* 0x00008b0000067ab9 */ /* 0x000fe20000000800 */
[----:B------:R-:W-:Y:S01]  /*3fd00*/  ISETP.LT.AND P5, PT, R46, UR10, !P2 ;  /* 0x0000000a2e007c0c */ /* 0x000fe2000d7a1270 */
[----:B------:R-:W-:Y:S01]  /*3fd10*/  IMAD.X R9, R22, 0x1, R57, P6 ;  /* 0x0000000116097824 */ /* 0x000fe200030e0639 */
[C---:B0-----:R-:W-:Y:S01]  /*3fd20*/  PRMT R25, R14.reuse, 0x7770, RZ ;  /* 0x000077700e197816 */ /* 0x041fe200000000ff */
[----:B------:R-:W-:Y:S01]  /*3fd30*/  ULDC UR10, c[0x0][0x228] ;  /* 0x00008a00000a7ab9 */ /* 0x000fe20000000800 */
[----:B-1----:R-:W-:-:S02]  /*3fd40*/  PRMT R23, R14, 0x7771, RZ ;  /* 0x000077710e177816 */ /* 0x002fc400000000ff */
[C---:B------:R-:W-:Y:S01]  /*3fd50*/  IADD3 R16, P6, R27.reuse, R58, RZ ;  /* 0x0000003a1b107210 */ /* 0x040fe20007fde0ff */
[----:B--2---:R-:W-:Y:S01]  /*3fd60*/  IMAD.X R13, R22, 0x1, R56, P1 ;  /* 0x00000001160d7824 */ /* 0x004fe200008e0638 */
[----:B------:R-:W-:Y:S01]  /*3fd70*/  ISETP.GE.AND P1, PT, R24, UR4, PT ;  /* 0x0000000418007c0c */ /* 0x000fe2000bf26270 */
[----:B------:R-:W-:Y:S01]  /*3fd80*/  ULDC UR4, c[0x0][0x248] ;  /* 0x0000920000047ab9 */ /* 0x000fe20000000800 */
[----:B------:R0:W-:Y:S01]  /*3fd90*/  @P4 STG.E.U8 desc[UR32][R8.64], R25 ;  /* 0x0000001908004986 */ /* 0x0001e2000c101120 */
[----:B------:R-:W-:Y:S01]  /*3fda0*/  VIADD R19, R27, UR4 ;  /* 0x000000041b137c36 */ /* 0x000fe20008000000 */
[----:B------:R-:W-:Y:S01]  /*3fdb0*/  PRMT R21, R14, 0x7772, RZ ;  /* 0x000077720e157816 */ /* 0x000fe200000000ff */
[----:B------:R-:W-:Y:S01]  /*3fdc0*/  IMAD.X R17, R22, 0x1, R59, P6 ;  /* 0x0000000116117824 */ /* 0x000fe200030e063b */
[----:B------:R1:W-:Y:S01]  /*3fdd0*/  @P3 STG.E.U8 desc[UR32][R12.64], R23 ;  /* 0x000000170c003986 */ /* 0x0003e2000c101120 */
[----:B------:R-:W-:Y:S01]  /*3fde0*/  ISETP.LT.AND P3, PT, R47, UR8, !P2 ;  /* 0x000000082f007c0c */ /* 0x000fe2000d761270 */
[----:B------:R-:W-:Y:S01]  /*3fdf0*/  VIADD R20, R44, 0x2e ;  /* 0x0000002e2c147836 */ /* 0x000fe20000000000 */
[----:B------:R-:W-:Y:S01]  /*3fe00*/  ISETP.LT.AND P4, PT, R55, UR10, !P1 ;  /* 0x0000000a37007c0c */ /* 0x000fe2000cf81270 */
[----:B------:R2:W-:Y:S01]  /*3fe10*/  @P5 STG.E.U8 desc[UR32][R16.64], R21 ;  /* 0x0000001510005986 */ /* 0x0005e2000c101120 */
[----:B------:R-:W-:Y:S01]  /*3fe20*/  SHF.R.S32.HI R18, RZ, 0x1f, R19 ;  /* 0x0000001fff127819 */ /* 0x000fe20000011413 */
[----:B------:R-:W-:Y:S01]  /*3fe30*/  ULDC UR8, c[0x0][0x228] ;  /* 0x00008a0000087ab9 */ /* 0x000fe20000000800 */
        /* <DEDUP_REMOVED lines=8> */
[----:B--2---:R-:W-:Y:S01]  /*3fec0*/  PRMT R21, R14, 0x7773, RZ ;  /* 0x000077730e157816 */ /* 0x004fe200000000ff */
[----:B------:R-:W-:Y:S01]  /*3fed0*/  IMAD.X R13, R18, 0x1, R57, P2 ;  /* 0x00000001120d7824 */ /* 0x000fe200010e0639 */
[----:B------:R-:W-:Y:S02]  /*3fee0*/  IADD3 R16, P6, R19, R3, RZ ;  /* 0x0000000313107210 */ /* 0x000fe40007fde0ff */
[----:B------:R-:W-:Y:S01]  /*3fef0*/  PRMT R23, R10, 0x7771, RZ ;  /* 0x000077710a177816 */ /* 0x000fe200000000ff */
[----:B------:R0:W-:Y:S01]  /*3ff00*/  @P3 STG.E.U8 desc[UR32][R8.64], R21 ;  /* 0x0000001508003986 */ /* 0x0001e2000c101120 */
[----:B------:R-:W-:Y:S01]  /*3ff10*/  ISETP.LT.AND P3, PT, R47, UR10, !P1 ;  /* 0x0000000a2f007c0c */ /* 0x000fe2000cf61270 */
[----:B------:R-:W-:Y:S01]  /*3ff20*/  IMAD.X R17, R18, 0x1, R56, P6 ;  /* 0x0000000112117824 */ /* 0x000fe200030e0638 */
[----:B------:R-:W-:Y:S01]  /*3ff30*/  ISETP.GE.AND P2, PT, R20, UR6, PT ;  /* 0x0000000614007c0c */ /* 0x000fe2000bf46270 */
[----:B------:R1:W-:Y:S01]  /*3ff40*/  @P4 STG.E.U8 desc[UR32][R12.64], R25 ;  /* 0x000000190c004986 */ /* 0x0003e2000c101120 */
[----:B------:R-:W-:Y:S01]  /*3ff50*/  ISETP.LT.AND P4, PT, R46, UR8, !P1 ;  /* 0x000000082e007c0c */ /* 0x000fe2000cf81270 */
[----:B------:R-:W-:Y:S01]  /*3ff60*/  VIADD R14, R44, 0x2f ;  /* 0x0000002f2c0e7836 */ /* 0x000fe20000000000 */
[----:B------:R-:W-:Y:S01]  /*3ff70*/  ULDC UR6, c[0x0][0x22c] ;  /* 0x00008b0000067ab9 */ /* 0x000fe20000000800 */
[----:B------:R2:W-:Y:S01]  /*3ff80*/  @P5 STG.E.U8 desc[UR32][R16.64], R23 ;  /* 0x0000001710005986 */ /* 0x0005e2000c101120 */
[C---:B------:R-:W-:Y:S01]  /*3ff90*/  PRMT R29, R10.reuse, 0x7772, RZ ;  /* 0x000077720a1d7816 */ /* 0x040fe200000000ff */
[----:B------:R-:W-:Y:S01]  /*3ffa0*/  ULDC UR8, c[0x0][0x228] ;  /* 0x00008a0000087ab9 */ /* 0x000fe20000000800 */
[----:B------:R-:W-:Y:S01]  /*3ffb0*/  PRMT R27, R10, 0x7773, RZ ;  /* 0x000077730a1b7816 */ /* 0x000fe200000000ff */
[C---:B0-----:R-:W-:Y:S01]  /*3ffc0*/  VIADD R21, R19.reuse, UR4 ;  /* 0x0000000413157c36 */ /* 0x041fe20008000000 */
[C---:B------:R-:W-:Y:S01]  /*3ffd0*/  IADD3 R8, P1, R19.reuse, R58, RZ ;  /* 0x0000003a13087210 */ /* 0x040fe20007f3e0ff */
[----:B------:R-:W-:Y:S01]  /*3ffe0*/  ULDC UR4, c[0x0][0x228] ;  /* 0x00008a0000047ab9 */ /* 0x000fe20000000800 */
[----:B------:R-:W-:Y:S01]  /*3fff0*/  ULDC UR10, c[0x0][0x228] ;  /* 0x00008a00000a7ab9 */ /* 0x000fe20000000800 */
[----:B-1----:R-:W-:-:S02]  /*40000*/  IADD3 R12, P6, R19, R60, RZ ;  /* 0x0000003c130c7210 */ /* 0x002fc40007fde0ff */
[----:B------:R-:W-:Y:S01]  /*40010*/  ISETP.LT.AND P5, PT, R55, UR12, !P2 ;  /* 0x0000000c37007c0c */ /* 0x000fe2000d7a1270 */
[----:B------:R-:W-:Y:S01]  /*40020*/  IMAD.X R9, R18, 0x1, R59, P1 ;  /* 0x0000000112097824 */ /* 0x000fe200008e063b */
[----:B------:R-:W-:Y:S01]  /*40030*/  ISETP.GE.AND P1, PT, R14, UR6, PT ;  /* 0x000000060e007c0c */ /* 0x000fe2000bf26270 */
[----:B------:R-:W-:Y:S01]  /*40040*/  IMAD.X R13, R18, 0x1, R61, P6 ;  /* 0x00000001120d7824 */ /* 0x000fe200030e063d */
[----:B------:R-:W-:Y:S01]  /*40050*/  SHF.R.S32.HI R14, RZ, 0x1f, R21 ;  /* 0x0000001fff0e7819 */ /* 0x000fe20000011415 */
[----:B------:R-:W-:Y:S01]  /*40060*/  ULDC UR6, c[0x0][0x228] ;  /* 0x00008a0000067ab9 */ /* 0x000fe20000000800 */
[----:B--2---:R-:W-:Y:S02]  /*40070*/  IADD3 R16, P6, R21, R2, RZ ;  /* 0x0000000215107210 */ /* 0x004fe40007fde0ff */
[----:B------:R-:W-:Y:S01]  /*40080*/  PRMT R25, R15, 0x7770, RZ ;  /* 0x000077700f197816 */ /* 0x000fe200000000ff */
[----:B------:R-:W-:Y:S02]  /*40090*/  ULDC UR12, c[0x0][0x228] ;  /* 0x00008a00000c7ab9 */ /* 0x000fe40000000800 */
[----:B------:R-:W-:Y:S01]  /*400a0*/  IMAD.X R17, R14, 0x1, R57, P6 ;  /* 0x000000010e117824 */ /* 0x000fe200030e0639 */
[----:B------:R0:W-:Y:S01]  /*400b0*/  @P4 STG.E.U8 desc[UR32][R8.64], R29 ;  /* 0x0000001d08004986 */ /* 0x0001e2000c101120 */
[----:B------:R-:W-:Y:S01]  /*400c0*/  ISETP.LT.AND P4, PT, R45, UR4, !P2 ;  /* 0x000000042d007c0c */ /* 0x000fe2000d781270 */
[----:B------:R-:W-:-:S02]  /*400d0*/  ULDC UR4, c[0x0][0x228] ;  /* 0x00008a0000047ab9 */ /* 0x000fc40000000800 */
[----:B------:R1:W-:Y:S01]  /*400e0*/  @P3 STG.E.U8 desc[UR32][R12.64], R27 ;  /* 0x0000001b0c003986 */ /* 0x0003e2000c101120 */
[----:B------:R-:W-:Y:S01]  /*400f0*/  ISETP.LT.AND P3, PT, R46, UR6, !P2 ;  /* 0x000000062e007c0c */ /* 0x000fe2000d761270 */
[----:B------:R-:W-:Y:S02]  /*40100*/  ULDC UR6, c[0x0][0x228] ;  /* 0x00008a0000067ab9 */ /* 0x000fe40000000800 */
[----:B------:R2:W-:Y:S01]  /*40110*/  @P5 STG.E.U8 desc[UR32][R16.64], R25 ;  /* 0x0000001910005986 */ /* 0x0005e2000c101120 */
[----:B------:R-:W-:Y:S02]  /*40120*/  IADD3 R18, P5, R21, R3, RZ ;  /* 0x0000000315127210 */ /* 0x000fe40007fbe0ff */
[----:B------:R-:W-:Y:S01]  /*40130*/  ISETP.LT.AND P2, PT, R47, UR4, !P2 ;  /* 0x000000042f007c0c */ /* 0x000fe2000d741270 */
[----:B------:R-:W-:Y:S01]  /*40140*/  ULDC UR4, c[0x0][0x248] ;  /* 0x0000920000047ab9 */ /* 0x000fe20000000800 */
[C---:B0-----:R-:W-:Y:S01]  /*40150*/  IADD3 R8, P6, R21.reuse, R58, RZ ;  /* 0x0000003a15087210 */ /* 0x041fe20007fde0ff */
[----:B------:R-:W-:Y:S01]  /*40160*/  IMAD.X R19, R14, 0x1, R56, P5 ;  /* 0x000000010e137824 */ /* 0x000fe200028e0638 */
[----:B-1----:R-:W-:-:S02]  /*40170*/  IADD3 R12, P5, R21, R60, RZ ;  /* 0x0000003c150c7210 */ /* 0x002fc40007fbe0ff */
[C---:B------:R-:W-:Y:S01]  /*40180*/  PRMT R23, R15.reuse, 0x7773, RZ ;  /* 0x000077730f177816 */ /* 0x040fe200000000ff */
[C---:B------:R-:W-:Y:S01]  /*40190*/  IMAD.X R9, R14.reuse, 0x1, R59, P6 ;  /* 0x000000010e097824 */ /* 0x040fe200030e063b */
[----:B--2---:R-:W-:Y:S01]  /*401a0*/  PRMT R17, R15, 0x7771, RZ ;  /* 0x000077710f117816 */ /* 0x004fe200000000ff */
[----:B------:R-:W-:Y:S01]  /*401b0*/  VIADD R21, R21, UR4 ;  /* 0x0000000415157c36 */ /* 0x000fe20008000000 */
[----:B------:R-:W-:Y:S01]  /*401c0*/  PRMT R15, R15, 0x7772, RZ ;  /* 0x000077720f0f7816 */ /* 0x000fe200000000ff */
[----:B------:R-:W-:Y:S01]  /*401d0*/  IMAD.X R13, R14, 0x1, R61, P5 ;  /* 0x000000010e0d7824 */ /* 0x000fe200028e063d */
[----:B------:R-:W-:Y:S01]  /*401e0*/  ULDC UR4, c[0x0][0x22c] ;  /* 0x00008b0000047ab9 */ /* 0x000fe20000000800 */
[----:B------:R-:W-:Y:S01]  /*401f0*/  @P4 STG.E.U8 desc[UR32][R18.64], R17 ;  /* 0x0000001112004986 */ /* 0x000fe2000c101120 */
[----:B------:R-:W-:Y:S01]  /*40200*/  ISETP.LT.AND P4, PT, R55, UR6, !P1 ;  /* 0x0000000637007c0c */ /* 0x000fe2000cf81270 */
[----:B------:R-:W-:Y:S01]  /*40210*/  VIADD R16, R44, 0x30 ;  /* 0x000000302c107836 */ /* 0x000fe20000000000 */
[----:B------:R-:W-:Y:S01]  /*40220*/  SHF.R.S32.HI R10, RZ, 0x1f, R21 ;  /* 0x0000001fff0a7819 */ /* 0x000fe20000011415 */
[----:B------:R0:W-:Y:S01]  /*40230*/  @P3 STG.E.U8 desc[UR32][R8.64], R15 ;  /* 0x0000000f08003986 */ /* 0x0001e2000c101120 */
[----:B------:R-:W-:Y:S01]  /*40240*/  ISETP.LT.AND P5, PT, R46, UR10, !P1 ;  /* 0x0000000a2e007c0c */ /* 0x000fe2000cfa1270 */
[----:B------:R-:W-:Y:S01]  /*40250*/  ULDC UR10, c[0x0][0x228] ;  /* 0x00008a00000a7ab9 */ /* 0x000fe20000000800 */
[----:B------:R-:W-:Y:S01]  /*40260*/  PRMT R25, R11, 0x7770, RZ ;  /* 0x000077700b197816 */ /* 0x000fe200000000ff */
[----:B------:R1:W-:Y:S01]  /*40270*/  @P2 STG.E.U8 desc[UR32][R12.64], R23 ;  /* 0x000000170c002986 */ /* 0x0003e2000c101120 */
[----:B------:R-:W-:Y:S01]  /*40280*/  ISETP.LT.AND P2, PT, R45, UR8, !P1 ;  /* 0x000000082d007c0c */ /* 0x000fe2000cf41270 */
[----:B------:R-:W-:Y:S01]  /*40290*/  ULDC UR8, c[0x0][0x228] ;  /* 0x00008a0000087ab9 */ /* 0x000fe20000000800 */
[----:B------:R-:W-:Y:S01]  /*402a0*/  ULDC UR6, c[0x0][0x22c] ;  /* 0x00008b0000067ab9 */ /* 0x000fe20000000800 */
[----:B0-----:R-:W-:-:S02]  /*402b0*/  IADD3 R8, P6, R21, R2, RZ ;  /* 0x0000000215087210 */ /* 0x001fc40007fde0ff */
[----:B-1----:R-:W-:-:S03]  /*402c0*/  IADD3 R12, P3, R21, R3, RZ ;  /* 0x00000003150c7210 */ /* 0x002fc60007f7e0ff */
[C---:B------:R-:W-:Y:S01]  /*402d0*/  IMAD.X R9, R10.reuse, 0x1, R57, P6 ;  /* 0x000000010a097824 */ /* 0x040fe200030e0639 */
[----:B------:R-:W-:Y:S02]  /*402e0*/  IADD3 R14, P6, R21, R58, RZ ;  /* 0x0000003a150e7210 */ /* 0x000fe40007fde0ff */
[C---:B------:R-:W-:Y:S01]  /*402f0*/  PRMT R23, R11.reuse, 0x7771, RZ ;  /* 0x000077710b177816 */ /* 0x040fe200000000ff */
[----:B------:R-:W-:Y:S01]  /*40300*/  IMAD.X R13, R10, 0x1, R56, P3 ;  /* 0x000000010a0d7824 */ /* 0x000fe200018e0638 */
        /* <DEDUP_REMOVED lines=20> */
[----:B--2---:R-:W-:Y:S02]  /*40450*/  SHF.R.S32.HI R14, RZ, 0x1f, R17 ;  /* 0x0000001fff0e7819 */ /* 0x004fe40000011411 */
[----:B------:R-:W-:Y:S02]  /*40460*/  PRMT R15, R11, 0x7773, RZ ;  /* 0x000077730b0f7816 */ /* 0x000fe400000000ff */
[----:B------:R-:W-:Y:S01]  /*40470*/  PRMT R23, R4, 0x7770, RZ ;  /* 0x0000777004177816 */ /* 0x000fe200000000ff */
[----:B------:R-:W-:Y:S01]  /*40480*/  IMAD.X R13, R14, 0x1, R57, P2 ;  /* 0x000000010e0d7824 */ /* 0x000fe200010e0639 */
[----:B------:R-:W-:Y:S01]  /*40490*/  PRMT R21, R4, 0x7771, RZ ;  /* 0x0000777104157816 */ /* 0x000fe200000000ff */
[----:B------:R-:W-:Y:S01]  /*404a0*/  IMAD.X R11, R14, 0x1, R56, P6 ;  /* 0x000000010e0b7824 */ /* 0x000fe200030e0638 */
[----:B------:R-:W-:Y:S01]  /*404b0*/  ISETP.GE.AND P2, PT, R16, UR6, PT ;  /* 0x0000000610007c0c */ /* 0x000fe2000bf46270 */
[----:B------:R0:W-:Y:S01]  /*404c0*/  @P1 STG.E.U8 desc[UR32][R8.64], R15 ;  /* 0x0000000f08001986 */ /* 0x0001e2000c101120 */
[----:B------:R-:W-:Y:S01]  /*404d0*/  VIADD R19, R17, UR4 ;  /* 0x0000000411137c36 */ /* 0x000fe20008000000 */
[----:B------:R-:W-:Y:S01]  /*404e0*/  ULDC UR6, c[0x0][0x22c] ;  /* 0x00008b0000067ab9 */ /* 0x000fe20000000800 */
[----:B------:R-:W-:Y:S01]  /*404f0*/  VIADD R18, R44, 0x32 ;  /* 0x000000322c127836 */ /* 0x000fe20000000000 */
[----:B------:R1:W-:Y:S01]  /*40500*/  @P4 STG.E.U8 desc[UR32][R12.64], R23 ;  /* 0x000000170c004986 */ /* 0x0003e2000c101120 */
[----:B------:R-:W-:Y:S01]  /*40510*/  ISETP.LT.AND P4, PT, R46, UR8, !P3 ;  /* 0x000000082e007c0c */ /* 0x000fe2000df81270 */
[----:B------:R-:W-:Y:S01]  /*40520*/  ULDC UR4, c[0x0][0x228] ;  /* 0x00008a0000047ab9 */ /* 0x000fe20000000800 */
[----:B------:R-:W-:Y:S01]  /*40530*/  ISETP.LT.AND P3, PT, R47, UR10, !P3 ;  /* 0x0000000a2f007c0c */ /* 0x000fe2000df61270 */
[----:B------:R2:W-:Y:S01]  /*40540*/  @P5 STG.E.U8 desc[UR32][R10.64], R21 ;  /* 0x000000150a005986 */ /* 0x0005e2000c101120 */
[----:B------:R-:W-:Y:S01]  /*40550*/  ISETP.LT.AND P5, PT, R55, UR12, !P2 ;  /* 0x0000000c37007c0c */ /* 0x000fe2000d7a1270 */
[----:B------:R-:W-:Y:S01]  /*40560*/  ULDC UR8, c[0x0][0x228] ;  /* 0x00008a0000087ab9 */ /* 0x000fe20000000800 */
[----:B0-----:R-:W-:-:S02]  /*40570*/  IADD3 R8, P6, R17, R58, RZ ;  /* 0x0000003a11087210 */ /* 0x001fc40007fde0ff */
[----:B------:R-:W-:-:S03]  /*40580*/  SHF.R.S32.HI R16, RZ, 0x1f, R19 ;  /* 0x0000001fff107819 */ /* 0x000fc60000011413 */
[----:B------:R-:W-:Y:S01]  /*40590*/  IMAD.X R9, R14, 0x1, R59, P6 ;  /* 0x000000010e097824 */ /* 0x000fe200030e063b */
[----:B-1----:R-:W-:Y:S02]  /*405a0*/  IADD3 R12, P6, R19, R2, RZ ;  /* 0x00000002130c7210 */ /* 0x002fe40007fde0ff */
[----:B--2---:R-:W-:Y:S02]  /*405b0*/  IADD3 R10, P1, R17, R60, RZ ;  /* 0x0000003c110a7210 */ /* 0x004fe40007f3e0ff */
[----:B------:R-:W-:Y:S01]  /*405c0*/  PRMT R21, R4, 0x7772, RZ ;  /* 0x0000777204157816 */ /* 0x000fe200000000ff */
[----:B------:R-:W-:Y:S01]  /*405d0*/  IMAD.X R13, R16, 0x1, R57, P6 ;  /* 0x00000001100d7824 */ /* 0x000fe200030e0639 */
[----:B------:R-:W-:Y:S01]  /*405e0*/  PRMT R17, R4, 0x7773, RZ ;  /* 0x0000777304117816 */ /* 0x000fe200000000ff */
[----:B------:R-:W-:Y:S01]  /*405f0*/  IMAD.X R11, R14, 0x1, R61, P1 ;  /* 0x000000010e0b7824 */ /* 0x000fe200008e063d */
[----:B------:R-:W-:Y:S01]  /*40600*/  PRMT R23, R48, 0x7770, RZ ;  /* 0x0000777030177816 */ /* 0x000fe200000000ff */
[----:B------:R0:W-:Y:S01]  /*40610*/  @P4 STG.E.U8 desc[UR32][R8.64], R21 ;  /* 0x0000001508004986 */ /* 0x0001e2000c101120 */
[----:B------:R-:W-:Y:S01]  /*40620*/  ISETP.GE.AND P1, PT, R18, UR6, PT ;  /* 0x0000000612007c0c */ /* 0x000fe2000bf26270 */
[----:B------:R-:W-:-:S02]  /*40630*/  ULDC UR6, c[0x0][0x228] ;  /* 0x00008a0000067ab9 */ /* 0x000fc40000000800 */
[----:B------:R1:W-:Y:S01]  /*40640*/  @P3 STG.E.U8 desc[UR32][R10.64], R17 ;  /* 0x000000110a003986 */ /* 0x0003e2000c101120 */
[----:B------:R-:W-:-:S03]  /*40650*/  IADD3 R14, P6, R19, R3, RZ ;  /* 0x00000003130e7210 */ /* 0x000fc60007fde0ff */
[----:B------:R2:W-:Y:S01]  /*40660*/  @P5 STG.E.U8 desc[UR32][R12.64], R23 ;  /* 0x000000170c005986 */ /* 0x0005e2000c101120 */
[----:B------:R-:W-:Y:S02]  /*40670*/  ISETP.LT.AND P5, PT, R45, UR4, !P2 ;  /* 0x000000042d007c0c */ /* 0x000fe4000d7a1270 */
[----:B------:R-:W-:Y:S01]  /*40680*/  ISETP.LT.AND P4, PT, R46, UR6, !P2 ;  /* 0x000000062e007c0c */ /* 0x000fe2000d781270 */
[----:B------:R-:W-:Y:S01]  /*40690*/  VIADD R4, R44, 0x33 ;  /* 0x000000332c047836 */ /* 0x000fe20000000000 */
[----:B0-----:R-:W-:Y:S01]  /*406a0*/  IADD3 R8, P3, R19, R58, RZ ;  /* 0x0000003a13087210 */ /* 0x001fe20007f7e0ff */
[C---:B------:R-:W-:Y:S01]  /*406b0*/  IMAD.X R15, R16.reuse, 0x1, R56, P6 ;  /* 0x00000001100f7824 */ /* 0x040fe200030e0638 */
[----:B------:R-:W-:Y:S01]  /*406c0*/  ISETP.LT.AND P2, PT, R47, UR8, !P2 ;  /* 0x000000082f007c0c */ /* 0x000fe2000d741270 */
[----:B------:R-:W-:Y:S01]  /*406d0*/  ULDC UR4, c[0x0][0x22c] ;  /* 0x00008b0000047ab9 */ /* 0x000fe20000000800 */
[----:B-1----:R-:W-:Y:S01]  /*406e0*/  IADD3 R10, P6, R19, R60, RZ ;  /* 0x0000003c130a7210 */ /* 0x002fe20007fde0ff */
[----:B------:R-:W-:Y:S01]  /*406f0*/  IMAD.X R9, R16, 0x1, R59, P3 ;  /* 0x0000000110097824 */ /* 0x000fe200018e063b */
[C---:B------:R-:W-:Y:S01]  /*40700*/  PRMT R21, R48.reuse, 0x7772, RZ ;  /* 0x0000777230157816 */ /* 0x040fe200000000ff */
[----:B------:R-:W-:Y:S01]  /*40710*/  ULDC UR6, c[0x0][0x228] ;  /* 0x00008a0000067ab9 */ /* 0x000fe20000000800 */
[----:B--2---:R-:W-:-:S02]  /*40720*/  PRMT R23, R48, 0x7771, RZ ;  /* 0x0000777130177816 */ /* 0x004fc400000000ff */
[----:B------:R-:W-:Y:S01]  /*40730*/  ISETP.GE.AND P3, PT, R4, UR4, PT ;  /* 0x0000000404007c0c */ /* 0x000fe2000bf66270 */
[----:B------:R-:W-:Y:S01]  /*40740*/  ULDC UR4, c[0x0][0x248] ;  /* 0x0000920000047ab9 */ /* 0x000fe20000000800 */
[----:B------:R-:W-:Y:S01]  /*40750*/  IMAD.X R11, R16, 0x1, R61, P6 ;  /* 0x00000001100b7824 */ /* 0x000fe200030e063d */
[----:B------:R-:W-:Y:S01]  /*40760*/  PRMT R17, R48, 0x7773, RZ ;  /* 0x0000777330117816 */ /* 0x000fe200000000ff */
[----:B------:R0:W-:Y:S01]  /*40770*/  @P5 STG.E.U8 desc[UR32][R14.64], R23 ;  /* 0x000000170e005986 */ /* 0x0001e2000c101120 */
[----:B------:R-:W-:Y:S01]  /*40780*/  VIADD R19, R19, UR4 ;  /* 0x0000000413137c36 */ /* 0x000fe20008000000 */
[----:B------:R-:W-:Y:S02]  /*40790*/  ULDC UR4, c[0x0][0x228] ;  /* 0x00008a0000047ab9 */ /* 0x000fe40000000800 */
[----:B------:R1:W-:Y:S01]  /*407a0*/  @P4 STG.E.U8 desc[UR32][R8.64], R21 ;  /* 0x0000001508004986 */ /* 0x0003e2000c101120 */
[----:B------:R-:W-:Y:S01]  /*407b0*/  ISETP.LT.AND P4, PT, R55, UR6, !P1 ;  /* 0x0000000637007c0c */ /* 0x000fe2000cf81270 */
[----:B------:R-:W-:Y:S01]  /*407c0*/  ULDC UR6, c[0x0][0x228] ;  /* 0x00008a0000067ab9 */ /* 0x000fe20000000800 */
[----:B------:R-:W-:Y:S01]  /*407d0*/  ISETP.LT.AND P5, PT, R45, UR4, !P1 ;  /* 0x000000042d007c0c */ /* 0x000fe2000cfa1270 */
[----:B------:R2:W-:Y:S01]  /*407e0*/  @P2 STG.E.U8 desc[UR32][R10.64], R17 ;  /* 0x000000110a002986 */ /* 0x0005e2000c101120 */
[----:B------:R-:W-:Y:S01]  /*407f0*/  SHF.R.S32.HI R4, RZ, 0x1f, R19 ;  /* 0x0000001fff047819 */ /* 0x000fe20000011413 */
[----:B------:R-:W-:Y:S01]  /*40800*/  ULDC UR4, c[0x0][0x22c] ;  /* 0x00008b0000047ab9 */ /* 0x000fe20000000800 */
[C---:B------:R-:W-:Y:S01]  /*40810*/  IADD3 R12, P2, R19.reuse, R2, RZ ;  /* 0x00000002130c7210 */ /* 0x040fe20007f5e0ff */
[----:B0-----:R-:W-:Y:S01]  /*40820*/  VIADD R14, R44, 0x34 ;  /* 0x000000342c0e7836 */ /* 0x001fe20000000000 */
[----:B-1----:R-:W-:-:S03]  /*40830*/  IADD3 R8, P6, R19, R3, RZ ;  /* 0x0000000313087210 */ /* 0x002fc60007fde0ff */
[C---:B------:R-:W-:Y:S01]  /*40840*/  IMAD.X R13, R4.reuse, 0x1, R57, P2 ;  /* 0x00000001040d7824 */ /* 0x040fe200010e0639 */
[C---:B--2---:R-:W-:Y:S01]  /*40850*/  PRMT R17, R5.reuse, 0x7770, RZ ;  /* 0x0000777005117816 */ /* 0x044fe200000000ff */
[----:B------:R-:W-:Y:S01]  /*40860*/  IMAD.X R9, R4, 0x1, R56, P6 ;  /* 0x0000000104097824 */ /* 0x000fe200030e0638 */
[----:B------:R-:W-:Y:S01]  /*40870*/  ISETP.GE.AND P2, PT, R14, UR4, PT ;  /* 0x000000040e007c0c */ /* 0x000fe2000bf46270 */
[----:B------:R-:W-:Y:S01]  /*40880*/  ULDC UR4, c[0x0][0x228] ;  /* 0x00008a0000047ab9 */ /* 0x000fe20000000800 */
[----:B------:R-:W-:Y:S01]  /*40890*/  PRMT R21, R5, 0x7771, RZ ;  /* 0x0000777105157816 */ /* 0x000fe200000000ff */
[----:B------:R0:W-:Y:S01]  /*408a0*/  @P4 STG.E.U8 desc[UR32][R12.64], R17 ;  /* 0x000000110c004986 */ /* 0x0001e2000c101120 */
[----:B------:R-:W-:Y:S01]  /*408b0*/  ISETP.LT.AND P4, PT, R46, UR4, !P1 ;  /* 0x000000042e007c0c */ /* 0x000fe2000cf81270 */
[----:B------:R-:W-:Y:S02]  /*408c0*/  ULDC UR4, c[0x0][0x248] ;  /* 0x0000920000047ab9 */ /* 0x000fe40000000800 */
[----:B------:R1:W-:Y:S01]  /*408d0*/  @P5 STG.E.U8 desc[UR32][R8.64], R21 ;  /* 0x0000001508005986 */ /* 0x0003e2000c101120 */
[----:B------:R-:W-:-:S02]  /*408e0*/  IADD3 R10, P5, R19, R58, RZ ;  /* 0x0000003a130a7210 */ /* 0x000fc40007fbe0ff */
[----:B------:R-:W-:Y:S01]  /*408f0*/  ISETP.LT.AND P1, PT, R47, UR6, !P1 ;  /* 0x000000062f007c0c */ /* 0x000fe2000cf21270 */
[----:B------:R-:W-:Y:S01]  /*40900*/  ULDC UR6, c[0x0][0x228] ;  /* 0x00008a0000067ab9 */ /* 0x000fe20000000800 */
[----:B------:R-:W-:Y:S01]  /*40910*/  IADD3 R14, P6, R19, R60, RZ ;  /* 0x0000003c130e7210 */ /* 0x000fe20007fde0ff */
[C---:B------:R-:W-:Y:S01]  /*40920*/  IMAD.X R11, R4.reuse, 0x1, R59, P5 ;  /* 0x00000001040b7824 */ /* 0x040fe200028e063b */
[----:B0-----:R-:W-:Y:S01]  /*40930*/  PRMT R17, R5, 0x7772, RZ ;  /* 0x0000777205117816 */ /* 0x001fe200000000ff */
[----:B------:R-:W-:Y:S01]  /*40940*/  VIADD R19, R19, UR4 ;  /* 0x0000000413137c36 */ /* 0x000fe20008000000 */
[----:B------:R-:W-:Y:S01]  /*40950*/  ISETP.LT.AND P5, PT, R55, UR6, !P3 ;  /* 0x0000000637007c0c */ /* 0x000fe2000dfa1270 */
[----:B------:R-:W-:Y:S01]  /*40960*/  IMAD.X R15, R4, 0x1, R61, P6 ;  /* 0x00000001040f7824 */ /* 0x000fe200030e063d */
[----:B------:R-:W-:Y:S01]  /*40970*/  PRMT R13, R5, 0x7773, RZ ;  /* 0x00007773050d7816 */ /* 0x000fe200000000ff */
[----:B------:R0:W-:Y:S01]  /*40980*/  @P4 STG.E.U8 desc[UR32][R10.64], R17 ;  /* 0x000000110a004986 */ /* 0x0001e2000c101120 */
[----:B------:R-:W-:Y:S01]  /*40990*/  SHF.R.S32.HI R12, RZ, 0x1f, R19 ;  /* 0x0000001fff0c7819 */ /* 0x000fe20000011413 */
[----:B------:R-:W-:Y:S01]  /*409a0*/  ULDC UR4, c[0x0][0x228] ;  /* 0x00008a0000047ab9 */ /* 0x000fe20000000800 */
[----:B------:R-:W-:Y:S01]  /*409b0*/  IADD3 R4, P4, R19, R2, RZ ;  /* 0x0000000213047210 */ /* 0x000fe20007f9e0ff */
[----:B------:R2:W-:Y:S01]  /*409c0*/  @P1 STG.E.U8 desc[UR32][R14.64], R13 ;  /* 0x0000000d0e001986 */ /* 0x0005e2000c101120 */
[----:B-1----:R-:W-:Y:S01]  /*409d0*/  PRMT R21, R49, 0x7770, RZ ;  /* 0x0000777031157816 */ /* 0x002fe200000000ff */
[----:B------:R-:W-:Y:S01]  /*409e0*/  ULDC UR6, c[0x0][0x228] ;  /* 0x00008a0000067ab9 */ /* 0x000fe20000000800 */
[----:B------:R-:W-:Y:S01]  /*409f0*/  ISETP.LT.AND P1, PT, R45, UR4, !P3 ;  /* 0x000000042d007c0c */ /* 0x000fe2000df21270 */
[----:B------:R-:W-:Y:S01]  /*40a00*/  IMAD.X R5, R12, 0x1, R57, P4 ;  /* 0x000000010c057824 */ /* 0x000fe200020e0639 */
[----:B------:R-:W-:Y:S01]  /*40a10*/  ISETP.LT.AND P6, PT, R46, UR6, !P3 ;  /* 0x000000062e007c0c */ /* 0x000fe2000dfc1270 */
[----:B------:R-:W-:Y:S01]  /*40a20*/  VIADD R16, R44, 0x35 ;  /* 0x000000352c107836 */ /* 0x000fe20000000000 */
[C---:B------:R-:W-:Y:S01]  /*40a30*/  IADD3 R8, P4, R19.reuse, R3, RZ ;  /* 0x0000000313087210 */ /* 0x040fe20007f9e0ff */
[----:B------:R-:W-:Y:S01]  /*40a40*/  ULDC UR4, c[0x0][0x22c] ;  /* 0x00008b0000047ab9 */ /* 0x000fe20000000800 */
[----:B------:R1:W-:Y:S01]  /*40a50*/  @P5 STG.E.U8 desc[UR32][R4.64], R21 ;  /* 0x0000001504005986 */ /* 0x0003e2000c101120 */
[----:B0-----:R-:W-:Y:S01]  /*40a60*/  IADD3 R10, P5, R19, R58, RZ ;  /* 0x0000003a130a7210 */ /* 0x001fe20007fbe0ff */
[----:B------:R-:W-:Y:S01]  /*40a70*/  ULDC UR6, c[0x0][0x228] ;  /* 0x00008a0000067ab9 */ /* 0x000fe20000000800 */
[----:B------:R-:W-:Y:S01]  /*40a80*/  IMAD.X R9, R12, 0x1, R56, P4 ;  /* 0x000000010c097824 */ /* 0x000fe200020e0638 */
[----:B------:R-:W-:-:S02]  /*40a90*/  PRMT R17, R49, 0x7771, RZ ;  /* 0x0000777131117816 */ /* 0x000fc400000000ff */
[----:B------:R-:W-:Y:S01]  /*40aa0*/  ISETP.GE.AND P4, PT, R16, UR4, PT ;  /* 0x0000000410007c0c */ /* 0x000fe2000bf86270 */
[----:B------:R-:W-:Y:S01]  /*40ab0*/  ULDC UR4, c[0x0][0x248] ;  /* 0x0000920000047ab9 */ /* 0x000fe20000000800 */
[C---:B------:R-:W-:Y:S01]  /*40ac0*/  IMAD.X R11, R12.reuse, 0x1, R59, P5 ;  /* 0x000000010c0b7824 */ /* 0x040fe200028e063b */
[----:B--2---:R-:W-:Y:S01]  /*40ad0*/  PRMT R13, R49, 0x7772, RZ ;  /* 0x00007772310d7816 */ /* 0x004fe200000000ff */
[----:B------:R-:W-:Y:S01]  /*40ae0*/  VIADD R15, R19, UR4 ;  /* 0x00000004130f7c36 */ /* 0x000fe20008000000 */
[----:B------:R-:W-:Y:S01]  /*40af0*/  ISETP.LT.AND P3, PT, R47, UR6, !P3 ;  /* 0x000000062f007c0c */ /* 0x000fe2000df61270 */
[----:B------:R-:W-:Y:S01]  /*40b00*/  ULDC UR6, c[0x0][0x228] ;  /* 0x00008a0000067ab9 */ /* 0x000fe20000000800 */
[----:B------:R0:W-:Y:S01]  /*40b10*/  @P1 STG.E.U8 desc[UR32][R8.64], R17 ;  /* 0x0000001108001986 */ /* 0x0001e2000c101120 */
[----:B------:R-:W-:Y:S01]  /*40b20*/  ISETP.LT.AND P1, PT, R55, UR6, !P2 ;  /* 0x0000000637007c0c */ /* 0x000fe2000d721270 */
[----:B------:R-:W-:Y:S01]  /*40b30*/  ULDC UR4, c[0x0][0x228] ;  /* 0x00008a0000047ab9 */ /* 0x000fe20000000800 */
[----:B-1----:R-:W-:Y:S01]  /*40b40*/  IADD3 R4, P5, R19, R60, RZ ;  /* 0x0000003c13047210 */ /* 0x002fe20007fbe0ff */
[----:B------:R1:W-:Y:S01]  /*40b50*/  @P6 STG.E.U8 desc[UR32][R10.64], R13 ;  /* 0x0000000d0a006986 */ /* 0x0003e2000c101120 */
[----:B------:R-:W-:Y:S01]  /*40b60*/  SHF.R.S32.HI R14, RZ, 0x1f, R15 ;  /* 0x0000001fff0e7819 */ /* 0x000fe2000001140f */
[----:B------:R-:W-:Y:S01]  /*40b70*/  ULDC UR6, c[0x0][0x228] ;  /* 0x00008a0000067ab9 */ /* 0x000fe20000000800 */
[----:B------:R-:W-:Y:S01]  /*40b80*/  PRMT R49, R49, 0x7773, RZ ;  /* 0x0000777331317816 */ /* 0x000fe200000000ff */
[----:B------:R-:W-:Y:S01]  /*40b90*/  IMAD.X R5, R12, 0x1, R61, P5 ;  /* 0x000000010c057824 */ /* 0x000fe200028e063d */
[----:B0-----:R-:W-:-:S02]  /*40ba0*/  IADD3 R8, P6, R15, R2, RZ ;  /* 0x000000020f087210 */ /* 0x001fc40007fde0ff */
[----:B------:R-:W-:-:S03]  /*40bb0*/  PRMT R17, R6, 0x7770, RZ ;  /* 0x0000777006117816 */ /* 0x000fc600000000ff */
[----:B------:R-:W-:Y:S01]  /*40bc0*/  IMAD.X R9, R14, 0x1, R57, P6 ;  /* 0x000000010e097824 */ /* 0x000fe200030e0639 */
[----:B------:R-:W-:Y:S01]  /*40bd0*/  ISETP.LT.AND P5, PT, R45, UR4, !P2 ;  /* 0x000000042d007c0c */ /* 0x000fe2000d7a1270 */
[----:B------:R-:W-:Y:S01]  /*40be0*/  @P3 STG.E.U8 desc[UR32][R4.64], R49 ;  /* 0x0000003104003986 */ /* 0x000fe2000c101120 */
[----:B------:R-:W-:Y:S01]  /*40bf0*/  ISETP.LT.AND P3, PT, R46, UR6, !P2 ;  /* 0x000000062e007c0c */ /* 0x000fe2000d761270 */
[----:B------:R-:W-:Y:S01]  /*40c00*/  VIADD R16, R44, 0x36 ;  /* 0x000000362c107836 */ /* 0x000fe20000000000 */
[C---:B-1----:R-:W-:Y:S01]  /*40c10*/  IADD3 R10, P6, R15.reuse, R3, RZ ;  /* 0x000000030f0a7210 */ /* 0x042fe20007fde0ff */
[----:B------:R0:W-:Y:S01]  /*40c20*/  @P1 STG.E.U8 desc[UR32][R8.64], R17 ;  /* 0x0000001108001986 */ /* 0x0001e2000c101120 */
[----:B------:R-:W-:Y:S01]  /*40c30*/  IADD3 R12, P1, R15, R58, RZ ;  /* 0x0000003a0f0c7210 */ /* 0x000fe20007f3e0ff */
[----:B------:R-:W-:Y:S01]  /*40c40*/  ULDC UR4, c[0x0][0x248] ;  /* 0x0000920000047ab9 */ /* 0x000fe20000000800 */
[----:B------:R-:W-:Y:S01]  /*40c50*/  PRMT R21, R6, 0x7771, RZ ;  /* 0x0000777106157816 */ /* 0x000fe200000000ff */
[----:B------:R-:W-:Y:S01]  /*40c60*/  IMAD.X R11, R14, 0x1, R56, P6 ;  /* 0x000000010e0b7824 */ /* 0x000fe200030e0638 */
[----:B------:R-:W-:Y:S01]  /*40c70*/  PRMT R19, R6, 0x7772, RZ ;  /* 0x0000777206137816 */ /* 0x000fe200000000ff */
[----:B------:R-:W-:Y:S01]  /*40c80*/  IMAD.X R13, R14, 0x1, R59, P1 ;  /* 0x000000010e0d7824 */ /* 0x000fe200008e063b */
[----:B------:R-:W-:Y:S01]  /*40c90*/  ISETP.GE.AND P1, PT, R16, UR5, PT ;  /* 0x0000000510007c0c */ /* 0x000fe2000bf26270 */
[----:B------:R-:W-:Y:S01]  /*40ca0*/  ULDC UR5, c[0x0][0x228] ;  /* 0x00008a0000057ab9 */ /* 0x000fe20000000800 */
[----:B------:R1:W-:Y:S01]  /*40cb0*/  @P5 STG.E.U8 desc[UR32][R10.64], R21 ;  /* 0x000000150a005986 */ /* 0x0003e2000c101120 */
[----:B------:R-:W-:Y:S01]  /*40cc0*/  ISETP.LT.AND P2, PT, R47, UR5, !P2 ;  /* 0x000000052f007c0c */ /* 0x000fe2000d741270 */
[----:B------:R-:W-:Y:S01]  /*40cd0*/  ULDC UR5, c[0x0][0x228] ;  /* 0x00008a0000057ab9 */ /* 0x000fe20000000800 */
[C---:B0-----:R-:W-:Y:S01]  /*40ce0*/  VIADD R17, R15.reuse, UR4 ;  /* 0x000000040f117c36 */ /* 0x041fe20008000000 */
[----:B------:R0:W-:Y:S01]  /*40cf0*/  @P3 STG.E.U8 desc[UR32][R12.64], R19 ;  /* 0x000000130c003986 */ /* 0x0001e2000c101120 */
[----:B------:R-:W-:Y:S01]  /*40d00*/  IADD3 R4, P5, R15, R60, RZ ;  /* 0x0000003c0f047210 */ /* 0x000fe20007fbe0ff */
[----:B------:R-:W-:Y:S01]  /*40d10*/  ULDC UR4, c[0x0][0x228] ;  /* 0x00008a0000047ab9 */ /* 0x000fe20000000800 */
[----:B------:R-:W-:Y:S01]  /*40d20*/  ISETP.LT.AND P3, PT, R55, UR5, !P4 ;  /* 0x0000000537007c0c */ /* 0x000fe2000e761270 */
[----:B------:R-:W-:Y:S01]  /*40d30*/  ULDC UR5, c[0x0][0x228] ;  /* 0x00008a0000057ab9 */ /* 0x000fe20000000800 */
[----:B------:R-:W-:Y:S01]  /*40d40*/  SHF.R.S32.HI R16, RZ, 0x1f, R17 ;  /* 0x0000001fff107819 */ /* 0x000fe20000011411 */
[----:B------:R-:W-:Y:S01]  /*40d50*/  ULDC UR6, c[0x0][0x228] ;  /* 0x00008a0000067ab9 */ /* 0x000fe20000000800 */
[----:B------:R-:W-:Y:S01]  /*40d60*/  IADD3 R8, P6, R17, R2, RZ ;  /* 0x0000000211087210 */ /* 0x000fe20007fde0ff */
[----:B------:R-:W-:Y:S01]  /*40d70*/  IMAD.X R5, R14, 0x1, R61, P5 ;  /* 0x000000010e057824 */ /* 0x000fe200028e063d */
[----:B------:R-:W-:-:S02]  /*40d80*/  PRMT R15, R6, 0x7773, RZ ;  /* 0x00007773060f7816 */ /* 0x000fc400000000ff */
[----:B------:R-:W-:Y:S01]  /*40d90*/  PRMT R23, R50, 0x7770, RZ ;  /* 0x0000777032177816 */ /* 0x000fe200000000ff */
[----:B------:R-:W-:Y:S01]  /*40da0*/  IMAD.X R9, R16, 0x1, R57, P6 ;  /* 0x0000000110097824 */ /* 0x000fe200030e0639 */
[----:B------:R-:W-:Y:S01]  /*40db0*/  ISETP.LT.AND P5, PT, R45, UR4, !P4 ;  /* 0x000000042d007c0c */ /* 0x000fe2000e7a1270 */
[----:B------:R2:W-:Y:S01]  /*40dc0*/  @P2 STG.E.U8 desc[UR32][R4.64], R15 ;  /* 0x0000000f04002986 */ /* 0x0005e2000c101120 */
[----:B------:R-:W-:Y:S01]  /*40dd0*/  ISETP.LT.AND P2, PT, R46, UR5, !P4 ;  /* 0x000000052e007c0c */ /* 0x000fe2000e741270 */
[----:B------:R-:W-:Y:S01]  /*40de0*/  ULDC UR4, c[0x0][0x248] ;  /* 0x0000920000047ab9 */ /* 0x000fe20000000800 */
[C---:B-1----:R-:W-:Y:S01]  /*40df0*/  IADD3 R10, P6, R17.reuse, R3, RZ ;  /* 0x00000003110a7210 */ /* 0x042fe20007fde0ff */
[----:B------:R1:W-:Y:S01]  /*40e00*/  @P3 STG.E.U8 desc[UR32][R8.64], R23 ;  /* 0x0000001708003986 */ /* 0x0003e2000c101120 */
[----:B0-----:R-:W-:Y:S01]  /*40e10*/  IADD3 R12, P3, R17, R58, RZ ;  /* 0x0000003a110c7210 */ /* 0x001fe20007f7e0ff */
[----:B------:R-:W-:Y:S01]  /*40e20*/  ULDC UR5, c[0x0][0x228] ;  /* 0x00008a0000057ab9 */ /* 0x000fe20000000800 */
[----:B------:R-:W-:Y:S01]  /*40e30*/  PRMT R21, R50, 0x7771, RZ ;  /* 0x0000777132157816 */ /* 0x000fe200000000ff */
[----:B------:R-:W-:Y:S01]  /*40e40*/  IMAD.X R11, R16, 0x1, R56, P6 ;  /* 0x00000001100b7824 */ /* 0x000fe200030e0638 */
[----:B------:R-:W-:Y:S01]  /*40e50*/  PRMT R19, R50, 0x7772, RZ ;  /* 0x0000777232137816 */ /* 0x000fe200000000ff */
[----:B------:R-:W-:-:S02]  /*40e60*/  IMAD.X R13, R16, 0x1, R59, P3 ;  /* 0x00000001100d7824 */ /* 0x000fc400018e063b */
[----:B--2---:R-:W-:Y:S01]  /*40e70*/  VIADD R15, R17, UR4 ;  /* 0x00000004110f7c36 */ /* 0x004fe20008000000 */
[----:B------:R0:W-:Y:S01]  /*40e80*/  @P5 STG.E.U8 desc[UR32][R10.64], R21 ;  /* 0x000000150a005986 */ /* 0x0001e2000c101120 */
[----:B------:R-:W-:Y:S01]  /*40e90*/  ISETP.LT.AND P5, PT, R55, UR6, !P1 ;  /* 0x0000000637007c0c */ /* 0x000fe2000cfa1270 */
[----:B------:R-:W-:Y:S01]  /*40ea0*/  ULDC UR4, c[0x0][0x228] ;  /* 0x00008a0000047ab9 */ /* 0x000fe20000000800 */
[----:B-1----:R-:W-:Y:S01]  /*40eb0*/  PRMT R23, R50, 0x7773, RZ ;  /* 0x0000777332177816 */ /* 0x002fe200000000ff */
[----:B------:R1:W-:Y:S01]  /*40ec0*/  @P2 STG.E.U8 desc[UR32][R12.64], R19 ;  /* 0x000000130c002986 */ /* 0x0003e2000c101120 */
[----:B------:R-:W-:Y:S01]  /*40ed0*/  ISETP.LT.AND P2, PT, R47, UR5, !P4 ;  /* 0x000000052f007c0c */ /* 0x000fe2000e741270 */
[----:B------:R-:W-:Y:S01]  /*40ee0*/  VIADD R6, R44, 0x37 ;  /* 0x000000372c067836 */ /* 0x000fe20000000000 */
[----:B------:R-:W-:Y:S01]  /*40ef0*/  IADD3 R4, P4, R17, R60, RZ ;  /* 0x0000003c11047210 */ /* 0x000fe20007f9e0ff */
[----:B------:R-:W-:Y:S01]  /*40f00*/  ULDC UR5, c[0x0][0x228] ;  /* 0x00008a0000057ab9 */ /* 0x000fe20000000800 */
[----:B------:R-:W-:Y:S01]  /*40f10*/  SHF.R.S32.HI R14, RZ, 0x1f, R15 ;  /* 0x0000001fff0e7819 */ /* 0x000fe2000001140f */
[----:B------:R-:W-:Y:S01]  /*40f20*/  ULDC UR6, c[0x0][0x228] ;  /* 0x00008a0000067ab9 */ /* 0x000fe20000000800 */
[----:B------:R-:W-:Y:S01]  /*40f30*/  IADD3 R8, P6, R15, R2, RZ ;  /* 0x000000020f087210 */ /* 0x000fe20007fde0ff */
[----:B------:R-:W-:Y:S01]  /*40f40*/  IMAD.X R5, R16, 0x1, R61, P4 ;  /* 0x0000000110057824 */ /* 0x000fe200020e063d */
[----:B0-----:R-:W-:-:S03]  /*40f50*/  PRMT R21, R7, 0x7770, RZ ;  /* 0x0000777007157816 */ /* 0x001fc600000000ff */
[----:B------:R-:W-:Y:S01]  /*40f60*/  IMAD.X R9, R14, 0x1, R57, P6 ;  /* 0x000000010e097824 */ /* 0x000fe200030e0639 */
[----:B------:R-:W-:Y:S01]  /*40f70*/  ISETP.LT.AND P6, PT, R45, UR4, !P1 ;  /* 0x000000042d007c0c */ /* 0x000fe2000cfc1270 */
[----:B------:R0:W-:Y:S01]  /*40f80*/  @P2 STG.E.U8 desc[UR32][R4.64], R23 ;  /* 0x0000001704002986 */ /* 0x0001e2000c101120 */
[----:B------:R-:W-:-:S03]  /*40f90*/  ULDC UR4, c[0x0][0x228] ;  /* 0x00008a0000047ab9 */ /* 0x000fc60000000800 */
[----:B------:R-:W-:Y:S01]  /*40fa0*/  @P5 STG.E.U8 desc[UR32][R8.64], R21 ;  /* 0x0000001508005986 */ /* 0x000fe2000c101120 */
[----:B------:R-:W-:Y:S02]  /*40fb0*/  IADD3 R10, P5, R15, R3, RZ ;  /* 0x000000030f0a7210 */ /* 0x000fe40007fbe0ff */
[----:B------:R-:W-:Y:S01]  /*40fc0*/  ISETP.LT.AND P2, PT, R46, UR4, !P1 ;  /* 0x000000042e007c0c */ /* 0x000fe2000cf41270 */
[----:B------:R-:W-:Y:S01]  /*40fd0*/  ULDC UR4, c[0x0][0x248] ;  /* 0x0000920000047ab9 */ /* 0x000fe20000000800 */
[----:B------:R-:W-:Y:S01]  /*40fe0*/  ISETP.GE.AND P3, PT, R6, UR7, PT ;  /* 0x0000000706007c0c */ /* 0x000fe2000bf66270 */
[----:B------:R-:W-:Y:S01]  /*40ff0*/  VIADD R6, R44, 0x38 ;  /* 0x000000382c067836 */ /* 0x000fe20000000000 */
[----:B-1----:R-:W-:Y:S01]  /*41000*/  PRMT R19, R7, 0x7771, RZ ;  /* 0x0000777107137816 */ /* 0x002fe200000000ff */
[----:B------:R-:W-:Y:S01]  /*41010*/  IMAD.X R11, R14, 0x1, R56, P5 ;  /* 0x000000010e0b7824 */ /* 0x000fe200028e0638 */
[----:B0-----:R-:W-:Y:S02]  /*41020*/  IADD3 R4, P5, R15, R58, RZ ;  /* 0x0000003a0f047210 */ /* 0x001fe40007fbe0ff */
[----:B------:R-:W-:-:S02]  /*41030*/  ISETP.GE.AND P4, PT, R6, UR11, PT ;  /* 0x0000000b06007c0c */ /* 0x000fc4000bf86270 */
[----:B------:R0:W-:Y:S01]  /*41040*/  @P6 STG.E.U8 desc[UR32][R10.64], R19 ;  /* 0x000000130a006986 */ /* 0x0001e2000c101120 */
[----:B------:R-:W-:Y:S01]  /*41050*/  PRMT R17, R7, 0x7772, RZ ;  /* 0x0000777207117816 */ /* 0x000fe200000000ff */
[C---:B------:R-:W-:Y:S01]  /*41060*/  IMAD.X R5, R14.reuse, 0x1, R59, P5 ;  /* 0x000000010e057824 */ /* 0x040fe200028e063b */
[C---:B------:R-:W-:Y:S01]  /*41070*/  IADD3 R6, P6, R15.reuse, R60, RZ ;  /* 0x0000003c0f067210 */ /* 0x040fe20007fde0ff */
[----:B------:R-:W-:Y:S01]  /*41080*/  VIADD R15, R15, UR4 ;  /* 0x000000040f0f7c36 */ /* 0x000fe20008000000 */
[----:B------:R-:W-:Y:S01]  /*41090*/  ISETP.LT.AND P1, PT, R47, UR5, !P1 ;  /* 0x000000052f007c0c */ /* 0x000fe2000cf21270 */
[----:B------:R-:W-:Y:S01]  /*410a0*/  ULDC UR5, c[0x0][0x228] ;  /* 0x00008a0000057ab9 */ /* 0x000fe20000000800 */
[----:B------:R-:W-:Y:S01]  /*410b0*/  PRMT R13, R7, 0x7773, RZ ;  /* 0x00007773070d7816 */ /* 0x000fe200000000ff */
[----:B------:R-:W-:Y:S01]  /*410c0*/  IMAD.X R7, R14, 0x1, R61, P6 ;  /* 0x000000010e077824 */ /* 0x000fe200030e063d */
[----:B------:R-:W-:Y:S01]  /*410d0*/  @P2 STG.E.U8 desc[UR32][R4.64], R17 ;  /* 0x0000001104002986 */ /* 0x000fe2000c101120 */
[----:B------:R-:W-:Y:S01]  /*410e0*/  ISETP.LT.AND P5, PT, R55, UR5, !P3 ;  /* 0x0000000537007c0c */ /* 0x000fe2000dfa1270 */
[----:B------:R-:W-:Y:S01]  /*410f0*/  ULDC UR4, c[0x0][0x228] ;  /* 0x00008a0000047ab9 */ /* 0x000fe20000000800 */
[----:B------:R-:W-:Y:S01]  /*41100*/  SHF.R.S32.HI R14, RZ, 0x1f, R15 ;  /* 0x0000001fff0e7819 */ /* 0x000fe2000001140f */
[----:B0-----:R-:W-:Y:S01]  /*41110*/  VIADD R11, R44, 0x39 ;  /* 0x000000392c0b7836 */ /* 0x001fe20000000000 */
[----:B------:R-:W-:Y:S01]  /*41120*/  IADD3 R8, P2, R15, R2, RZ ;  /* 0x000000020f087210 */ /* 0x000fe20007f5e0ff */
[----:B------:R-:W-:Y:S01]  /*41130*/  ULDC UR5, c[0x0][0x228] ;  /* 0x00008a0000057ab9 */ /* 0x000fe20000000800 */
[----:B------:R-:W-:-:S03]  /*41140*/  PRMT R23, R51, 0x7770, RZ ;  /* 0x0000777033177816 */ /* 0x000fc600000000ff */
[----:B------:R-:W-:Y:S01]  /*41150*/  IMAD.X R9, R14, 0x1, R57, P2 ;  /* 0x000000010e097824 */ /* 0x000fe200010e0639 */
[----:B------:R-:W-:Y:S02]  /*41160*/  ISETP.LT.AND P2, PT, R45, UR4, !P3 ;  /* 0x000000042d007c0c */ /* 0x000fe4000df41270 */
[----:B------:R-:W-:Y:S01]  /*41170*/  IADD3 R10, P6, R15, R3, RZ ;  /* 0x000000030f0a7210 */ /* 0x000fe20007fde0ff */
[----:B------:R-:W-:Y:S01]  /*41180*/  @P1 STG.E.U8 desc[UR32][R6.64], R13 ;  /* 0x0000000d06001986 */ /* 0x000fe2000c101120 */
[----:B------:R-:W-:Y:S01]  /*41190*/  ULDC UR4, c[0x0][0x228] ;  /* 0x00008a0000047ab9 */ /* 0x000fe20000000800 */
[----:B------:R-:W-:Y:S02]  /*411a0*/  ISETP.GE.AND P1, PT, R11, UR9, PT ;  /* 0x000000090b007c0c */ /* 0x000fe4000bf26270 */
[----:B------:R0:W-:Y:S01]  /*411b0*/  @P5 STG.E.U8 desc[UR32][R8.64], R23 ;  /* 0x0000001708005986 */ /* 0x0001e2000c101120 */
[----:B------:R-:W-:Y:S01]  /*411c0*/  ISETP.LT.AND P5, PT, R46, UR4, !P3 ;  /* 0x000000042e007c0c */ /* 0x000fe2000dfa1270 */
[----:B------:R-:W-:Y:S01]  /*411d0*/  IMAD.X R11, R14, 0x1, R56, P6 ;  /* 0x000000010e0b7824 */ /* 0x000fe200030e0638 */
[C---:B------:R-:W-:Y:S01]  /*411e0*/  PRMT R21, R51.reuse, 0x7771, RZ ;  /* 0x0000777133157816 */ /* 0x040fe200000000ff */
[----:B------:R-:W-:Y:S01]  /*411f0*/  ULDC UR4, c[0x0][0x228] ;  /* 0x00008a0000047ab9 */ /* 0x000fe20000000800 */
[----:B------:R-:W-:Y:S01]  /*41200*/  PRMT R19, R51, 0x7772, RZ ;  /* 0x0000777233137816 */ /* 0x000fe200000000ff */
[----:B------:R-:W1:Y:S01]  /*41210*/  LDS.128 R4, [R0] ;  /* 0x0000000000047984 */ /* 0x000e620000000c00 */
[----:B------:R-:W-:Y:S01]  /*41220*/  ISETP.LT.AND P3, PT, R47, UR4, !P3 ;  /* 0x000000042f007c0c */ /* 0x000fe2000df61270 */
[----:B------:R-:W-:Y:S01]  /*41230*/  ULDC UR4, c[0x0][0x248] ;  /* 0x0000920000047ab9 */ /* 0x000fe20000000800 */
[C---:B------:R-:W-:Y:S01]  /*41240*/  IADD3 R12, P6, R15.reuse, R58, RZ ;  /* 0x0000003a0f0c7210 */ /* 0x040fe20007fde0ff */
[----:B------:R2:W-:Y:S01]  /*41250*/  @P2 STG.E.U8 desc[UR32][R10.64], R21 ;  /* 0x000000150a002986 */ /* 0x0005e2000c101120 */
[----:B0-----:R-:W-:-:S03]  /*41260*/  IADD3 R8, P2, R15, R60, RZ ;  /* 0x0000003c0f087210 */ /* 0x001fc60007f5e0ff */
[C---:B------:R-:W-:Y:S01]  /*41270*/  IMAD.X R13, R14.reuse, 0x1, R59, P6 ;  /* 0x000000010e0d7824 */ /* 0x040fe200030e063b */
[----:B------:R-:W-:Y:S01]  /*41280*/  PRMT R51, R51, 0x7773, RZ ;  /* 0x0000777333337816 */ /* 0x000fe200000000ff */
[----:B------:R-:W-:Y:S01]  /*41290*/  VIADD R17, R15, UR4 ;  /* 0x000000040f117c36 */ /* 0x000fe20008000000 */
[----:B------:R-:W-:Y:S01]  /*412a0*/  ULDC UR4, c[0x0][0x228] ;  /* 0x00008a0000047ab9 */ /* 0x000fe20000000800 */
[----:B------:R-:W-:Y:S01]  /*412b0*/  IMAD.X R9, R14, 0x1, R61, P2 ;  /* 0x000000010e097824 */ /* 0x000fe200010e063d */
[----:B------:R-:W-:Y:S02]  /*412c0*/  @P5 STG.E.U8 desc[UR32][R12.64], R19 ;  /* 0x000000130c005986 */ /* 0x000fe4000c101120 */
[----:B------:R-:W-:Y:S02]  /*412d0*/  SHF.R.S32.HI R16, RZ, 0x1f, R17 ;  /* 0x0000001fff107819 */ /* 0x000fe40000011411 */
[----:B------:R0:W-:Y:S01]  /*412e0*/  @P3 STG.E.U8 desc[UR32][R8.64], R51 ;  /* 0x0000003308003986 */ /* 0x0001e2000c101120 */
[----:B--2---:R-:W-:-:S02]  /*412f0*/  IADD3 R10, P3, R17, R2, RZ ;  /* 0x00000002110a7210 */ /* 0x004fc40007f7e0ff */
[----:B------:R-:W-:Y:S01]  /*41300*/  ISETP.LT.AND P2, PT, R55, UR5, !P4 ;  /* 0x0000000537007c0c */ /* 0x000fe2000e741270 */
[----:B------:R-:W-:Y:S01]  /*41310*/  VIADD R14, R44, 0x3a ;  /* 0x0000003a2c0e7836 */ /* 0x000fe20000000000 */
[----:B------:R-:W-:Y:S01]  /*41320*/  ULDC UR5, c[0x0][0x228] ;  /* 0x00008a0000057ab9 */ /* 0x000fe20000000800 */
[----:B------:R-:W-:Y:S01]  /*41330*/  IMAD.X R11, R16, 0x1, R57, P3 ;  /* 0x00000001100b7824 */ /* 0x000fe200018e0639 */
[----:B------:R-:W-:Y:S01]  /*41340*/  ISETP.LT.AND P3, PT, R45, UR4, !P4 ;  /* 0x000000042d007c0c */ /* 0x000fe2000e761270 */
[----:B------:R-:W-:Y:S01]  /*41350*/  ULDC UR4, c[0x0][0x228] ;  /* 0x00008a0000047ab9 */ /* 0x000fe20000000800 */
[----:B0-----:R-:W-:Y:S02]  /*41360*/  IADD3 R8, P6, R17, R3, RZ ;  /* 0x0000000311087210 */ /* 0x001fe40007fde0ff */
[C---:B------:R-:W-:Y:S02]  /*41370*/  PRMT R19, R52.reuse, 0x7770, RZ ;  /* 0x0000777034137816 */ /* 0x040fe400000000ff */
[----:B------:R-:W-:Y:S01]  /*41380*/  PRMT R23, R52, 0x7771, RZ ;  /* 0x0000777134177816 */ /* 0x000fe200000000ff */
[----:B------:R-:W-:Y:S01]  /*41390*/  IMAD.X R9, R16, 0x1, R56, P6 ;  /* 0x0000000110097824 */ /* 0x000fe200030e0638 */
[----:B------:R-:W-:Y:S01]  /*413a0*/  ISETP.LT.AND P5, PT, R46, UR5, !P4 ;  /* 0x000000052e007c0c */ /* 0x000fe2000e7a1270 */
[----:B------:R0:W-:Y:S01]  /*413b0*/  @P2 STG.E.U8 desc[UR32][R10.64], R19 ;  /* 0x000000130a002986 */ /* 0x0001e2000c101120 */
[----:B------:R-:W-:Y:S01]  /*413c0*/  ISETP.LT.AND P4, PT, R47, UR4, !P4 ;  /* 0x000000042f007c0c */ /* 0x000fe2000e781270 */
[----:B------:R-:W-:Y:S01]  /*413d0*/  ULDC UR4, c[0x0][0x248] ;  /* 0x0000920000047ab9 */ /* 0x000fe20000000800 */
[----:B------:R-:W-:Y:S01]  /*413e0*/  ISETP.GE.AND P2, PT, R14, UR17, PT ;  /* 0x000000110e007c0c */ /* 0x000fe2000bf46270 */
[----:B------:R2:W-:Y:S01]  /*413f0*/  @P3 STG.E.U8 desc[UR32][R8.64], R23 ;  /* 0x0000001708003986 */ /* 0x0005e2000c101120 */
[C---:B------:R-:W-:Y:S01]  /*41400*/  IADD3 R12, P6, R17.reuse, R58, RZ ;  /* 0x0000003a110c7210 */ /* 0x040fe20007fde0ff */
[----:B------:R-:W-:Y:S01]  /*41410*/  ULDC UR5, c[0x0][0x228] ;  /* 0x00008a0000057ab9 */ /* 0x000fe20000000800 */
[----:B------:R-:W-:-:S02]  /*41420*/  IADD3 R14, P3, R17, R60, RZ ;  /* 0x0000003c110e7210 */ /* 0x000fc40007f7e0ff */
[----:B------:R-:W-:Y:S01]  /*41430*/  PRMT R21, R52, 0x7772, RZ ;  /* 0x0000777234157816 */ /* 0x000fe200000000ff */
[C---:B------:R-:W-:Y:S02]  /*41440*/  IMAD.X R13, R16.reuse, 0x1, R59, P6 ;  /* 0x00000001100d7824 */ /* 0x040fe400030e063b */
[----:B------:R-:W-:Y:S01]  /*41450*/  IMAD.X R15, R16, 0x1, R61, P3 ;  /* 0x00000001100f7824 */ /* 0x000fe200018e063d */
[----:B0-----:R-:W-:Y:S01]  /*41460*/  PRMT R19, R52, 0x7773, RZ ;  /* 0x0000777334137816 */ /* 0x001fe200000000ff */
[----:B------:R-:W-:Y:S01]  /*41470*/  VIADD R17, R17, UR4 ;  /* 0x0000000411117c36 */ /* 0x000fe20008000000 */
[----:B------:R0:W-:Y:S01]  /*41480*/  @P5 STG.E.U8 desc[UR32][R12.64], R21 ;  /* 0x000000150c005986 */ /* 0x0001e2000c101120 */
[----:B------:R-:W-:Y:S01]  /*41490*/  ISETP.LT.AND P3, PT, R55, UR5, !P1 ;  /* 0x0000000537007c0c */ /* 0x000fe2000cf61270 */
[----:B------:R-:W-:Y:S01]  /*414a0*/  ULDC UR4, c[0x0][0x228] ;  /* 0x00008a0000047ab9 */ /* 0x000fe20000000800 */
[----:B-1----:R-:W-:Y:S01]  /*414b0*/  PRMT R25, R4, 0x7770, RZ ;  /* 0x0000777004197816 */ /* 0x002fe200000000ff */
[----:B------:R1:W-:Y:S01]  /*414c0*/  @P4 STG.E.U8 desc[UR32][R14.64], R19 ;  /* 0x000000130e004986 */ /* 0x0003e2000c101120 */
[----:B------:R-:W-:Y:S01]  /*414d0*/  SHF.R.S32.HI R0, RZ, 0x1f, R17 ;  /* 0x0000001fff007819 */ /* 0x000fe20000011411 */
[----:B------:R-:W-:Y:S01]  /*414e0*/  VIADD R11, R44, 0x3b ;  /* 0x0000003b2c0b7836 */ /* 0x000fe20000000000 */
[----:B--2---:R-:W-:Y:S01]  /*414f0*/  IADD3 R8, P4, R17, R2, RZ ;  /* 0x0000000211087210 */ /* 0x004fe20007f9e0ff */
[----:B------:R-:W-:-:S04]  /*41500*/  ULDC UR5, c[0x0][0x228] ;  /* 0x00008a0000057ab9 */ /* 0x000fc80000000800 */
[C---:B------:R-:W-:Y:S01]  /*41510*/  IMAD.X R9, R0.reuse, 0x1, R57, P4 ;  /* 0x0000000100097824 */ /* 0x040fe200020e0639 */
[----:B------:R-:W-:Y:S01]  /*41520*/  ISETP.LT.AND P4, PT, R45, UR4, !P1 ;  /* 0x000000042d007c0c */ /* 0x000fe2000cf81270 */
[----:B------:R-:W-:Y:S01]  /*41530*/  ULDC UR4, c[0x0][0x228] ;  /* 0x00008a0000047ab9 */ /* 0x000fe20000000800 */
[----:B------:R-:W-:Y:S02]  /*41540*/  IADD3 R10, P6, R17, R3, RZ ;  /* 0x00000003110a7210 */ /* 0x000fe40007fde0ff */
[----:B------:R2:W-:Y:S01]  /*41550*/  @P3 STG.E.U8 desc[UR32][R8.64], R25 ;  /* 0x0000001908003986 */ /* 0x0005e2000c101120 */
[----:B------:R-:W-:Y:S02]  /*41560*/  ISETP.GE.AND P3, PT, R11, UR15, PT ;  /* 0x0000000f0b007c0c */ /* 0x000fe4000bf66270 */
[----:B------:R-:W-:Y:S01]  /*41570*/  IMAD.X R11, R0, 0x1, R56, P6 ;  /* 0x00000001000b7824 */ /* 0x000fe200030e0638 */
[----:B------:R-:W-:Y:S02]  /*41580*/  PRMT R23, R4, 0x7771, RZ ;  /* 0x0000777104177816 */ /* 0x000fe400000000ff */
[----:B------:R-:W-:Y:S01]  /*41590*/  ISETP.LT.AND P5, PT, R46, UR5, !P1 ;  /* 0x000000052e007c0c */ /* 0x000fe2000cfa1270 */
[----:B------:R-:W-:Y:S01]  /*415a0*/  ULDC UR5, c[0x0][0x228] ;  /* 0x00008a0000057ab9 */ /* 0x000fe20000000800 */
[----:B------:R-:W-:Y:S01]  /*415b0*/  ISETP.LT.AND P1, PT, R47, UR4, !P1 ;  /* 0x000000042f007c0c */ /* 0x000fe2000cf21270 */
[----:B------:R3:W-:Y:S01]  /*415c0*/  @P4 STG.E.U8 desc[UR32][R10.64], R23 ;  /* 0x000000170a004986 */ /* 0x0007e2000c101120 */
[C---:B0-----:R-:W-:Y:S01]  /*415d0*/  IADD3 R12, P6, R17.reuse, R58, RZ ;  /* 0x0000003a110c7210 */ /* 0x041fe20007fde0ff */
[----:B------:R-:W-:Y:S01]  /*415e0*/  ULDC UR4, c[0x0][0x248] ;  /* 0x0000920000047ab9 */ /* 0x000fe20000000800 */
[----:B-1----:R-:W-:-:S02]  /*415f0*/  IADD3 R14, P4, R17, R60, RZ ;  /* 0x0000003c110e7210 */ /* 0x002fc40007f9e0ff */
[----:B------:R-:W-:Y:S01]  /*41600*/  PRMT R21, R4, 0x7772, RZ ;  /* 0x0000777204157816 */ /* 0x000fe200000000ff */
[----:B------:R-:W-:Y:S01]  /*41610*/  IMAD.X R13, R0, 0x1, R59, P6 ;  /* 0x00000001000d7824 */ /* 0x000fe200030e063b */
[----:B------:R-:W-:Y:S01]  /*41620*/  PRMT R19, R4, 0x7773, RZ ;  /* 0x0000777304137816 */ /* 0x000fe200000000ff */
[----:B------:R-:W-:Y:S02]  /*41630*/  IMAD.X R15, R0, 0x1, R61, P4 ;  /* 0x00000001000f7824 */ /* 0x000fe400020e063d */
[----:B------:R-:W-:Y:S01]  /*41640*/  VIADD R17, R17, UR4 ;  /* 0x0000000411117c36 */ /* 0x000fe20008000000 */
[----:B------:R-:W-:Y:S01]  /*41650*/  ULDC UR4, c[0x0][0x228] ;  /* 0x00008a0000047ab9 */ /* 0x000fe20000000800 */
[----:B------:R0:W-:Y:S01]  /*41660*/  @P5 STG.E.U8 desc[UR32][R12.64], R21 ;  /* 0x000000150c005986 */ /* 0x0001e2000c101120 */
[----:B------:R-:W-:Y:S01]  /*41670*/  ISETP.LT.AND P4, PT, R55, UR5, !P2 ;  /* 0x0000000537007c0c */ /* 0x000fe2000d781270 */
[----:B------:R-:W-:Y:S01]  /*41680*/  ULDC UR5, c[0x0][0x228] ;  /* 0x00008a0000057ab9 */ /* 0x000fe20000000800 */
[----:B------:R-:W-:Y:S01]  /*41690*/  ISETP.LT.AND P5, PT, R45, UR4, !P2 ;  /* 0x000000042d007c0c */ /* 0x000fe2000d7a1270 */
[----:B------:R1:W-:Y:S01]  /*416a0*/  @P1 STG.E.U8 desc[UR32][R14.64], R19 ;  /* 0x000000130e001986 */ /* 0x0003e2000c101120 */
[----:B------:R-:W-:Y:S01]  /*416b0*/  SHF.R.S32.HI R0, RZ, 0x1f, R17 ;  /* 0x0000001fff007819 */ /* 0x000fe20000011411 */
[----:B------:R-:W-:Y:S01]  /*416c0*/  ULDC UR4, c[0x0][0x228] ;  /* 0x00008a0000047ab9 */ /* 0x000fe20000000800 */
[----:B--2---:R-:W-:-:S02]  /*416d0*/  IADD3 R8, P1, R17, R2, RZ ;  /* 0x0000000211087210 */ /* 0x004fc40007f3e0ff */
[----:B---3--:R-:W-:Y:S02]  /*416e0*/  IADD3 R10, P6, R17, R3, RZ ;  /* 0x00000003110a7210 */ /* 0x008fe40007fde0ff */
[C---:B------:R-:W-:Y:S01]  /*416f0*/  PRMT R23, R53.reuse, 0x7770, RZ ;  /* 0x0000777035177816 */ /* 0x040fe200000000ff */
[----:B------:R-:W-:Y:S01]  /*41700*/  IMAD.X R9, R0, 0x1, R57, P1 ;  /* 0x0000000100097824 */ /* 0x000fe200008e0639 */
[----:B------:R-:W-:Y:S01]  /*41710*/  ISETP.LT.AND P1, PT, R46, UR5, !P2 ;  /* 0x000000052e007c0c */ /* 0x000fe2000d721270 */
[----:B------:R-:W-:Y:S01]  /*41720*/  IMAD.X R11, R0, 0x1, R56, P6 ;  /* 0x00000001000b7824 */ /* 0x000fe200030e0638 */
[----:B0-----:R-:W-:Y:S01]  /*41730*/  PRMT R21, R53, 0x7771, RZ ;  /* 0x0000777135157816 */ /* 0x001fe200000000ff */
[----:B------:R-:W-:Y:S01]  /*41740*/  ULDC UR5, c[0x0][0x228] ;  /* 0x00008a0000057ab9 */ /* 0x000fe20000000800 */
[----:B------:R-:W-:Y:S01]  /*41750*/  IADD3 R12, P6, R17, R58, RZ ;  /* 0x0000003a110c7210 */ /* 0x000fe20007fde0ff */
[----:B------:R0:W-:Y:S01]  /*41760*/  @P4 STG.E.U8 desc[UR32][R8.64], R23 ;  /* 0x0000001708004986 */ /* 0x0001e2000c101120 */
[----:B------:R-:W-:Y:S01]  /*41770*/  ISETP.LT.AND P2, PT, R47, UR4, !P2 ;  /* 0x000000042f007c0c */ /* 0x000fe2000d741270 */
[----:B------:R-:W-:-:S02]  /*41780*/  ULDC UR4, c[0x0][0x248] ;  /* 0x0000920000047ab9 */ /* 0x000fc40000000800 */
[----:B------:R2:W-:Y:S01]  /*41790*/  @P5 STG.E.U8 desc[UR32][R10.64], R21 ;  /* 0x000000150a005986 */ /* 0x0005e2000c101120 */
[----:B-1----:R-:W-:Y:S01]  /*417a0*/  IADD3 R14, P5, R17, R60, RZ ;  /* 0x0000003c110e7210 */ /* 0x002fe20007fbe0ff */
[C---:B------:R-:W-:Y:S01]  /*417b0*/  IMAD.X R13, R0.reuse, 0x1, R59, P6 ;  /* 0x00000001000d7824 */ /* 0x040fe200030e063b */
[----:B------:R-:W-:Y:S01]  /*417c0*/  PRMT R19, R53, 0x7772, RZ ;  /* 0x0000777235137816 */ /* 0x000fe200000000ff */
[----:B------:R-:W-:Y:S01]  /*417d0*/  VIADD R17, R17, UR4 ;  /* 0x0000000411117c36 */ /* 0x000fe20008000000 */
[----:B------:R-:W-:Y:S01]  /*417e0*/  PRMT R53, R53, 0x7773, RZ ;  /* 0x0000777335357816 */ /* 0x000fe200000000ff */
[----:B------:R-:W-:Y:S01]  /*417f0*/  IMAD.X R15, R0, 0x1, R61, P5 ;  /* 0x00000001000f7824 */ /* 0x000fe200028e063d */
        /* <DEDUP_REMOVED lines=8> */
[----:B0-----:R-:W-:-:S02]  /*41880*/  IADD3 R8, P2, R17, R2, RZ ;  /* 0x0000000211087210 */ /* 0x001fc40007f5e0ff */
[----:B--2---:R-:W-:Y:S02]  /*41890*/  IADD3 R10, P6, R17, R3, RZ ;  /* 0x00000003110a7210 */ /* 0x004fe40007fde0ff */
[C---:B------:R-:W-:Y:S01]  /*418a0*/  PRMT R23, R5.reuse, 0x7771, RZ ;  /* 0x0000777105177816 */ /* 0x040fe200000000ff */
[C---:B------:R-:W-:Y:S01]  /*418b0*/  IMAD.X R9, R0.reuse, 0x1, R57, P2 ;  /* 0x0000000100097824 */ /* 0x040fe200010e0639 */
[----:B-1----:R-:W-:Y:S01]  /*418c0*/  PRMT R19, R5, 0x7770, RZ ;  /* 0x0000777005137816 */ /* 0x002fe200000000ff */
[----:B------:R-:W-:Y:S01]  /*418d0*/  IMAD.X R11, R0, 0x1, R56, P6 ;  /* 0x00000001000b7824 */ /* 0x000fe200030e0638 */
[----:B------:R-:W-:Y:S01]  /*418e0*/  ISETP.LT.AND P2, PT, R46, UR5, !P3 ;  /* 0x000000052e007c0c */ /* 0x000fe2000df41270 */
[----:B------:R-:W-:Y:S01]  /*418f0*/  VIADD R4, R44, 0x3c ;  /* 0x0000003c2c047836 */ /* 0x000fe20000000000 */
[----:B------:R-:W-:Y:S01]  /*41900*/  IADD3 R12, P6, R17, R58, RZ ;  /* 0x0000003a110c7210 */ /* 0x000fe20007fde0ff */
[----:B------:R0:W-:Y:S01]  /*41910*/  @P1 STG.E.U8 desc[UR32][R8.64], R19 ;  /* 0x0000001308001986 */ /* 0x0001e2000c101120 */
[----:B------:R-:W-:Y:S01]  /*41920*/  ISETP.LT.AND P3, PT, R47, UR4, !P3 ;  /* 0x000000042f007c0c */ /* 0x000fe2000df61270 */
[----:B------:R-:W-:Y:S01]  /*41930*/  ULDC UR4, c[0x0][0x248] ;  /* 0x0000920000047ab9 */ /* 0x000fe20000000800 */
[----:B------:R-:W-:Y:S01]  /*41940*/  PRMT R21, R5, 0x7772, RZ ;  /* 0x0000777205157816 */ /* 0x000fe200000000ff */
[----:B------:R1:W-:Y:S01]  /*41950*/  @P5 STG.E.U8 desc[UR32][R10.64], R23 ;  /* 0x000000170a005986 */ /* 0x0003e2000c101120 */
[----:B---3--:R-:W-:Y:S01]  /*41960*/  IADD3 R14, P5, R17, R60, RZ ;  /* 0x0000003c110e7210 */ /* 0x008fe20007fbe0ff */
[----:B------:R-:W-:Y:S01]  /*41970*/  IMAD.X R13, R0, 0x1, R59, P6 ;  /* 0x00000001000d7824 */ /* 0x000fe200030e063b */
[----:B------:R-:W-:Y:S01]  /*41980*/  ISETP.GE.AND P4, PT, R4, UR13, PT ;  /* 0x0000000d04007c0c */ /* 0x000fe2000bf86270 */
[----:B------:R-:W-:Y:S01]  /*41990*/  VIADD R4, R44, 0x3d ;  /* 0x0000003d2c047836 */ /* 0x000fe20000000000 */
[----:B------:R-:W-:Y:S01]  /*419a0*/  ULDC UR5, c[0x0][0x228] ;  /* 0x00008a0000057ab9 */ /* 0x000fe20000000800 */
[----:B------:R-:W-:Y:S01]  /*419b0*/  IMAD.X R15, R0, 0x1, R61, P5 ;  /* 0x00000001000f7824 */ /* 0x000fe200028e063d */
[----:B0-----:R-:W-:Y:S01]  /*419c0*/  PRMT R19, R5, 0x7773, RZ ;  /* 0x0000777305137816 */ /* 0x001fe200000000ff */
[----:B------:R-:W-:Y:S01]  /*419d0*/  VIADD R17, R17, UR4 ;  /* 0x0000000411117c36 */ /* 0x000fe20008000000 */
[----:B------:R0:W-:Y:S01]  /*419e0*/  @P2 STG.E.U8 desc[UR32][R12.64], R21 ;  /* 0x000000150c002986 */ /* 0x0001e2000c101120 */
[----:B------:R-:W-:Y:S01]  /*419f0*/  ISETP.LT.AND P2, PT, R55, UR5, !P4 ;  /* 0x0000000537007c0c */ /* 0x000fe2000e741270 */
[----:B------:R-:W-:Y:S01]  /*41a00*/  ULDC UR4, c[0x0][0x228] ;  /* 0x00008a0000047ab9 */ /* 0x000fe20000000800 */
[----:B------:R-:W-:Y:S01]  /*41a10*/  ISETP.GE.AND P1, PT, R4, UR21, PT ;  /* 0x0000001504007c0c */ /* 0x000fe2000bf26270 */
[----:B------:R2:W-:Y:S01]  /*41a20*/  @P3 STG.E.U8 desc[UR32][R14.64], R19 ;  /* 0x000000130e003986 */ /* 0x0005e2000c101120 */
[----:B------:R-:W-:Y:S01]  /*41a30*/  SHF.R.S32.HI R0, RZ, 0x1f, R17 ;  /* 0x0000001fff007819 */ /* 0x000fe20000011411 */
[----:B------:R-:W-:Y:S01]  /*41a40*/  ULDC UR5, c[0x0][0x228] ;  /* 0x00008a0000057ab9 */ /* 0x000fe20000000800 */
[----:B------:R-:W-:-:S02]  /*41a50*/  IADD3 R4, P3, R17, R2, RZ ;  /* 0x0000000211047210 */ /* 0x000fc40007f7e0ff */
[----:B------:R-:W-:Y:S01]  /*41a60*/  ISETP.LT.AND P5, PT, R45, UR4, !P4 ;  /* 0x000000042d007c0c */ /* 0x000fe2000e7a1270 */
[----:B-1----:R-:W-:Y:S01]  /*41a70*/  VIADD R11, R44, 0x3e ;  /* 0x0000003e2c0b7836 */ /* 0x002fe20000000000 */
[C---:B------:R-:W-:Y:S01]  /*41a80*/  IADD3 R8, P6, R17.reuse, R3, RZ ;  /* 0x0000000311087210 */ /* 0x040fe20007fde0ff */
[----:B------:R-:W-:Y:S01]  /*41a90*/  IMAD.X R5, R0, 0x1, R57, P3 ;  /* 0x0000000100057824 */ /* 0x000fe200018e0639 */
[----:B0-----:R-:W-:Y:S01]  /*41aa0*/  PRMT R21, R54, 0x7770, RZ ;  /* 0x0000777036157816 */ /* 0x001fe200000000ff */
[----:B------:R-:W-:Y:S01]  /*41ab0*/  ULDC UR4, c[0x0][0x228] ;  /* 0x00008a0000047ab9 */ /* 0x000fe20000000800 */
[----:B------:R-:W-:Y:S01]  /*41ac0*/  ISETP.LT.AND P3, PT, R46, UR5, !P4 ;  /* 0x000000052e007c0c */ /* 0x000fe2000e761270 */
[----:B------:R-:W-:Y:S02]  /*41ad0*/  IMAD.X R9, R0, 0x1, R56, P6 ;  /* 0x0000000100097824 */ /* 0x000fe400030e0638 */
[----:B------:R0:W-:Y:S01]  /*41ae0*/  @P2 STG.E.U8 desc[UR32][R4.64], R21 ;  /* 0x0000001504002986 */ /* 0x0001e2000c101120 */
[----:B------:R-:W-:Y:S01]  /*41af0*/  IADD3 R10, P2, R17, R58, RZ ;  /* 0x0000003a110a7210 */ /* 0x000fe20007f5e0ff */
[----:B------:R-:W-:Y:S01]  /*41b00*/  ULDC UR5, c[0x0][0x228] ;  /* 0x00008a0000057ab9 */ /* 0x000fe20000000800 */
[----:B------:R-:W-:-:S02]  /*41b10*/  ISETP.GE.AND P6, PT, R11, UR19, PT ;  /* 0x000000130b007c0c */ /* 0x000fc4000bfc6270 */
[----:B--2---:R-:W-:Y:S01]  /*41b20*/  PRMT R19, R54, 0x7771, RZ ;  /* 0x0000777136137816 */ /* 0x004fe200000000ff */
[----:B------:R-:W-:Y:S01]  /*41b30*/  IMAD.X R11, R0, 0x1, R59, P2 ;  /* 0x00000001000b7824 */ /* 0x000fe200010e063b */
[----:B------:R-:W-:Y:S02]  /*41b40*/  PRMT R13, R54, 0x7772, RZ ;  /* 0x00007772360d7816 */ /* 0x000fe400000000ff */
[----:B------:R-:W-:Y:S01]  /*41b50*/  ISETP.LT.AND P4, PT, R47, UR4, !P4 ;  /* 0x000000042f007c0c */ /* 0x000fe2000e781270 */
[----:B------:R1:W-:Y:S01]  /*41b60*/  @P5 STG.E.U8 desc[UR32][R8.64], R19 ;  /* 0x0000001308005986 */ /* 0x0003e2000c101120 */
[----:B------:R-:W-:-:S03]  /*41b70*/  ULDC UR4, c[0x0][0x248] ;  /* 0x0000920000047ab9 */ /* 0x000fc60000000800 */
[----:B------:R2:W-:Y:S01]  /*41b80*/  @P3 STG.E.U8 desc[UR32][R10.64], R13 ;  /* 0x0000000d0a003986 */ /* 0x0005e2000c101120 */
[C---:B0-----:R-:W-:Y:S01]  /*41b90*/  IADD3 R4, P3, R17.reuse, R60, RZ ;  /* 0x0000003c11047210 */ /* 0x041fe20007f7e0ff */
[----:B------:R-:W-:Y:S01]  /*41ba0*/  VIADD R17, R17, UR4 ;  /* 0x0000000411117c36 */ /* 0x000fe20008000000 */
[----:B------:R-:W-:Y:S01]  /*41bb0*/  ISETP.LT.AND P2, PT, R55, UR5, !P1 ;  /* 0x0000000537007c0c */ /* 0x000fe2000cf41270 */
[----:B------:R-:W-:Y:S01]  /*41bc0*/  ULDC UR5, c[0x0][0x228] ;  /* 0x00008a0000057ab9 */ /* 0x000fe20000000800 */
[----:B------:R-:W-:Y:S01]  /*41bd0*/  PRMT R15, R54, 0x7773, RZ ;  /* 0x00007773360f7816 */ /* 0x000fe200000000ff */
[----:B------:R-:W-:Y:S01]  /*41be0*/  IMAD.X R5, R0, 0x1, R61, P3 ;  /* 0x0000000100057824 */ /* 0x000fe200018e063d */
[----:B------:R-:W-:Y:S01]  /*41bf0*/  SHF.R.S32.HI R0, RZ, 0x1f, R17 ;  /* 0x0000001fff007819 */ /* 0x000fe20000011411 */
[----:B------:R-:W-:Y:S01]  /*41c00*/  ULDC UR4, c[0x0][0x228] ;  /* 0x00008a0000047ab9 */ /* 0x000fe20000000800 */
[----:B-1----:R-:W-:Y:S02]  /*41c10*/  IADD3 R8, P3, R17, R2, RZ ;  /* 0x0000000211087210 */ /* 0x002fe40007f7e0ff */
[----:B------:R-:W-:-:S03]  /*41c20*/  PRMT R23, R6, 0x7770, RZ ;  /* 0x0000777006177816 */ /* 0x000fc600000000ff */
[----:B------:R-:W-:Y:S01]  /*41c30*/  IMAD.X R9, R0, 0x1, R57, P3 ;  /* 0x0000000100097824 */ /* 0x000fe200018e0639 */
[----:B------:R0:W-:Y:S01]  /*41c40*/  @P4 STG.E.U8 desc[UR32][R4.64], R15 ;  /* 0x0000000f04004986 */ /* 0x0001e2000c101120 */
[----:B--2---:R-:W-:-:S03]  /*41c50*/  IADD3 R10, P4, R17, R3, RZ ;  /* 0x00000003110a7210 */ /* 0x004fc60007f9e0ff */
[----:B------:R1:W-:Y:S01]  /*41c60*/  @P2 STG.E.U8 desc[UR32][R8.64], R23 ;  /* 0x0000001708002986 */ /* 0x0003e2000c101120 */
[----:B------:R-:W-:Y:S02]  /*41c70*/  IADD3 R12, P2, R17, R58, RZ ;  /* 0x0000003a110c7210 */ /* 0x000fe40007f5e0ff */
[----:B------:R-:W-:Y:S01]  /*41c80*/  ISETP.LT.AND P5, PT, R45, UR6, !P1 ;  /* 0x000000062d007c0c */ /* 0x000fe2000cfa1270 */
[----:B------:R-:W-:Y:S01]  /*41c90*/  ULDC UR6, c[0x0][0x228] ;  /* 0x00008a0000067ab9 */ /* 0x000fe20000000800 */
[C---:B------:R-:W-:Y:S01]  /*41ca0*/  IMAD.X R11, R0.reuse, 0x1, R56, P4 ;  /* 0x00000001000b7824 */ /* 0x040fe200020e0638 */
[C---:B------:R-:W-:Y:S01]  /*41cb0*/  ISETP.LT.AND P4, PT, R55.reuse, UR5, !P6 ;  /* 0x0000000537007c0c */ /* 0x040fe2000f781270 */
[----:B------:R-:W-:Y:S01]  /*41cc0*/  IMAD.X R13, R0, 0x1, R59, P2 ;  /* 0x00000001000d7824 */ /* 0x000fe200010e063b */
[----:B------:R-:W-:Y:S01]  /*41cd0*/  ISETP.LT.AND P2, PT, R55, UR6, !P0 ;  /* 0x0000000637007c0c */ /* 0x000fe2000c741270 */
[----:B------:R-:W-:Y:S01]  /*41ce0*/  ULDC UR5, c[0x0][0x228] ;  /* 0x00008a0000057ab9 */ /* 0x000fe20000000800 */
[----:B------:R-:W2:Y:S01]  /*41cf0*/  LDL.LU R55, [R1+0x16d4] ;  /* 0x0016d40001377983 */ /* 0x000ea20000300800 */
[----:B------:R-:W-:Y:S01]  /*41d00*/  ISETP.LT.AND P3, PT, R46, UR4, !P1 ;  /* 0x000000042e007c0c */ /* 0x000fe2000cf61270 */
[----:B------:R-:W-:Y:S01]  /*41d10*/  ULDC UR4, c[0x0][0x228] ;  /* 0x00008a0000047ab9 */ /* 0x000fe20000000800 */
[----:B------:R-:W-:-:S02]  /*41d20*/  PRMT R21, R6, 0x7771, RZ ;  /* 0x0000777106157816 */ /* 0x000fc400000000ff */
[----:B------:R-:W-:Y:S02]  /*41d30*/  PRMT R19, R6, 0x7772, RZ ;  /* 0x0000777206137816 */ /* 0x000fe400000000ff */
[----:B------:R-:W-:Y:S01]  /*41d40*/  ISETP.LT.AND P1, PT, R47, UR4, !P1 ;  /* 0x000000042f007c0c */ /* 0x000fe2000cf21270 */
[----:B------:R3:W-:Y:S01]  /*41d50*/  @P5 STG.E.U8 desc[UR32][R10.64], R21 ;  /* 0x000000150a005986 */ /* 0x0007e2000c101120 */
[----:B------:R-:W-:-:S05]  /*41d60*/  ULDC UR4, c[0x0][0x248] ;  /* 0x0000920000047ab9 */ /* 0x000fca0000000800 */
[----:B------:R-:W-:Y:S01]  /*41d70*/  @P3 STG.E.U8 desc[UR32][R12.64], R19 ;  /* 0x000000130c003986 */ /* 0x000fe2000c101120 */
[C---:B0-----:R-:W-:Y:S01]  /*41d80*/  IADD3 R4, P3, R17.reuse, R60, RZ ;  /* 0x0000003c11047210 */ /* 0x041fe20007f7e0ff */
[----:B------:R-:W-:Y:S01]  /*41d90*/  VIADD R17, R17, UR4 ;  /* 0x0000000411117c36 */ /* 0x000fe20008000000 */
[----:B------:R-:W-:Y:S01]  /*41da0*/  PRMT R15, R6, 0x7773, RZ ;  /* 0x00007773060f7816 */ /* 0x000fe200000000ff */
[----:B------:R-:W-:Y:S02]  /*41db0*/  ULDC UR4, c[0x0][0x228] ;  /* 0x00008a0000047ab9 */ /* 0x000fe40000000800 */
[----:B------:R-:W-:Y:S01]  /*41dc0*/  IMAD.X R5, R0, 0x1, R61, P3 ;  /* 0x0000000100057824 */ /* 0x000fe200018e063d */
[----:B------:R-:W-:Y:S01]  /*41dd0*/  ISETP.LT.AND P5, PT, R45, UR5, !P6 ;  /* 0x000000052d007c0c */ /* 0x000fe2000f7a1270 */
[----:B------:R-:W-:Y:S01]  /*41de0*/  ULDC UR5, c[0x0][0x228] ;  /* 0x00008a0000057ab9 */ /* 0x000fe20000000800 */
[----:B------:R-:W-:Y:S02]  /*41df0*/  SHF.R.S32.HI R0, RZ, 0x1f, R17 ;  /* 0x0000001fff007819 */ /* 0x000fe40000011411 */
[C---:B-1----:R-:W-:Y:S01]  /*41e00*/  IADD3 R8, P3, R17.reuse, R2, RZ ;  /* 0x0000000211087210 */ /* 0x042fe20007f7e0ff */
[----:B------:R0:W-:Y:S01]  /*41e10*/  @P1 STG.E.U8 desc[UR32][R4.64], R15 ;  /* 0x0000000f04001986 */ /* 0x0001e2000c101120 */
[----:B---3--:R-:W-:-:S03]  /*41e20*/  IADD3 R10, P1, R17, R3, RZ ;  /* 0x00000003110a7210 */ /* 0x008fc60007f3e0ff */
[C---:B------:R-:W-:Y:S01]  /*41e30*/  IMAD.X R9, R0.reuse, 0x1, R57, P3 ;  /* 0x0000000100097824 */ /* 0x040fe200018e0639 */
[----:B------:R-:W-:Y:S01]  /*41e40*/  ISETP.LT.AND P3, PT, R45, UR4, !P0 ;  /* 0x000000042d007c0c */ /* 0x000fe2000c761270 */
[----:B------:R-:W-:Y:S01]  /*41e50*/  IMAD.X R11, R0, 0x1, R56, P1 ;  /* 0x00000001000b7824 */ /* 0x000fe200008e0638 */
[----:B------:R-:W-:Y:S02]  /*41e60*/  ULDC UR4, c[0x0][0x248] ;  /* 0x0000920000047ab9 */ /* 0x000fe40000000800 */
[----:B0-----:R-:W-:Y:S01]  /*41e70*/  VIADD R15, R17, UR4 ;  /* 0x00000004110f7c36 */ /* 0x001fe20008000000 */
[----:B------:R-:W-:-:S04]  /*41e80*/  ULDC UR4, c[0x0][0x228] ;  /* 0x00008a0000047ab9 */ /* 0x000fc80000000800 */
[----:B------:R-:W-:Y:S02]  /*41e90*/  SHF.R.S32.HI R6, RZ, 0x1f, R15 ;  /* 0x0000001fff067819 */ /* 0x000fe4000001140f */
[----:B------:R-:W-:-:S05]  /*41ea0*/  IADD3 R12, P1, R17, R60, RZ ;  /* 0x0000003c110c7210 */ /* 0x000fca0007f3e0ff */
[----:B------:R-:W-:Y:S01]  /*41eb0*/  IMAD.X R13, R0, 0x1, R61, P1 ;  /* 0x00000001000d7824 */ /* 0x000fe200008e063d */
[----:B------:R-:W-:Y:S01]  /*41ec0*/  ISETP.LT.AND P1, PT, R46, UR5, !P0 ;  /* 0x000000052e007c0c */ /* 0x000fe2000c721270 */
[----:B------:R-:W-:Y:S02]  /*41ed0*/  ULDC UR5, c[0x0][0x228] ;  /* 0x00008a0000057ab9 */ /* 0x000fe40000000800 */
[----:B------:R-:W-:Y:S02]  /*41ee0*/  ISETP.LT.AND P0, PT, R47, UR5, !P0 ;  /* 0x000000052f007c0c */ /* 0x000fe4000c701270 */
[C---:B--2---:R-:W-:Y:S02]  /*41ef0*/  PRMT R21, R55.reuse, 0x7770, RZ ;  /* 0x0000777037157816 */ /* 0x044fe400000000ff */
[----:B------:R-:W-:-:S03]  /*41f00*/  PRMT R19, R55, 0x7771, RZ ;  /* 0x0000777137137816 */ /* 0x000fc600000000ff */
[----:B------:R0:W-:Y:S01]  /*41f10*/  @P4 STG.E.U8 desc[UR32][R8.64], R21 ;  /* 0x0000001508004986 */ /* 0x0001e2000c101120 */
[----:B------:R-:W-:-:S03]  /*41f20*/  IADD3 R2, P4, R15, R2, RZ ;  /* 0x000000020f027210 */ /* 0x000fc60007f9e0ff */
[----:B------:R1:W-:Y:S01]  /*41f30*/  @P5 STG.E.U8 desc[UR32][R10.64], R19 ;  /* 0x000000130a005986 */ /* 0x0003e2000c101120 */
[----:B------:R-:W-:-:S05]  /*41f40*/  IADD3 R4, P5, R17, R58, RZ ;  /* 0x0000003a11047210 */ /* 0x000fca0007fbe0ff */
[----:B------:R-:W-:Y:S01]  /*41f50*/  IMAD.X R5, R0, 0x1, R59, P5 ;  /* 0x0000000100057824 */ /* 0x000fe200028e063b */
[----:B0-----:R-:W-:Y:S01]  /*41f60*/  IADD3 R8, P5, R15, R3, RZ ;  /* 0x000000030f087210 */ /* 0x001fe20007fbe0ff */
[----:B------:R-:W-:Y:S01]  /*41f70*/  IMAD.X R3, R6, 0x1, R57, P4 ;  /* 0x0000000106037824 */ /* 0x000fe200020e0639 */
[----:B------:R-:W-:Y:S01]  /*41f80*/  ISETP.LT.AND P4, PT, R46, UR4, !P6 ;  /* 0x000000042e007c0c */ /* 0x000fe2000f781270 */
[----:B------:R-:W-:Y:S02]  /*41f90*/  ULDC UR4, c[0x0][0x228] ;  /* 0x00008a0000047ab9 */ /* 0x000fe40000000800 */
[----:B------:R-:W-:Y:S01]  /*41fa0*/  IMAD.X R9, R6, 0x1, R56, P5 ;  /* 0x0000000106097824 */ /* 0x000fe200028e0638 */
[----:B------:R-:W-:Y:S02]  /*41fb0*/  ISETP.LT.AND P6, PT, R47, UR4, !P6 ;  /* 0x000000042f007c0c */ /* 0x000fe4000f7c1270 */
[----:B------:R-:W-:Y:S02]  /*41fc0*/  IADD3 R58, P5, R15, R58, RZ ;  /* 0x0000003a0f3a7210 */ /* 0x000fe40007fbe0ff */
[----:B-1----:R-:W-:-:S02]  /*41fd0*/  PRMT R11, R55, 0x7773, RZ ;  /* 0x00007773370b7816 */ /* 0x002fc400000000ff */
[----:B------:R-:W-:Y:S01]  /*41fe0*/  PRMT R55, R55, 0x7772, RZ ;  /* 0x0000777237377816 */ /* 0x000fe200000000ff */
[C---:B------:R-:W-:Y:S01]  /*41ff0*/  IMAD.X R59, R6.reuse, 0x1, R59, P5 ;  /* 0x00000001063b7824 */ /* 0x040fe200028e063b */
[----:B------:R-:W-:Y:S02]  /*42000*/  IADD3 R60, P5, R15, R60, RZ ;  /* 0x0000003c0f3c7210 */ /* 0x000fe40007fbe0ff */
[C---:B------:R-:W-:Y:S02]  /*42010*/  PRMT R15, R7.reuse, 0x7773, RZ ;  /* 0x00007773070f7816 */ /* 0x040fe400000000ff */
[C---:B------:R-:W-:Y:S02]  /*42020*/  PRMT R17, R7.reuse, 0x7772, RZ ;  /* 0x0000777207117816 */ /* 0x040fe400000000ff */
[C---:B------:R-:W-:Y:S02]  /*42030*/  PRMT R19, R7.reuse, 0x7771, RZ ;  /* 0x0000777107137816 */ /* 0x040fe400000000ff */
[----:B------:R-:W-:Y:S01]  /*42040*/  PRMT R7, R7, 0x7770, RZ ;  /* 0x0000777007077816 */ /* 0x000fe200000000ff */
[----:B------:R0:W-:Y:S04]  /*42050*/  @P4 STG.E.U8 desc[UR32][R4.64], R55 ;  /* 0x0000003704004986 */ /* 0x0001e8000c101120 */
[----:B------:R0:W-:Y:S04]  /*42060*/  @P6 STG.E.U8 desc[UR32][R12.64], R11 ;  /* 0x0000000b0c006986 */ /* 0x0001e8000c101120 */
[----:B------:R0:W-:Y:S04]  /*42070*/  @P2 STG.E.U8 desc[UR32][R2.64], R7 ;  /* 0x0000000702002986 */ /* 0x0001e8000c101120 */
[----:B------:R0:W-:Y:S01]  /*42080*/  @P3 STG.E.U8 desc[UR32][R8.64], R19 ;  /* 0x0000001308003986 */ /* 0x0001e2000c101120 */
[----:B------:R-:W-:-:S03]  /*42090*/  IMAD.X R61, R6, 0x1, R61, P5 ;  /* 0x00000001063d7824 */ /* 0x000fc600028e063d */
[----:B------:R0:W-:Y:S01]  /*420a0*/  @P1 STG.E.U8 desc[UR32][R58.64], R17 ;  /* 0x000000113a001986 */ /* 0x0001e2000c101120 */
[----:B------:R-:W-:Y:S05]  /*420b0*/  @!P0 EXIT ;  /* 0x000000000000894d */ /* 0x000fea0003800000 */
[----:B------:R-:W-:Y:S01]  /*420c0*/  STG.E.U8 desc[UR32][R60.64], R15 ;  /* 0x0000000f3c007986 */ /* 0x000fe2000c101120 */
[----:B------:R-:W-:Y:S05]  /*420d0*/  EXIT ;  /* 0x000000000000794d */ /* 0x000fea0003800000 */
.L_x_2:
[----:B------:R-:W-:-:S00]  /*420e0*/  BRA `(.L_x_2) ;  /* 0xfffffffc00fc7947 */ /* 0x000fc0000383ffff */
[----:B------:R-:W-:-:S00]  /*420f0*/  NOP ;  /* 0x0000000000007918 */ /* 0x000fc00000000000 */
        /* <DEDUP_REMOVED lines=8> */
.L_x_3:


//--------------------- .nv.shared.matmul_kernel  --------------------------
	.section	.nv.shared.matmul_kernel,"aw",@nobits
	.sectionflags	@""
	.align	16
	.zero		1024


//--------------------- .nv.shared.reserved.0     --------------------------
	.section	.nv.shared.reserved.0,"aw",@nobits
	.weak		__nv_reservedSMEM_offset_0_alias
	.size		__nv_reservedSMEM_offset_0_alias, 0, 0
	.other		__nv_reservedSMEM_offset_0_alias,@"STO_CUDA_RESERVED_SHARED STV_DEFAULT"
__nv_reservedSMEM_offset_0_alias:
	.zero		0


//--------------------- .nv.constant0.matmul_kernel --------------------------
	.section	.nv.constant0.matmul_kernel,"a",@progbits
	.sectionflags	@""
	.align	4
.nv.constant0.matmul_kernel:
	.zero		608


//--------------------- SYMBOLS --------------------------

	.type		.nv.reservedSmem.offset0,@object
	.size		.nv.reservedSmem.offset0,0x4
